def attn_fwd(
    Q,
    K,
    V,
    Out,
    Lse,
    sm_scale,
    stride_qz,
    stride_qh,
    stride_qm,
    stride_qk,
    stride_kz,
    stride_kh,
    stride_kn,
    stride_kk,
    stride_vz,
    stride_vh,
    stride_vn,
    stride_vk,
    stride_oz,
    stride_oh,
    stride_om,
    stride_ok,
    seqlen_q,
    seqlen_k,
    BLOCK_M: tl.constexpr,
    BLOCK_N: tl.constexpr,
    HEAD_DIM: tl.constexpr,
    CAUSAL: tl.constexpr,
):
    start_m = tl.program_id(0)
    off_hz = tl.program_id(1)
    q_off = off_hz * stride_qh
    k_off = off_hz * stride_kh
    v_off = off_hz * stride_vh
    offs_m = start_m * BLOCK_M + tl.arange(0, BLOCK_M)
    offs_d = tl.arange(0, HEAD_DIM)
    offs_n = tl.arange(0, BLOCK_N)
    q_ptrs = Q + q_off + offs_m[:, None] * stride_qm + offs_d[None, :] * stride_qk
    k_ptrs = K + k_off + offs_d[:, None] * stride_kk + offs_n[None, :] * stride_kn
    v_ptrs = V + v_off + offs_n[:, None] * stride_vn + offs_d[None, :] * stride_vk
    m_i = tl.full([BLOCK_M], float("-inf"), dtype=tl.float32)
    l_i = tl.zeros([BLOCK_M], dtype=tl.float32) + 1.0
    acc = tl.zeros([BLOCK_M, HEAD_DIM], dtype=tl.float32)
    q = tl.load(q_ptrs)
    acc, l_i, m_i = _attn_fwd_inner(
        acc,
        l_i,
        m_i,
        q,
        k_ptrs,
        v_ptrs,
        sm_scale,
        stride_kn,
        stride_vn,
        start_m,
        seqlen_k,
        BLOCK_M,
        BLOCK_N,
        HEAD_DIM,
        CAUSAL,
    )
    acc = acc / l_i[:, None]
    lse = m_i + tl.math.log2(l_i) / 1.4426950408889634
    o_ptrs = (
        Out
        + off_hz * stride_oh
        + offs_m[:, None] * stride_om
        + offs_d[None, :] * stride_ok
    )
    tl.store(o_ptrs, acc.to(Out.dtype.element_ty))
    tl.store(Lse + off_hz * seqlen_q + offs_m, lse)

# config = {"BLOCK_M": 256, "BLOCK_N": 32, "HEAD_DIM": 512, "arch": "sm_100", "causal": false, "dtype": "fp16", "num_stages": 2, "num_warps": 16}
# arch = sm_100


// ===== COMPILED SASS (sm_100a) =====

	.target	sm_100a

	.elftype	@"ET_EXEC"


//--------------------- .note.nv.tkinfo           --------------------------
	.section	.note.nv.tkinfo,"",@"SHT_NOTE"
	.sectionflags	@"SHF_NOTE_NV_TKINFO"
	.tkinfo
        /*0018*/ 	.word	0x00000081
        /*0030*/ 	.string	""
        /*0030*/ 	.string	"ptxas-blackwell"
        /*0030*/ 	.string	"Cuda compilation tools, release 12.9, V12.9.86"
        /*0030*/ 	.string	"Build cuda_12.9.r12.9/compiler.36037853_0"
        /*0030*/ 	.string	"-v  -suppress-debug-info  -lineinfo  -arch sm_100a "



//--------------------- .note.nv.cuver            --------------------------
	.section	.note.nv.cuver,"",@"SHT_NOTE"
	.sectionflags	@"SHF_NOTE_NV_CUVER"
        /*0018*/ 	.short	0x0001
        /*001a*/ 	.short	0x0064
        /*001c*/ 	.short	0x0001
        /*001e*/ 	.short	0x0000
        /*0020*/ 	.short	0x0001
        /*0022*/ 	.short	0x0000


//--------------------- .nv.info                  --------------------------
	.section	.nv.info,"",@"SHT_CUDA_INFO"
	.align	4


	//----- nvinfo : EIATTR_REGCOUNT
	.align		4
        /*0000*/ 	.byte	0x04, 0x2f
        /*0002*/ 	.short	(.L_2 - .L_1)
	.align		4
.L_1:
        /*0004*/ 	.word	index@(attn_fwd)
        /*0008*/ 	.word	0x00000080


	//----- nvinfo : EIATTR_FRAME_SIZE
	.align		4
.L_2:
        /*000c*/ 	.byte	0x04, 0x11
        /*000e*/ 	.short	(.L_4 - .L_3)
	.align		4
.L_3:
        /*0010*/ 	.word	index@(attn_fwd)
        /*0014*/ 	.word	0x00000b90


	//----- nvinfo : EIATTR_MIN_STACK_SIZE
	.align		4
.L_4:
        /*0018*/ 	.byte	0x04, 0x12
        /*001a*/ 	.short	(.L_6 - .L_5)
	.align		4
.L_5:
        /*001c*/ 	.word	index@(attn_fwd)
        /*0020*/ 	.word	0x00000b90
.L_6:


//--------------------- .nv.info.attn_fwd         --------------------------
	.section	.nv.info.attn_fwd,"",@"SHT_CUDA_INFO"
	.sectionflags	@""
	.align	4


	//----- nvinfo : EIATTR_CUDA_API_VERSION
	.align		4
        /*0000*/ 	.byte	0x04, 0x37
        /*0002*/ 	.short	(.L_8 - .L_7)
.L_7:
        /*0004*/ 	.word	0x00000081


	//----- nvinfo : EIATTR_KPARAM_INFO
	.align		4
.L_8:
        /*0008*/ 	.byte	0x04, 0x17
        /*000a*/ 	.short	(.L_10 - .L_9)
.L_9:
        /*000c*/ 	.word	0x00000000
        /*0010*/ 	.short	0x0019
        /*0012*/ 	.short	0x0080
        /*0014*/ 	.byte	0x00, 0xf4, 0x21, 0x00


	//----- nvinfo : EIATTR_KPARAM_INFO
	.align		4
.L_10:
        /*0018*/ 	.byte	0x04, 0x17
        /*001a*/ 	.short	(.L_12 - .L_11)
.L_11:
        /*001c*/ 	.word	0x00000000
        /*0020*/ 	.short	0x0018
        /*0022*/ 	.short	0x0078
        /*0024*/ 	.byte	0x00, 0xf4, 0x21, 0x00


	//----- nvinfo : EIATTR_KPARAM_INFO
	.align		4
.L_12:
        /*0028*/ 	.byte	0x04, 0x17
        /*002a*/ 	.short	(.L_14 - .L_13)
.L_13:
        /*002c*/ 	.word	0x00000000
        /*0030*/ 	.short	0x0017
        /*0032*/ 	.short	0x0070
        /*0034*/ 	.byte	0x00, 0xf0, 0x11, 0x00


	//----- nvinfo : EIATTR_KPARAM_INFO
	.align		4
.L_14:
        /*0038*/ 	.byte	0x04, 0x17
        /*003a*/ 	.short	(.L_16 - .L_15)
.L_15:
        /*003c*/ 	.word	0x00000000
        /*0040*/ 	.short	0x0016
        /*0042*/ 	.short	0x006c
        /*0044*/ 	.byte	0x00, 0xf0, 0x11, 0x00


	//----- nvinfo : EIATTR_KPARAM_INFO
	.align		4
.L_16:
        /*0048*/ 	.byte	0x04, 0x17
        /*004a*/ 	.short	(.L_18 - .L_17)
.L_17:
        /*004c*/ 	.word	0x00000000
        /*0050*/ 	.short	0x0015
        /*0052*/ 	.short	0x0068
        /*0054*/ 	.byte	0x00, 0xf0, 0x11, 0x00


	//----- nvinfo : EIATTR_KPARAM_INFO
	.align		4
.L_18:
        /*0058*/ 	.byte	0x04, 0x17
        /*005a*/ 	.short	(.L_20 - .L_19)
.L_19:
        /*005c*/ 	.word	0x00000000
        /*0060*/ 	.short	0x0014
        /*0062*/ 	.short	0x0064
        /*0064*/ 	.byte	0x00, 0xf0, 0x11, 0x00


	//----- nvinfo : EIATTR_KPARAM_INFO
	.align		4
.L_20:
        /*0068*/ 	.byte	0x04, 0x17
        /*006a*/ 	.short	(.L_22 - .L_21)
.L_21:
        /*006c*/ 	.word	0x00000000
        /*0070*/ 	.short	0x0013
        /*0072*/ 	.short	0x0060
        /*0074*/ 	.byte	0x00, 0xf0, 0x11, 0x00


	//----- nvinfo : EIATTR_KPARAM_INFO
	.align		4
.L_22:
        /*0078*/ 	.byte	0x04, 0x17
        /*007a*/ 	.short	(.L_24 - .L_23)
.L_23:
        /*007c*/ 	.word	0x00000000
        /*0080*/ 	.short	0x0012
        /*0082*/ 	.short	0x005c
        /*0084*/ 	.byte	0x00, 0xf0, 0x11, 0x00


	//----- nvinfo : EIATTR_KPARAM_INFO
	.align		4
.L_24:
        /*0088*/ 	.byte	0x04, 0x17
        /*008a*/ 	.short	(.L_26 - .L_25)
.L_25:
        /*008c*/ 	.word	0x00000000
        /*0090*/ 	.short	0x0011
        /*0092*/ 	.short	0x0058
        /*0094*/ 	.byte	0x00, 0xf0, 0x11, 0x00


	//----- nvinfo : EIATTR_KPARAM_INFO
	.align		4
.L_26:
        /*0098*/ 	.byte	0x04, 0x17
        /*009a*/ 	.short	(.L_28 - .L_27)
.L_27:
        /*009c*/ 	.word	0x00000000
        /*00a0*/ 	.short	0x0010
        /*00a2*/ 	.short	0x0054
        /*00a4*/ 	.byte	0x00, 0xf0, 0x11, 0x00


	//----- nvinfo : EIATTR_KPARAM_INFO
	.align		4
.L_28:
        /*00a8*/ 	.byte	0x04, 0x17
        /*00aa*/ 	.short	(.L_30 - .L_29)
.L_29:
        /*00ac*/ 	.word	0x00000000
        /*00b0*/ 	.short	0x000f
        /*00b2*/ 	.short	0x0050
        /*00b4*/ 	.byte	0x00, 0xf0, 0x11, 0x00


	//----- nvinfo : EIATTR_KPARAM_INFO
	.align		4
.L_30:
        /*00b8*/ 	.byte	0x04, 0x17
        /*00ba*/ 	.short	(.L_32 - .L_31)
.L_31:
        /*00bc*/ 	.word	0x00000000
        /*00c0*/ 	.short	0x000e
        /*00c2*/ 	.short	0x004c
        /*00c4*/ 	.byte	0x00, 0xf0, 0x11, 0x00


	//----- nvinfo : EIATTR_KPARAM_INFO
	.align		4
.L_32:
        /*00c8*/ 	.byte	0x04, 0x17
        /*00ca*/ 	.short	(.L_34 - .L_33)
.L_33:
        /*00cc*/ 	.word	0x00000000
        /*00d0*/ 	.short	0x000d
        /*00d2*/ 	.short	0x0048
        /*00d4*/ 	.byte	0x00, 0xf0, 0x11, 0x00


	//----- nvinfo : EIATTR_KPARAM_INFO
	.align		4
.L_34:
        /*00d8*/ 	.byte	0x04, 0x17
        /*00da*/ 	.short	(.L_36 - .L_35)
.L_35:
        /*00dc*/ 	.word	0x00000000
        /*00e0*/ 	.short	0x000c
        /*00e2*/ 	.short	0x0044
        /*00e4*/ 	.byte	0x00, 0xf0, 0x11, 0x00


	//----- nvinfo : EIATTR_KPARAM_INFO
	.align		4
.L_36:
        /*00e8*/ 	.byte	0x04, 0x17
        /*00ea*/ 	.short	(.L_38 - .L_37)
.L_37:
        /*00ec*/ 	.word	0x00000000
        /*00f0*/ 	.short	0x000b
        /*00f2*/ 	.short	0x0040
        /*00f4*/ 	.byte	0x00, 0xf0, 0x11, 0x00


	//----- nvinfo : EIATTR_KPARAM_INFO
	.align		4
.L_38:
        /*00f8*/ 	.byte	0x04, 0x17
        /*00fa*/ 	.short	(.L_40 - .L_39)
.L_39:
        /*00fc*/ 	.word	0x00000000
        /*0100*/ 	.short	0x000a
        /*0102*/ 	.short	0x003c
        /*0104*/ 	.byte	0x00, 0xf0, 0x11, 0x00


	//----- nvinfo : EIATTR_KPARAM_INFO
	.align		4
.L_40:
        /*0108*/ 	.byte	0x04, 0x17
        /*010a*/ 	.short	(.L_42 - .L_41)
.L_41:
        /*010c*/ 	.word	0x00000000
        /*0110*/ 	.short	0x0009
        /*0112*/ 	.short	0x0038
        /*0114*/ 	.byte	0x00, 0xf0, 0x11, 0x00


	//----- nvinfo : EIATTR_KPARAM_INFO
	.align		4
.L_42:
        /*0118*/ 	.byte	0x04, 0x17
        /*011a*/ 	.short	(.L_44 - .L_43)
.L_43:
        /*011c*/ 	.word	0x00000000
        /*0120*/ 	.short	0x0008
        /*0122*/ 	.short	0x0034
        /*0124*/ 	.byte	0x00, 0xf0, 0x11, 0x00


	//----- nvinfo : EIATTR_KPARAM_INFO
	.align		4
.L_44:
        /*0128*/ 	.byte	0x04, 0x17
        /*012a*/ 	.short	(.L_46 - .L_45)
.L_45:
        /*012c*/ 	.word	0x00000000
        /*0130*/ 	.short	0x0007
        /*0132*/ 	.short	0x0030
        /*0134*/ 	.byte	0x00, 0xf0, 0x11, 0x00


	//----- nvinfo : EIATTR_KPARAM_INFO
	.align		4
.L_46:
        /*0138*/ 	.byte	0x04, 0x17
        /*013a*/ 	.short	(.L_48 - .L_47)
.L_47:
        /*013c*/ 	.word	0x00000000
        /*0140*/ 	.short	0x0006
        /*0142*/ 	.short	0x002c
        /*0144*/ 	.byte	0x00, 0xf0, 0x11, 0x00


	//----- nvinfo : EIATTR_KPARAM_INFO
	.align		4
.L_48:
        /*0148*/ 	.byte	0x04, 0x17
        /*014a*/ 	.short	(.L_50 - .L_49)
.L_49:
        /*014c*/ 	.word	0x00000000
        /*0150*/ 	.short	0x0005
        /*0152*/ 	.short	0x0028
        /*0154*/ 	.byte	0x00, 0xf0, 0x11, 0x00


	//----- nvinfo : EIATTR_KPARAM_INFO
	.align		4
.L_50:
        /*0158*/ 	.byte	0x04, 0x17
        /*015a*/ 	.short	(.L_52 - .L_51)
.L_51:
        /*015c*/ 	.word	0x00000000
        /*0160*/ 	.short	0x0004
        /*0162*/ 	.short	0x0020
        /*0164*/ 	.byte	0x00, 0xf4, 0x21, 0x00


	//----- nvinfo : EIATTR_KPARAM_INFO
	.align		4
.L_52:
        /*0168*/ 	.byte	0x04, 0x17
        /*016a*/ 	.short	(.L_54 - .L_53)
.L_53:
        /*016c*/ 	.word	0x00000000
        /*0170*/ 	.short	0x0003
        /*0172*/ 	.short	0x0018
        /*0174*/ 	.byte	0x00, 0xf4, 0x21, 0x00


	//----- nvinfo : EIATTR_KPARAM_INFO
	.align		4
.L_54:
        /*0178*/ 	.byte	0x04, 0x17
        /*017a*/ 	.short	(.L_56 - .L_55)
.L_55:
        /*017c*/ 	.word	0x00000000
        /*0180*/ 	.short	0x0002
        /*0182*/ 	.short	0x0010
        /*0184*/ 	.byte	0x00, 0xf4, 0x21, 0x00


	//----- nvinfo : EIATTR_KPARAM_INFO
	.align		4
.L_56:
        /*0188*/ 	.byte	0x04, 0x17
        /*018a*/ 	.short	(.L_58 - .L_57)
.L_57:
        /*018c*/ 	.word	0x00000000
        /*0190*/ 	.short	0x0001
        /*0192*/ 	.short	0x0008
        /*0194*/ 	.byte	0x00, 0xf4, 0x21, 0x00


	//----- nvinfo : EIATTR_KPARAM_INFO
	.align		4
.L_58:
        /*0198*/ 	.byte	0x04, 0x17
        /*019a*/ 	.short	(.L_60 - .L_59)
.L_59:
        /*019c*/ 	.word	0x00000000
        /*01a0*/ 	.short	0x0000
        /*01a2*/ 	.short	0x0000
        /*01a4*/ 	.byte	0x00, 0xf4, 0x21, 0x00


	//----- nvinfo : EIATTR_SPARSE_MMA_MASK
	.align		4
.L_60:
        /*01a8*/ 	.byte	0x03, 0x50
        /*01aa*/ 	.short	0x0000


	//----- nvinfo : EIATTR_MAXREG_COUNT
	.align		4
        /*01ac*/ 	.byte	0x03, 0x1b
        /*01ae*/ 	.short	0x0080


	//----- nvinfo : EIATTR_NUM_BARRIERS
	.align		4
        /*01b0*/ 	.byte	0x02, 0x4c
        /*01b2*/ 	.byte	0x01
	.zero		1


	//----- nvinfo : EIATTR_ANNOTATIONS
	.align		4
        /*01b4*/ 	.byte	0x04, 0x55
        /*01b6*/ 	.short	(.L_62 - .L_61)


	//   ....[0]....
.L_61:
        /*01b8*/ 	.word	0x00000001
        /*01bc*/ 	.byte	0x60, 0x01, 0x00, 0x00, 0x01, 0x00, 0x00, 0x00, 0x20, 0x06, 0x00, 0x00, 0x01, 0x00, 0x00, 0x00
        /* <DEDUP_REMOVED lines=1619> */
        /*66fc*/ 	.byte	0xd0, 0xc2, 0x02, 0x00


	//----- nvinfo : EIATTR_COOP_GROUP_MASK_REGIDS
	.align		4
.L_62:
        /*6700*/ 	.byte	0x04, 0x29
        /*6702*/ 	.short	(.L_64 - .L_63)


	//   ....[0]....
.L_63:
        /*6704*/ 	.word	0xffffffff


	//   ....[1]....
        /*6708*/ 	.word	0xffffffff


	//   ....[2]....
        /*670c*/ 	.word	0xffffffff


	//   ....[3]....
        /*6710*/ 	.word	0xffffffff


	//   ....[4]....
        /*6714*/ 	.word	0xffffffff


	//   ....[5]....
        /*6718*/ 	.word	0xffffffff


	//   ....[6]....
        /*671c*/ 	.word	0xffffffff


	//   ....[7]....
        /*6720*/ 	.word	0xffffffff


	//   ....[8]....
        /*6724*/ 	.word	0xffffffff


	//   ....[9]....
        /*6728*/ 	.word	0xffffffff


	//   ....[10]....
        /*672c*/ 	.word	0xffffffff


	//   ....[11]....
        /*6730*/ 	.word	0xffffffff


	//   ....[12]....
        /*6734*/ 	.word	0xffffffff


	//   ....[13]....
        /*6738*/ 	.word	0xffffffff


	//   ....[14]....
        /*673c*/ 	.word	0xffffffff


	//   ....[15]....
        /*6740*/ 	.word	0xffffffff


	//   ....[16]....
        /*6744*/ 	.word	0xffffffff


	//   ....[17]....
        /*6748*/ 	.word	0xffffffff


	//   ....[18]....
        /*674c*/ 	.word	0xffffffff


	//   ....[19]....
        /*6750*/ 	.word	0xffffffff


	//   ....[20]....
        /*6754*/ 	.word	0xffffffff


	//   ....[21]....
        /*6758*/ 	.word	0xffffffff


	//   ....[22]....
        /*675c*/ 	.word	0xffffffff


	//   ....[23]....
        /*6760*/ 	.word	0xffffffff


	//   ....[24]....
        /*6764*/ 	.word	0xffffffff


	//   ....[25]....
        /*6768*/ 	.word	0xffffffff


	//   ....[26]....
        /*676c*/ 	.word	0xffffffff


	//   ....[27]....
        /*6770*/ 	.word	0xffffffff


	//   ....[28]....
        /*6774*/ 	.word	0xffffffff


	//   ....[29]....
        /*6778*/ 	.word	0xffffffff


	//   ....[30]....
        /*677c*/ 	.word	0xffffffff


	//   ....[31]....
        /*6780*/ 	.word	0xffffffff


	//   ....[32]....
        /*6784*/ 	.word	0xffffffff


	//   ....[33]....
        /*6788*/ 	.word	0xffffffff


	//   ....[34]....
        /*678c*/ 	.word	0xffffffff


	//   ....[35]....
        /*6790*/ 	.word	0xffffffff


	//   ....[36]....
        /*6794*/ 	.word	0xffffffff


	//   ....[37]....
        /*6798*/ 	.word	0xffffffff


	//   ....[38]....
        /*679c*/ 	.word	0xffffffff


	//   ....[39]....
        /*67a0*/ 	.word	0xffffffff


	//   ....[40]....
        /*67a4*/ 	.word	0xffffffff


	//   ....[41]....
        /*67a8*/ 	.word	0xffffffff


	//   ....[42]....
        /*67ac*/ 	.word	0xffffffff


	//   ....[43]....
        /*67b0*/ 	.word	0xffffffff


	//   ....[44]....
        /*67b4*/ 	.word	0xffffffff


	//   ....[45]....
        /*67b8*/ 	.word	0xffffffff


	//   ....[46]....
        /*67bc*/ 	.word	0xffffffff


	//   ....[47]....
        /*67c0*/ 	.word	0xffffffff


	//   ....[48]....
        /*67c4*/ 	.word	0xffffffff


	//   ....[49]....
        /*67c8*/ 	.word	0xffffffff


	//   ....[50]....
        /*67cc*/ 	.word	0xffffffff


	//   ....[51]....
        /*67d0*/ 	.word	0xffffffff


	//   ....[52]....
        /*67d4*/ 	.word	0xffffffff


	//   ....[53]....
        /*67d8*/ 	.word	0xffffffff


	//   ....[54]....
        /*67dc*/ 	.word	0xffffffff


	//   ....[55]....
        /*67e0*/ 	.word	0xffffffff


	//   ....[56]....
        /*67e4*/ 	.word	0xffffffff


	//   ....[57]....
        /*67e8*/ 	.word	0xffffffff


	//   ....[58]....
        /*67ec*/ 	.word	0xffffffff


	//   ....[59]....
        /*67f0*/ 	.word	0xffffffff


	//   ....[60]....
        /*67f4*/ 	.word	0xffffffff


	//   ....[61]....
        /*67f8*/ 	.word	0xffffffff


	//   ....[62]....
        /*67fc*/ 	.word	0xffffffff


	//   ....[63]....
        /*6800*/ 	.word	0xffffffff


	//   ....[64]....
        /*6804*/ 	.word	0xffffffff


	//   ....[65]....
        /*6808*/ 	.word	0xffffffff


	//   ....[66]....
        /*680c*/ 	.word	0xffffffff


	//   ....[67]....
        /*6810*/ 	.word	0xffffffff


	//   ....[68]....
        /*6814*/ 	.word	0xffffffff


	//   ....[69]....
        /*6818*/ 	.word	0xffffffff


	//   ....[70]....
        /*681c*/ 	.word	0xffffffff


	//   ....[71]....
        /*6820*/ 	.word	0xffffffff


	//   ....[72]....
        /*6824*/ 	.word	0xffffffff


	//   ....[73]....
        /*6828*/ 	.word	0xffffffff


	//   ....[74]....
        /*682c*/ 	.word	0xffffffff


	//   ....[75]....
        /*6830*/ 	.word	0xffffffff


	//   ....[76]....
        /*6834*/ 	.word	0xffffffff


	//   ....[77]....
        /*6838*/ 	.word	0xffffffff


	//   ....[78]....
        /*683c*/ 	.word	0xffffffff


	//   ....[79]....
        /*6840*/ 	.word	0xffffffff


	//   ....[80]....
        /*6844*/ 	.word	0xffffffff


	//   ....[81]....
        /*6848*/ 	.word	0xffffffff


	//   ....[82]....
        /*684c*/ 	.word	0xffffffff


	//   ....[83]....
        /*6850*/ 	.word	0xffffffff


	//   ....[84]....
        /*6854*/ 	.word	0xffffffff


	//   ....[85]....
        /*6858*/ 	.word	0xffffffff


	//   ....[86]....
        /*685c*/ 	.word	0xffffffff


	//   ....[87]....
        /*6860*/ 	.word	0xffffffff


	//   ....[88]....
        /*6864*/ 	.word	0xffffffff


	//   ....[89]....
        /*6868*/ 	.word	0xffffffff


	//   ....[90]....
        /*686c*/ 	.word	0xffffffff


	//   ....[91]....
        /*6870*/ 	.word	0xffffffff


	//   ....[92]....
        /*6874*/ 	.word	0xffffffff


	//   ....[93]....
        /*6878*/ 	.word	0xffffffff


	//   ....[94]....
        /*687c*/ 	.word	0xffffffff


	//   ....[95]....
        /*6880*/ 	.word	0xffffffff


	//   ....[96]....
        /*6884*/ 	.word	0xffffffff


	//   ....[97]....
        /*6888*/ 	.word	0xffffffff


	//   ....[98]....
        /*688c*/ 	.word	0xffffffff


	//   ....[99]....
        /*6890*/ 	.word	0xffffffff


	//   ....[100]....
        /*6894*/ 	.word	0xffffffff


	//   ....[101]....
        /*6898*/ 	.word	0xffffffff


	//   ....[102]....
        /*689c*/ 	.word	0xffffffff


	//   ....[103]....
        /*68a0*/ 	.word	0xffffffff


	//   ....[104]....
        /*68a4*/ 	.word	0xffffffff


	//   ....[105]....
        /*68a8*/ 	.word	0xffffffff


	//   ....[106]....
        /*68ac*/ 	.word	0xffffffff


	//   ....[107]....
        /*68b0*/ 	.word	0xffffffff


	//   ....[108]....
        /*68b4*/ 	.word	0xffffffff


	//   ....[109]....
        /*68b8*/ 	.word	0xffffffff


	//   ....[110]....
        /*68bc*/ 	.word	0xffffffff


	//   ....[111]....
        /*68c0*/ 	.word	0xffffffff


	//   ....[112]....
        /*68c4*/ 	.word	0xffffffff


	//   ....[113]....
        /*68c8*/ 	.word	0xffffffff


	//   ....[114]....
        /*68cc*/ 	.word	0xffffffff


	//   ....[115]....
        /*68d0*/ 	.word	0xffffffff


	//   ....[116]....
        /*68d4*/ 	.word	0xffffffff


	//   ....[117]....
        /*68d8*/ 	.word	0xffffffff


	//   ....[118]....
        /*68dc*/ 	.word	0xffffffff


	//   ....[119]....
        /*68e0*/ 	.word	0xffffffff


	//   ....[120]....
        /*68e4*/ 	.word	0xffffffff


	//   ....[121]....
        /*68e8*/ 	.word	0xffffffff


	//   ....[122]....
        /*68ec*/ 	.word	0xffffffff


	//   ....[123]....
        /*68f0*/ 	.word	0xffffffff


	//   ....[124]....
        /*68f4*/ 	.word	0xffffffff


	//   ....[125]....
        /*68f8*/ 	.word	0xffffffff


	//   ....[126]....
        /*68fc*/ 	.word	0xffffffff


	//   ....[127]....
        /*6900*/ 	.word	0xffffffff


	//   ....[128]....
        /*6904*/ 	.word	0xffffffff


	//   ....[129]....
        /*6908*/ 	.word	0xffffffff


	//   ....[130]....
        /*690c*/ 	.word	0xffffffff


	//   ....[131]....
        /*6910*/ 	.word	0xffffffff


	//   ....[132]....
        /*6914*/ 	.word	0xffffffff


	//   ....[133]....
        /*6918*/ 	.word	0xffffffff


	//   ....[134]....
        /*691c*/ 	.word	0xffffffff


	//   ....[135]....
        /*6920*/ 	.word	0xffffffff


	//----- nvinfo : EIATTR_COOP_GROUP_INSTR_OFFSETS
	.align		4
.L_64:
        /*6924*/ 	.byte	0x04, 0x28
        /*6926*/ 	.short	(.L_66 - .L_65)


	//   ....[0]....
.L_65:
        /*6928*/ 	.word	0x0000f1a0


	//   ....[1]....
        /*692c*/ 	.word	0x0000f400


	//   ....[2]....
        /*6930*/ 	.word	0x0000f420


	//   ....[3]....
        /*6934*/ 	.word	0x0000f440


	//   ....[4]....
        /*6938*/ 	.word	0x0000f450


	//   ....[5]....
        /*693c*/ 	.word	0x0000f4a0


	//   ....[6]....
        /*6940*/ 	.word	0x0000f540


	//   ....[7]....
        /*6944*/ 	.word	0x0000f560


	//   ....[8]....
        /*6948*/ 	.word	0x0000f570


	//   ....[9]....
        /*694c*/ 	.word	0x0000f590


	//   ....[10]....
        /*6950*/ 	.word	0x0000f5a0


	//   ....[11]....
        /*6954*/ 	.word	0x0000f5b0


	//   ....[12]....
        /*6958*/ 	.word	0x0000f5c0


	//   ....[13]....
        /*695c*/ 	.word	0x0000f5d0


	//   ....[14]....
        /*6960*/ 	.word	0x0000f5f0


	//   ....[15]....
        /*6964*/ 	.word	0x0000f600


	//   ....[16]....
        /*6968*/ 	.word	0x0000f6d0


	//   ....[17]....
        /*696c*/ 	.word	0x0000f6f0


	//   ....[18]....
        /*6970*/ 	.word	0x0000f700


	//   ....[19]....
        /*6974*/ 	.word	0x0000f710


	//   ....[20]....
        /*6978*/ 	.word	0x0000f730


	//   ....[21]....
        /*697c*/ 	.word	0x0000f750


	//   ....[22]....
        /*6980*/ 	.word	0x0000f790


	//   ....[23]....
        /*6984*/ 	.word	0x0000f7b0


	//   ....[24]....
        /*6988*/ 	.word	0x0000f7c0


	//   ....[25]....
        /*698c*/ 	.word	0x0000f830


	//   ....[26]....
        /*6990*/ 	.word	0x0000f990


	//   ....[27]....
        /*6994*/ 	.word	0x0000f9b0


	//   ....[28]....
        /*6998*/ 	.word	0x0000fa20


	//   ....[29]....
        /*699c*/ 	.word	0x0000fbf0


	//   ....[30]....
        /*69a0*/ 	.word	0x0000fc10


	//   ....[31]....
        /*69a4*/ 	.word	0x0000fc30


	//   ....[32]....
        /*69a8*/ 	.word	0x0000fc80


	//   ....[33]....
        /*69ac*/ 	.word	0x0000fc90


	//   ....[34]....
        /*69b0*/ 	.word	0x0000fcb0


	//   ....[35]....
        /*69b4*/ 	.word	0x0000fcc0


	//   ....[36]....
        /*69b8*/ 	.word	0x0000fcd0


	//   ....[37]....
        /*69bc*/ 	.word	0x0000fd40


	//   ....[38]....
        /*69c0*/ 	.word	0x0000fd70


	//   ....[39]....
        /*69c4*/ 	.word	0x0000fda0


	//   ....[40]....
        /*69c8*/ 	.word	0x0000fde0


	//   ....[41]....
        /*69cc*/ 	.word	0x0000fe10


	//   ....[42]....
        /*69d0*/ 	.word	0x0000fe40


	//   ....[43]....
        /*69d4*/ 	.word	0x0000fe60


	//   ....[44]....
        /*69d8*/ 	.word	0x0000fe70


	//   ....[45]....
        /*69dc*/ 	.word	0x0000fe80


	//   ....[46]....
        /*69e0*/ 	.word	0x0000fe90


	//   ....[47]....
        /*69e4*/ 	.word	0x0000fea0


	//   ....[48]....
        /*69e8*/ 	.word	0x0000feb0


	//   ....[49]....
        /*69ec*/ 	.word	0x0000fec0


	//   ....[50]....
        /*69f0*/ 	.word	0x0000fed0


	//   ....[51]....
        /*69f4*/ 	.word	0x0000ff30


	//   ....[52]....
        /*69f8*/ 	.word	0x0000ff60


	//   ....[53]....
        /*69fc*/ 	.word	0x0000ff70


	//   ....[54]....
        /*6a00*/ 	.word	0x0000ffd0


	//   ....[55]....
        /*6a04*/ 	.word	0x00010000


	//   ....[56]....
        /*6a08*/ 	.word	0x00010010


	//   ....[57]....
        /*6a0c*/ 	.word	0x00010020


	//   ....[58]....
        /*6a10*/ 	.word	0x00010070


	//   ....[59]....
        /*6a14*/ 	.word	0x00010080


	//   ....[60]....
        /*6a18*/ 	.word	0x00010090


	//   ....[61]....
        /*6a1c*/ 	.word	0x000100a0


	//   ....[62]....
        /*6a20*/ 	.word	0x000100b0


	//   ....[63]....
        /*6a24*/ 	.word	0x000100c0


	//   ....[64]....
        /*6a28*/ 	.word	0x000102c0


	//   ....[65]....
        /*6a2c*/ 	.word	0x000102e0


	//   ....[66]....
        /*6a30*/ 	.word	0x00010350


	//   ....[67]....
        /*6a34*/ 	.word	0x00010370


	//   ....[68]....
        /*6a38*/ 	.word	0x000106a0


	//   ....[69]....
        /*6a3c*/ 	.word	0x00010740


	//   ....[70]....
        /*6a40*/ 	.word	0x00010870


	//   ....[71]....
        /*6a44*/ 	.word	0x00010990


	//   ....[72]....
        /*6a48*/ 	.word	0x00010a20


	//   ....[73]....
        /*6a4c*/ 	.word	0x00010a30


	//   ....[74]....
        /*6a50*/ 	.word	0x00010a60


	//   ....[75]....
        /*6a54*/ 	.word	0x00010a70


	//   ....[76]....
        /*6a58*/ 	.word	0x00010ae0


	//   ....[77]....
        /*6a5c*/ 	.word	0x00010c30


	//   ....[78]....
        /*6a60*/ 	.word	0x00010df0


	//   ....[79]....
        /*6a64*/ 	.word	0x00010e00


	//   ....[80]....
        /*6a68*/ 	.word	0x00010e20


	//   ....[81]....
        /*6a6c*/ 	.word	0x00010e60


	//   ....[82]....
        /*6a70*/ 	.word	0x00010e70


	//   ....[83]....
        /*6a74*/ 	.word	0x00010ea0


	//   ....[84]....
        /*6a78*/ 	.word	0x00010eb0


	//   ....[85]....
        /*6a7c*/ 	.word	0x00010f80


	//   ....[86]....
        /*6a80*/ 	.word	0x00011040


	//   ....[87]....
        /*6a84*/ 	.word	0x00011250


	//   ....[88]....
        /*6a88*/ 	.word	0x00011260


	//   ....[89]....
        /*6a8c*/ 	.word	0x00011280


	//   ....[90]....
        /*6a90*/ 	.word	0x000112c0


	//   ....[91]....
        /*6a94*/ 	.word	0x000112e0


	//   ....[92]....
        /*6a98*/ 	.word	0x00011370


	//   ....[93]....
        /*6a9c*/ 	.word	0x000113b0


	//   ....[94]....
        /*6aa0*/ 	.word	0x000114e0


	//   ....[95]....
        /*6aa4*/ 	.word	0x000116a0


	//   ....[96]....
        /*6aa8*/ 	.word	0x000116b0


	//   ....[97]....
        /*6aac*/ 	.word	0x000116d0


	//   ....[98]....
        /*6ab0*/ 	.word	0x00011710


	//   ....[99]....
        /*6ab4*/ 	.word	0x00011730


	//   ....[100]....
        /*6ab8*/ 	.word	0x000117a0


	//   ....[101]....
        /*6abc*/ 	.word	0x00011800


	//   ....[102]....
        /*6ac0*/ 	.word	0x000118e0


	//   ....[103]....
        /*6ac4*/ 	.word	0x00011ac0


	//   ....[104]....
        /*6ac8*/ 	.word	0x00011b20


	//   ....[105]....
        /*6acc*/ 	.word	0x00011b30


	//   ....[106]....
        /*6ad0*/ 	.word	0x00011b60


	//   ....[107]....
        /*6ad4*/ 	.word	0x00011b80


	//   ....[108]....
        /*6ad8*/ 	.word	0x00011b90


	//   ....[109]....
        /*6adc*/ 	.word	0x00011c70


	//   ....[110]....
        /*6ae0*/ 	.word	0x00011cd0


	//   ....[111]....
        /*6ae4*/ 	.word	0x00011f30


	//   ....[112]....
        /*6ae8*/ 	.word	0x00011f40


	//   ....[113]....
        /*6aec*/ 	.word	0x00011f50


	//   ....[114]....
        /*6af0*/ 	.word	0x00011f90


	//   ....[115]....
        /*6af4*/ 	.word	0x00011fc0


	//   ....[116]....
        /*6af8*/ 	.word	0x00011fe0


	//   ....[117]....
        /*6afc*/ 	.word	0x00012120


	//   ....[118]....
        /*6b00*/ 	.word	0x00012160


	//   ....[119]....
        /*6b04*/ 	.word	0x00012250


	//   ....[120]....
        /*6b08*/ 	.word	0x00012390


	//   ....[121]....
        /*6b0c*/ 	.word	0x000123a0


	//   ....[122]....
        /*6b10*/ 	.word	0x000123c0


	//   ....[123]....
        /*6b14*/ 	.word	0x000123e0


	//   ....[124]....
        /*6b18*/ 	.word	0x000124d0


	//   ....[125]....
        /*6b1c*/ 	.word	0x00012560


	//   ....[126]....
        /*6b20*/ 	.word	0x00012580


	//   ....[127]....
        /*6b24*/ 	.word	0x000125a0


	//   ....[128]....
        /*6b28*/ 	.word	0x00012610


	//   ....[129]....
        /*6b2c*/ 	.word	0x000126c0


	//   ....[130]....
        /*6b30*/ 	.word	0x000126d0


	//   ....[131]....
        /*6b34*/ 	.word	0x000126f0


	//   ....[132]....
        /*6b38*/ 	.word	0x00012790


	//   ....[133]....
        /*6b3c*/ 	.word	0x000127b0


	//   ....[134]....
        /*6b40*/ 	.word	0x000127f0


	//   ....[135]....
        /*6b44*/ 	.word	0x00012810


	//----- nvinfo : EIATTR_VRC_CTA_INIT_COUNT
	.align		4
.L_66:
        /*6b48*/ 	.byte	0x02, 0x4a
	.zero		1
	.zero		1


	//----- nvinfo : EIATTR_EXIT_INSTR_OFFSETS
	.align		4
        /*6b4c*/ 	.byte	0x04, 0x1c
        /*6b4e*/ 	.short	(.L_68 - .L_67)


	//   ....[0]....
.L_67:
        /*6b50*/ 	.word	0x0002c2c0


	//   ....[1]....
        /*6b54*/ 	.word	0x0002c300


	//----- nvinfo : EIATTR_REQNTID
	.align		4
.L_68:
        /*6b58*/ 	.byte	0x04, 0x10
        /*6b5a*/ 	.short	(.L_70 - .L_69)
.L_69:
        /*6b5c*/ 	.word	0x00000200
        /*6b60*/ 	.word	0x00000001
        /*6b64*/ 	.word	0x00000001


	//----- nvinfo : EIATTR_CBANK_PARAM_SIZE
	.align		4
.L_70:
        /*6b68*/ 	.byte	0x03, 0x19
        /*6b6a*/ 	.short	0x0088


	//----- nvinfo : EIATTR_PARAM_CBANK
	.align		4
        /*6b6c*/ 	.byte	0x04, 0x0a
        /*6b6e*/ 	.short	(.L_72 - .L_71)
	.align		4
.L_71:
        /*6b70*/ 	.word	index@(.nv.constant0.attn_fwd)
        /*6b74*/ 	.short	0x0380
        /*6b76*/ 	.short	0x0088


	//----- nvinfo : EIATTR_SW_WAR
	.align		4
.L_72:
        /*6b78*/ 	.byte	0x04, 0x36
        /*6b7a*/ 	.short	(.L_74 - .L_73)
.L_73:
        /*6b7c*/ 	.word	0x00000008
.L_74:


//--------------------- .nv.compat                --------------------------
	.section	.nv.compat,"",@"SHT_CUDA_COMPAT_INFO"
	.align	4
        /*0000*/ 	.byte	0x02, 0x02, 0x01, 0x00, 0x02, 0x05, 0x05, 0x00, 0x02, 0x03, 0x00, 0x00, 0x02, 0x06, 0x01, 0x00


//--------------------- .nv.callgraph             --------------------------
	.section	.nv.callgraph,"",@"SHT_CUDA_CALLGRAPH"
	.align	4
	.sectionentsize	8
	.align		4
        /*0000*/ 	.word	0x00000000
	.align		4
        /*0004*/ 	.word	0xffffffff
	.align		4
        /*0008*/ 	.word	0x00000000
	.align		4
        /*000c*/ 	.word	0xfffffffe
	.align		4
        /*0010*/ 	.word	0x00000000
	.align		4
        /*0014*/ 	.word	0xfffffffd
	.align		4
        /*0018*/ 	.word	0x00000000
	.align		4
        /*001c*/ 	.word	0xfffffffc


//--------------------- .nv.constant4             --------------------------
	.section	.nv.constant4,"a",@progbits
	.align	8
	.align		8
.nv.constant4:
        /*0000*/ 	.dword	_$_str


//--------------------- .text.attn_fwd            --------------------------
	.section	.text.attn_fwd,"ax",@progbits
	.align	128
        .global         attn_fwd
        .type           attn_fwd,@function
        .size           attn_fwd,(.L_x_3 - attn_fwd)
        .other          attn_fwd,@"STO_CUDA_ENTRY STV_DEFAULT"
attn_fwd:
.text.attn_fwd:
[----:B------:R-:W0:Y:S01]  /*0000*/  LDC R1, c[0x0][0x37c] ;  /* 0x0000df00ff017b82 */ /* 0x000e220000000800 */
[----:B------:R-:W1:Y:S07]  /*0010*/  S2R R6, SR_TID.X ;  /* 0x0000000000067919 */ /* 0x000e6e0000002100 */
[----:B------:R-:W2:Y:S01]  /*0020*/  LDC R0, c[0x0][0x3b8] ;  /* 0x0000ee00ff007b82 */ /* 0x000ea20000000800 */
[----:B------:R-:W3:Y:S01]  /*0030*/  LDCU.64 UR4, c[0x0][0x3b0] ;  /* 0x00007600ff0477ac */ /* 0x000ee20008000a00 */
[----:B0-----:R-:W-:Y:S01]  /*0040*/  IADD3 R1, PT, PT, R1, -0xb90, RZ ;  /* 0xfffff47001017810 */ /* 0x001fe20007ffe0ff */
[----:B------:R-:W0:Y:S01]  /*0050*/  S2R R2, SR_CTAID.X ;  /* 0x0000000000027919 */ /* 0x000e220000002500 */
[----:B------:R-:W4:Y:S04]  /*0060*/  LDCU.64 UR12, c[0x0][0x358] ;  /* 0x00006b00ff0c77ac */ /* 0x000f280008000a00 */
[----:B------:R-:W3:Y:S08]  /*0070*/  S2UR UR8, SR_CTAID.Y ;  /* 0x00000000000879c3 */ /* 0x000ef00000002600 */
[----:B------:R-:W5:Y:S01]  /*0080*/  LDC.64 R54, c[0x0][0x380] ;  /* 0x0000e000ff367b82 */ /* 0x000f620000000a00 */
[--C-:B-1----:R-:W-:Y:S01]  /*0090*/  SHF.R.U32.HI R3, RZ, 0x8, R6.reuse ;  /* 0x00000008ff037819 */ /* 0x102fe20000011606 */
[----:B---3--:R-:W-:Y:S01]  /*00a0*/  UIMAD UR4, UR8, UR4, URZ ;  /* 0x00000004080472a4 */ /* 0x008fe2000f8e02ff */
[----:B------:R-:W-:-:S02]  /*00b0*/  SHF.R.S32.HI R45, RZ, 0x8, R6 ;  /* 0x00000008ff2d7819 */ /* 0x000fc40000011406 */
[----:B------:R-:W-:Y:S01]  /*00c0*/  SGXT.U32 R3, R3, 0x1 ;  /* 0x000000010303781a */ /* 0x000fe20000000000 */
[----:B------:R-:W-:Y:S01]  /*00d0*/  USHF.L.U32 UR6, UR4, 0x1, URZ ;  /* 0x0000000104067899 */ /* 0x000fe200080006ff */
[----:B------:R-:W-:-:S03]  /*00e0*/  SGXT R45, R45, 0x1 ;  /* 0x000000012d2d781a */ /* 0x000fc60000000200 */
[----:B--2---:R-:W-:Y:S01]  /*00f0*/  IMAD R15, R3, R0, RZ ;  /* 0x00000000030f7224 */ /* 0x004fe200078e02ff */
[----:B------:R-:W-:-:S03]  /*0100*/  LOP3.LUT R3, R6, 0xff, RZ, 0xc0, !PT ;  /* 0x000000ff06037812 */ /* 0x000fc600078ec0ff */
[----:B------:R-:W-:Y:S02]  /*0110*/  IMAD R21, R0, 0x2, R15 ;  /* 0x0000000200157824 */ /* 0x000fe400078e020f */
[----:B0-----:R-:W-:Y:S02]  /*0120*/  IMAD R4, R2, 0x100, R3 ;  /* 0x0000010002047824 */ /* 0x001fe400078e0203 */
[----:B------:R-:W-:Y:S01]  /*0130*/  IMAD.SHL.U32 R6, R3, 0x2, RZ ;  /* 0x0000000203067824 */ /* 0x000fe200078e00ff */
[----:B------:R-:W-:Y:S01]  /*0140*/  LEA R23, R0, R21, 0x1 ;  /* 0x0000001500177211 */ /* 0x000fe200078e08ff */
[----:B------:R-:W-:Y:S01]  /*0150*/  IMAD R2, R4, UR5, RZ ;  /* 0x0000000504027c24 */ /* 0x000fe2000f8e02ff */
[----:B------:R0:W-:Y:S01]  /*0160*/  STL [R1+0x8e8], R4 ;  /* 0x0008e80401007387 */ /* 0x0001e20000100800 */
[----:B------:R-:W-:Y:S01]  /*0170*/  UIMAD.WIDE UR4, UR4, 0x2, URZ ;  /* 0x00000002040478a5 */ /* 0x000fe2000f8e02ff */
[----:B------:R-:W-:Y:S01]  /*0180*/  LOP3.LUT R45, R6, 0x210, R45, 0x78, !PT ;  /* 0x00000210062d7812 */ /* 0x000fe200078e782d */
[----:B------:R-:W-:-:S02]  /*0190*/  IMAD.SHL.U32 R5, R2, 0x2, RZ ;  /* 0x0000000202057824 */ /* 0x000fc400078e00ff */
[----:B------:R-:W-:Y:S02]  /*01a0*/  IMAD R27, R0, 0x2, R23 ;  /* 0x00000002001b7824 */ /* 0x000fe400078e0217 */
[----:B0-----:R-:W-:Y:S01]  /*01b0*/  IMAD.HI R4, R2, 0x2, RZ ;  /* 0x0000000202047827 */ /* 0x001fe200078e02ff */
[----:B-----5:R-:W-:Y:S02]  /*01c0*/  IADD3 R2, P0, P1, R5, UR6, R54 ;  /* 0x0000000605027c10 */ /* 0x020fe4000f91e036 */
[----:B------:R-:W-:Y:S02]  /*01d0*/  LEA R29, R0, R27, 0x1 ;  /* 0x0000001b001d7211 */ /* 0x000fe400078e08ff */
[----:B------:R-:W-:Y:S02]  /*01e0*/  IADD3.X R55, PT, PT, R4, UR5, R55, P0, P1 ;  /* 0x0000000504377c10 */ /* 0x000fe400087e2437 */
[-C--:B------:R-:W-:Y:S01]  /*01f0*/  LEA R4, P0, R15, R2.reuse, 0x1 ;  /* 0x000000020f047211 */ /* 0x080fe200078008ff */
[----:B------:R-:W-:Y:S01]  /*0200*/  IMAD R33, R0, 0x2, R29 ;  /* 0x0000000200217824 */ /* 0x000fe200078e021d */
[----:B------:R-:W-:-:S02]  /*0210*/  LEA R14, P1, R21, R2, 0x1 ;  /* 0x00000002150e7211 */ /* 0x000fc400078208ff */
[-C--:B------:R-:W-:Y:S02]  /*0220*/  LEA.HI.X.SX32 R5, R15, R55.reuse, 0x1, P0 ;  /* 0x000000370f057211 */ /* 0x080fe400000f0eff */
[-C--:B------:R-:W-:Y:S02]  /*0230*/  LEA R20, P0, R23, R2.reuse, 0x1 ;  /* 0x0000000217147211 */ /* 0x080fe400078008ff */
[-C--:B------:R-:W-:Y:S01]  /*0240*/  LEA.HI.X.SX32 R15, R21, R55.reuse, 0x1, P1 ;  /* 0x00000037150f7211 */ /* 0x080fe200008f0eff */
[----:B----4-:R0:W2:Y:S01]  /*0250*/  LDG.E.U16 R16, desc[UR12][R4.64] ;  /* 0x0000000c04107981 */ /* 0x0100a2000c1e1500 */
[----:B------:R-:W-:Y:S02]  /*0260*/  LEA.HI.X.SX32 R21, R23, R55, 0x1, P0 ;  /* 0x0000003717157211 */ /* 0x000fe400000f0eff */
[-C--:B------:R-:W-:Y:S01]  /*0270*/  LEA R22, P0, R27, R2.reuse, 0x1 ;  /* 0x000000021b167211 */ /* 0x080fe200078008ff */
[----:B------:R1:W3:Y:S01]  /*0280*/  LDG.E.U16 R10, desc[UR12][R14.64] ;  /* 0x0000000c0e0a7981 */ /* 0x0002e2000c1e1500 */
[----:B------:R-:W-:-:S02]  /*0290*/  LEA R26, P1, R29, R2, 0x1 ;  /* 0x000000021d1a7211 */ /* 0x000fc400078208ff */
[----:B------:R-:W-:Y:S01]  /*02a0*/  LEA.HI.X.SX32 R23, R27, R55, 0x1, P0 ;  /* 0x000000371b177211 */ /* 0x000fe200000f0eff */
[----:B------:R4:W5:Y:S01]  /*02b0*/  LDG.E.U16 R8, desc[UR12][R20.64] ;  /* 0x0000000c14087981 */ /* 0x000962000c1e1500 */
[C---:B------:R-:W-:Y:S02]  /*02c0*/  LEA R35, R0.reuse, R33, 0x1 ;  /* 0x0000002100237211 */ /* 0x040fe400078e08ff */
[-C--:B0-----:R-:W-:Y:S01]  /*02d0*/  LEA R4, P0, R33, R2.reuse, 0x1 ;  /* 0x0000000221047211 */ /* 0x081fe200078008ff */
[----:B------:R0:W5:Y:S01]  /*02e0*/  LDG.E.U16 R24, desc[UR12][R22.64] ;  /* 0x0000000c16187981 */ /* 0x000162000c1e1500 */
[-C--:B------:R-:W-:Y:S01]  /*02f0*/  LEA.HI.X.SX32 R27, R29, R55.reuse, 0x1, P1 ;  /* 0x000000371d1b7211 */ /* 0x080fe200008f0eff */
[C---:B------:R-:W-:Y:S01]  /*0300*/  IMAD R37, R0.reuse, 0x2, R35 ;  /* 0x0000000200257824 */ /* 0x040fe200078e0223 */
[----:B------:R-:W-:Y:S02]  /*0310*/  LEA.HI.X.SX32 R5, R33, R55, 0x1, P0 ;  /* 0x0000003721057211 */ /* 0x000fe400000f0eff */
[----:B-1----:R-:W-:Y:S01]  /*0320*/  LEA R14, P0, R35, R2, 0x1 ;  /* 0x00000002230e7211 */ /* 0x002fe200078008ff */
[----:B------:R-:W5:Y:S01]  /*0330*/  LDG.E.U16 R26, desc[UR12][R26.64] ;  /* 0x0000000c1a1a7981 */ /* 0x000f62000c1e1500 */
[----:B------:R-:W-:-:S02]  /*0340*/  LEA R41, R0, R37, 0x1 ;  /* 0x0000002500297211 */ /* 0x000fc400078e08ff */
[----:B------:R-:W-:Y:S01]  /*0350*/  LEA.HI.X.SX32 R15, R35, R55, 0x1, P0 ;  /* 0x00000037230f7211 */ /* 0x000fe200000f0eff */
[----:B------:R1:W5:Y:S02]  /*0360*/  LDG.E.U16 R12, desc[UR12][R4.64] ;  /* 0x0000000c040c7981 */ /* 0x000364000c1e1500 */
[C---:B------:R-:W-:Y:S02]  /*0370*/  IMAD R49, R0.reuse, 0x2, R41 ;  /* 0x0000000200317824 */ /* 0x040fe400078e0229 */
[----:B------:R-:W5:Y:S01]  /*0380*/  LDG.E.U16 R6, desc[UR12][R14.64] ;  /* 0x0000000c0e067981 */ /* 0x000f62000c1e1500 */
[C---:B----4-:R-:W-:Y:S02]  /*0390*/  LEA R20, P0, R37.reuse, R2, 0x1 ;  /* 0x0000000225147211 */ /* 0x050fe400078008ff */
[----:B------:R-:W-:Y:S02]  /*03a0*/  LEA R51, R0, R49, 0x1 ;  /* 0x0000003100337211 */ /* 0x000fe400078e08ff */
[----:B------:R-:W-:-:S02]  /*03b0*/  LEA.HI.X.SX32 R21, R37, R55, 0x1, P0 ;  /* 0x0000003725157211 */ /* 0x000fc400000f0eff */
[-C--:B0-----:R-:W-:Y:S01]  /*03c0*/  LEA R22, P0, R49, R2.reuse, 0x1 ;  /* 0x0000000231167211 */ /* 0x081fe200078008ff */
[C---:B------:R-:W-:Y:S01]  /*03d0*/  IMAD R71, R0.reuse, 0x2, R51 ;  /* 0x0000000200477824 */ /* 0x040fe200078e0233 */
[-C--:B------:R-:W-:Y:S01]  /*03e0*/  LEA R28, P1, R41, R2.reuse, 0x1 ;  /* 0x00000002291c7211 */ /* 0x080fe200078208ff */
[----:B------:R0:W4:Y:S01]  /*03f0*/  LDG.E.U16 R18, desc[UR12][R20.64] ;  /* 0x0000000c14127981 */ /* 0x000122000c1e1500 */
[----:B------:R-:W-:Y:S02]  /*0400*/  LEA.HI.X.SX32 R23, R49, R55, 0x1, P0 ;  /* 0x0000003731177211 */ /* 0x000fe400000f0eff */
[----:B------:R-:W-:Y:S02]  /*0410*/  LEA R73, R0, R71, 0x1 ;  /* 0x0000004700497211 */ /* 0x000fe400078e08ff */
[----:B-1----:R-:W-:-:S03]  /*0420*/  LEA R4, P0, R51, R2, 0x1 ;  /* 0x0000000233047211 */ /* 0x002fc600078008ff */
[C---:B------:R-:W-:Y:S01]  /*0430*/  IMAD R75, R0.reuse, 0x2, R73 ;  /* 0x00000002004b7824 */ /* 0x040fe200078e0249 */
[----:B------:R-:W-:Y:S02]  /*0440*/  LEA.HI.X.SX32 R5, R51, R55, 0x1, P0 ;  /* 0x0000003733057211 */ /* 0x000fe400000f0eff */
[-C--:B------:R-:W-:Y:S02]  /*0450*/  LEA R32, P0, R71, R2.reuse, 0x1 ;  /* 0x0000000247207211 */ /* 0x080fe400078008ff */
[C---:B------:R-:W-:Y:S02]  /*0460*/  LEA R77, R0.reuse, R75, 0x1 ;  /* 0x0000004b004d7211 */ /* 0x040fe400078e08ff */
[-C--:B------:R-:W-:Y:S02]  /*0470*/  LEA.HI.X.SX32 R29, R41, R55.reuse, 0x1, P1 ;  /* 0x00000037291d7211 */ /* 0x080fe400008f0eff */
[----:B------:R-:W-:Y:S01]  /*0480*/  LEA.HI.X.SX32 R33, R71, R55, 0x1, P0 ;  /* 0x0000003747217211 */ /* 0x000fe200000f0eff */
[----:B------:R-:W-:Y:S01]  /*0490*/  IMAD R79, R0, 0x2, R77 ;  /* 0x00000002004f7824 */ /* 0x000fe200078e024d */
[----:B------:R-:W-:-:S02]  /*04a0*/  LEA R36, P1, R73, R2, 0x1 ;  /* 0x0000000249247211 */ /* 0x000fc400078208ff */
[----:B------:R-:W-:Y:S02]  /*04b0*/  LEA R70, P0, R75, R2, 0x1 ;  /* 0x000000024b467211 */ /* 0x000fe400078008ff */
[-C--:B------:R-:W-:Y:S02]  /*04c0*/  LEA.HI.X.SX32 R37, R73, R55.reuse, 0x1, P1 ;  /* 0x0000003749257211 */ /* 0x080fe400008f0eff */
[----:B------:R-:W-:Y:S02]  /*04d0*/  LEA.HI.X.SX32 R71, R75, R55, 0x1, P0 ;  /* 0x000000374b477211 */ /* 0x000fe400000f0eff */
[----:B------:R-:W-:-:S03]  /*04e0*/  LEA R81, R0, R79, 0x1 ;  /* 0x0000004f00517211 */ /* 0x000fc600078e08ff */
[----:B------:R-:W4:Y:S02]  /*04f0*/  LDG.E.U16 R14, desc[UR12][R70.64] ;  /* 0x0000000c460e7981 */ /* 0x000f24000c1e1500 */
[----:B------:R-:W-:Y:S01]  /*0500*/  IMAD R83, R0, 0x2, R81 ;  /* 0x0000000200537824 */ /* 0x000fe200078e0251 */
[----:B0-----:R-:W-:-:S04]  /*0510*/  LEA R20, P1, R81, R2, 0x1 ;  /* 0x0000000251147211 */ /* 0x001fc800078208ff */
[----:B------:R-:W-:Y:S02]  /*0520*/  LEA R85, R0, R83, 0x1 ;  /* 0x0000005300557211 */ /* 0x000fe400078e08ff */
[----:B------:R-:W-:-:S03]  /*0530*/  LEA.HI.X.SX32 R21, R81, R55, 0x1, P1 ;  /* 0x0000003751157211 */ /* 0x000fc600008f0eff */
[C---:B------:R-:W-:Y:S02]  /*0540*/  IMAD R19, R0.reuse, 0x2, R85 ;  /* 0x0000000200137824 */ /* 0x040fe400078e0255 */
[----:B------:R-:W4:Y:S03]  /*0550*/  LDG.E.U16 R40, desc[UR12][R20.64] ;  /* 0x0000000c14287981 */ /* 0x000f26000c1e1500 */
[----:B------:R-:W-:-:S05]  /*0560*/  LEA R9, R0, R19, 0x1 ;  /* 0x0000001300097211 */ /* 0x000fca00078e08ff */
[----:B------:R-:W-:-:S05]  /*0570*/  IMAD R17, R0, 0x2, R9 ;  /* 0x0000000200117824 */ /* 0x000fca00078e0209 */
[----:B------:R-:W-:-:S04]  /*0580*/  LEA R13, R0, R17, 0x1 ;  /* 0x00000011000d7211 */ /* 0x000fc800078e08ff */
        /* <DEDUP_REMOVED lines=8> */
[----:B------:R-:W-:Y:S01]  /*0610*/  LEA R63, R0, R3, 0x1 ;  /* 0x00000003003f7211 */ /* 0x000fe200078e08ff */
[----:B--2---:R0:W-:Y:S04]  /*0620*/  STL [R1+0x250], R16 ;  /* 0x0002501001007387 */ /* 0x0041e80000100800 */
[----:B---3--:R1:W-:Y:S04]  /*0630*/  STL [R1+0x2b0], R10 ;  /* 0x0002b00a01007387 */ /* 0x0083e80000100800 */
[----:B-----5:R2:W-:Y:S04]  /*0640*/  STL [R1+0x2fc], R8 ;  /* 0x0002fc0801007387 */ /* 0x0205e80000100800 */
[----:B0-----:R-:W3:Y:S04]  /*0650*/  LDG.E.U16 R16, desc[UR12][R28.64] ;  /* 0x0000000c1c107981 */ /* 0x001ee8000c1e1500 */
[----:B-1----:R0:W5:Y:S04]  /*0660*/  LDG.E.U16 R10, desc[UR12][R22.64] ;  /* 0x0000000c160a7981 */ /* 0x002168000c1e1500 */
[----:B--2---:R-:W2:Y:S04]  /*0670*/  LDG.E.U16 R8, desc[UR12][R4.64] ;  /* 0x0000000c04087981 */ /* 0x004ea8000c1e1500 */
[----:B------:R1:W-:Y:S01]  /*0680*/  STL [R1+0x300], R24 ;  /* 0x0003001801007387 */ /* 0x0003e20000100800 */
[----:B0-----:R-:W-:-:S03]  /*0690*/  LEA R22, P0, R77, R2, 0x1 ;  /* 0x000000024d167211 */ /* 0x001fc600078008ff */
[----:B------:R-:W-:Y:S01]  /*06a0*/  STL [R1+0x248], R26 ;  /* 0x0002481a01007387 */ /* 0x000fe20000100800 */
[----:B------:R-:W-:-:S03]  /*06b0*/  LEA.HI.X.SX32 R23, R77, R55, 0x1, P0 ;  /* 0x000000374d177211 */ /* 0x000fc600000f0eff */
[----:B------:R0:W-:Y:S04]  /*06c0*/  STL [R1+0x2ac], R12 ;  /* 0x0002ac0c01007387 */ /* 0x0001e80000100800 */
[----:B-1----:R1:W2:Y:S01]  /*06d0*/  LDG.E.U16 R24, desc[UR12][R32.64] ;  /* 0x0000000c20187981 */ /* 0x0022a2000c1e1500 */
[----:B------:R-:W-:-:S03]  /*06e0*/  LEA R72, P0, R79, R2, 0x1 ;  /* 0x000000024f487211 */ /* 0x000fc600078008ff */
[----:B0-----:R-:W2:Y:S04]  /*06f0*/  LDG.E.U16 R12, desc[UR12][R36.64] ;  /* 0x0000000c240c7981 */ /* 0x001ea8000c1e1500 */
[----:B------:R0:W-:Y:S01]  /*0700*/  STL [R1+0x2f8], R6 ;  /* 0x0002f80601007387 */ /* 0x0001e20000100800 */
[----:B------:R-:W-:Y:S02]  /*0710*/  LEA.HI.X.SX32 R73, R79, R55, 0x1, P0 ;  /* 0x000000374f497211 */ /* 0x000fe400000f0eff */
[----:B-1----:R-:W-:-:S03]  /*0720*/  LEA R32, P0, R83, R2, 0x1 ;  /* 0x0000000253207211 */ /* 0x002fc600078008ff */
[----:B------:R-:W2:Y:S04]  /*0730*/  LDG.E.U16 R42, desc[UR12][R72.64] ;  /* 0x0000000c482a7981 */ /* 0x000ea8000c1e1500 */
[----:B0-----:R-:W2:Y:S01]  /*0740*/  LDG.E.U16 R6, desc[UR12][R22.64] ;  /* 0x0000000c16067981 */ /* 0x001ea2000c1e1500 */
[----:B------:R-:W-:Y:S02]  /*0750*/  LEA.HI.X.SX32 R33, R83, R55, 0x1, P0 ;  /* 0x0000003753217211 */ /* 0x000fe400000f0eff */
[----:B------:R-:W-:-:S03]  /*0760*/  LEA R4, P0, R85, R2, 0x1 ;  /* 0x0000000255047211 */ /* 0x000fc600078008ff */
[----:B------:R-:W2:Y:S01]  /*0770*/  LDG.E.U16 R28, desc[UR12][R32.64] ;  /* 0x0000000c201c7981 */ /* 0x000ea2000c1e1500 */
[----:B------:R-:W-:-:S05]  /*0780*/  LEA.HI.X.SX32 R5, R85, R55, 0x1, P0 ;  /* 0x0000003755057211 */ /* 0x000fca00000f0eff */
[----:B------:R0:W2:Y:S04]  /*0790*/  LDG.E.U16 R22, desc[UR12][R4.64] ;  /* 0x0000000c04167981 */ /* 0x0000a8000c1e1500 */
[----:B----4-:R1:W-:Y:S02]  /*07a0*/  STL [R1+0x2f4], R18 ;  /* 0x0002f41201007387 */ /* 0x0103e40000100800 */
[----:B-1----:R-:W-:-:S04]  /*07b0*/  LEA R18, P0, R19, R2, 0x1 ;  /* 0x0000000213127211 */ /* 0x002fc800078008ff */
[----:B------:R-:W-:Y:S02]  /*07c0*/  LEA.HI.X.SX32 R19, R19, R55, 0x1, P0 ;  /* 0x0000003713137211 */ /* 0x000fe400000f0eff */
[----:B------:R-:W-:-:S03]  /*07d0*/  LEA R20, P0, R17, R2, 0x1 ;  /* 0x0000000211147211 */ /* 0x000fc600078008ff */
[----:B------:R-:W4:Y:S01]  /*07e0*/  LDG.E.U16 R26, desc[UR12][R18.64] ;  /* 0x0000000c121a7981 */ /* 0x000f22000c1e1500 */
[----:B------:R-:W-:-:S05]  /*07f0*/  LEA.HI.X.SX32 R21, R17, R55, 0x1, P0 ;  /* 0x0000003711157211 */ /* 0x000fca00000f0eff */
[----:B------:R-:W4:Y:S04]  /*0800*/  LDG.E.U16 R34, desc[UR12][R20.64] ;  /* 0x0000000c14227981 */ /* 0x000f28000c1e1500 */
[----:B---3--:R-:W-:Y:S04]  /*0810*/  STL [R1+0x240], R16 ;  /* 0x0002401001007387 */ /* 0x008fe80000100800 */
[----:B-----5:R-:W-:Y:S04]  /*0820*/  STL [R1+0x2a8], R10 ;  /* 0x0002a80a01007387 */ /* 0x020fe80000100800 */
[----:B--2---:R1:W-:Y:S02]  /*0830*/  STL [R1+0x2f0], R8 ;  /* 0x0002f00801007387 */ /* 0x0043e40000100800 */
[----:B-1----:R-:W-:-:S02]  /*0840*/  LEA R8, P1, R9, R2, 0x1 ;  /* 0x0000000209087211 */ /* 0x002fc400078208ff */
[----:B------:R-:W-:Y:S02]  /*0850*/  STL [R1+0x2ec], R24 ;  /* 0x0002ec1801007387 */ /* 0x000fe40000100800 */
[----:B------:R-:W-:Y:S02]  /*0860*/  LEA.HI.X.SX32 R9, R9, R55, 0x1, P1 ;  /* 0x0000003709097211 */ /* 0x000fe400008f0eff */
[----:B------:R1:W-:Y:S04]  /*0870*/  STL [R1+0x238], R12 ;  /* 0x0002380c01007387 */ /* 0x0003e80000100800 */
[----:B------:R2:W-:Y:S01]  /*0880*/  STL [R1+0x2a0], R14 ;  /* 0x0002a00e01007387 */ /* 0x0005e20000100800 */
[----:B-1----:R-:W-:-:S04]  /*0890*/  LEA R12, P0, R13, R2, 0x1 ;  /* 0x000000020d0c7211 */ /* 0x002fc800078008ff */
[----:B------:R-:W-:Y:S01]  /*08a0*/  LEA.HI.X.SX32 R13, R13, R55, 0x1, P0 ;  /* 0x000000370d0d7211 */ /* 0x000fe200000f0eff */
[----:B------:R1:W-:Y:S04]  /*08b0*/  STL [R1+0x2e8], R6 ;  /* 0x0002e80601007387 */ /* 0x0003e80000100800 */
[----:B--2---:R2:W3:Y:S01]  /*08c0*/  LDG.E.U16 R14, desc[UR12][R8.64] ;  /* 0x0000000c080e7981 */ /* 0x0044e2000c1e1500 */
[----:B0-----:R-:W-:-:S03]  /*08d0*/  LEA R4, P1, R31, R2, 0x1 ;  /* 0x000000021f047211 */ /* 0x001fc600078208ff */
[----:B------:R-:W5:Y:S01]  /*08e0*/  LDG.E.U16 R38, desc[UR12][R12.64] ;  /* 0x0000000c0c267981 */ /* 0x000f62000c1e1500 */
[----:B-1----:R-:W-:-:S04]  /*08f0*/  LEA R6, P0, R7, R2, 0x1 ;  /* 0x0000000207067211 */ /* 0x002fc800078008ff */
[-C--:B------:R-:W-:Y:S02]  /*0900*/  LEA.HI.X.SX32 R7, R7, R55.reuse, 0x1, P0 ;  /* 0x0000003707077211 */ /* 0x080fe400000f0eff */
[-C--:B--2---:R-:W-:Y:S02]  /*0910*/  LEA R8, P0, R25, R2.reuse, 0x1 ;  /* 0x0000000219087211 */ /* 0x084fe400078008ff */
[-C--:B------:R-:W-:Y:S01]  /*0920*/  LEA.HI.X.SX32 R5, R31, R55.reuse, 0x1, P1 ;  /* 0x000000371f057211 */ /* 0x080fe200008f0eff */
[----:B------:R-:W-:Y:S01]  /*0930*/  STL [R1+0x2e4], R42 ;  /* 0x0002e42a01007387 */ /* 0x000fe20000100800 */
[-C--:B------:R-:W-:Y:S02]  /*0940*/  LEA.HI.X.SX32 R9, R25, R55.reuse, 0x1, P0 ;  /* 0x0000003719097211 */ /* 0x080fe400000f0eff */
[CC--:B------:R-:W-:Y:S01]  /*0950*/  LEA R32, P0, R11.reuse, R2.reuse, 0x1 ;  /* 0x000000020b207211 */ /* 0x0c0fe200078008ff */
[----:B------:R0:W2:Y:S03]  /*0960*/  LDG.E.U16 R19, desc[UR12][R6.64] ;  /* 0x0000000c06137981 */ /* 0x0000a6000c1e1500 */
[----:B------:R-:W-:Y:S01]  /*0970*/  LEA.HI.X.SX32 R33, R11, R55, 0x1, P0 ;  /* 0x000000370b217211 */ /* 0x000fe200000f0eff */
[----:B------:R-:W-:Y:S04]  /*0980*/  STL [R1+0x230], R40 ;  /* 0x0002302801007387 */ /* 0x000fe80000100800 */
[----:B------:R1:W-:Y:S04]  /*0990*/  STL [R1+0x29c], R28 ;  /* 0x00029c1c01007387 */ /* 0x0003e80000100800 */
[----:B------:R0:W2:Y:S04]  /*09a0*/  LDG.E.U16 R13, desc[UR12][R4.64] ;  /* 0x0000000c040d7981 */ /* 0x0000a8000c1e1500 */
[----:B------:R0:W-:Y:S04]  /*09b0*/  STL [R1+0x2e0], R22 ;  /* 0x0002e01601007387 */ /* 0x0001e80000100800 */
[----:B-1----:R1:W2:Y:S04]  /*09c0*/  LDG.E.U16 R28, desc[UR12][R8.64] ;  /* 0x0000000c081c7981 */ /* 0x0022a8000c1e1500 */
[----:B0-----:R-:W2:Y:S01]  /*09d0*/  LDG.E.U16 R22, desc[UR12][R32.64] ;  /* 0x0000000c20167981 */ /* 0x001ea2000c1e1500 */
[-C--:B------:R-:W-:Y:S01]  /*09e0*/  LEA R20, P0, R69, R2.reuse, 0x1 ;  /* 0x0000000245147211 */ /* 0x080fe200078008ff */
[----:B------:R-:W-:Y:S01]  /*09f0*/  IMAD R65, R0, 0x2, R63 ;  /* 0x0000000200417824 */ /* 0x000fe200078e023f */
[----:B------:R-:W-:-:S02]  /*0a00*/  LEA R6, P1, R43, R2, 0x1 ;  /* 0x000000022b067211 */ /* 0x000fc400078208ff */
[----:B------:R-:W-:Y:S02]  /*0a10*/  LEA.HI.X.SX32 R21, R69, R55, 0x1, P0 ;  /* 0x0000003745157211 */ /* 0x000fe400000f0eff */
[-C--:B------:R-:W-:Y:S02]  /*0a20*/  LEA R4, P0, R67, R2.reuse, 0x1 ;  /* 0x0000000243047211 */ /* 0x080fe400078008ff */
[C---:B------:R-:W-:Y:S02]  /*0a30*/  LEA R61, R0.reuse, R65, 0x1 ;  /* 0x00000041003d7211 */ /* 0x040fe400078e08ff */
[-C--:B------:R-:W-:Y:S02]  /*0a40*/  LEA.HI.X.SX32 R7, R43, R55.reuse, 0x1, P1 ;  /* 0x000000372b077211 */ /* 0x080fe400008f0eff */
[----:B------:R-:W-:Y:S01]  /*0a50*/  LEA.HI.X.SX32 R5, R67, R55, 0x1, P0 ;  /* 0x0000003743057211 */ /* 0x000fe200000f0eff */
[----:B----4-:R-:W-:Y:S01]  /*0a60*/  STL [R1+0x2dc], R26 ;  /* 0x0002dc1a01007387 */ /* 0x010fe20000100800 */
[----:B-1----:R-:W-:Y:S01]  /*0a70*/  LEA R8, P0, R3, R2, 0x1 ;  /* 0x0000000203087211 */ /* 0x002fe200078008ff */
[----:B------:R-:W-:-:S02]  /*0a80*/  IMAD R39, R0, 0x2, R61 ;  /* 0x0000000200277824 */ /* 0x000fc400078e023d */
[----:B------:R0:W4:Y:S01]  /*0a90*/  LDG.E.U16 R40, desc[UR12][R4.64] ;  /* 0x0000000c04287981 */ /* 0x000122000c1e1500 */
[----:B------:R-:W-:Y:S02]  /*0aa0*/  LEA.HI.X.SX32 R9, R3, R55, 0x1, P0 ;  /* 0x0000003703097211 */ /* 0x000fe400000f0eff */
[----:B------:R-:W-:Y:S02]  /*0ab0*/  LEA R92, R0, R39, 0x1 ;  /* 0x00000027005c7211 */ /* 0x000fe400078e08ff */
[----:B0-----:R-:W-:-:S03]  /*0ac0*/  LEA R4, P1, R65, R2, 0x1 ;  /* 0x0000000241047211 */ /* 0x001fc600078208ff */
[----:B------:R-:W-:Y:S01]  /*0ad0*/  IMAD R59, R0, 0x2, R92 ;  /* 0x00000002003b7824 */ /* 0x000fe200078e025c */
[----:B------:R-:W-:-:S04]  /*0ae0*/  LEA.HI.X.SX32 R5, R65, R55, 0x1, P1 ;  /* 0x0000003741057211 */ /* 0x000fc800008f0eff */
[----:B------:R-:W-:Y:S01]  /*0af0*/  LEA R57, R0, R59, 0x1 ;  /* 0x0000003b00397211 */ /* 0x000fe200078e08ff */
[----:B---3--:R0:W-:Y:S04]  /*0b00*/  STL [R1+0x228], R14 ;  /* 0x0002280e01007387 */ /* 0x0081e80000100800 */
[----:B------:R1:W-:Y:S04]  /*0b10*/  STL [R1+0x298], R34 ;  /* 0x0002982201007387 */ /* 0x0003e80000100800 */
[----:B0-----:R-:W3:Y:S04]  /*0b20*/  LDG.E.U16 R14, desc[UR12][R20.64] ;  /* 0x0000000c140e7981 */ /* 0x001ee8000c1e1500 */
[----:B-1----:R0:W4:Y:S04]  /*0b30*/  LDG.E.U16 R34, desc[UR12][R6.64] ;  /* 0x0000000c06227981 */ /* 0x002128000c1e1500 */
[----:B------:R1:W4:Y:S01]  /*0b40*/  LDG.E.U16 R21, desc[UR12][R8.64] ;  /* 0x0000000c08157981 */ /* 0x000322000c1e1500 */
[----:B0-----:R-:W-:-:S04]  /*0b50*/  LEA R6, P0, R63, R2, 0x1 ;  /* 0x000000023f067211 */ /* 0x001fc800078008ff */
[-C--:B------:R-:W-:Y:S02]  /*0b60*/  LEA.HI.X.SX32 R7, R63, R55.reuse, 0x1, P0 ;  /* 0x000000373f077211 */ /* 0x080fe400000f0eff */
[C---:B-1----:R-:W-:Y:S01]  /*0b70*/  LEA R8, P0, R61.reuse, R2, 0x1 ;  /* 0x000000023d087211 */ /* 0x042fe200078008ff */
[----:B-----5:R0:W-:Y:S04]  /*0b80*/  STL [R1+0x2d8], R38 ;  /* 0x0002d82601007387 */ /* 0x0201e80000100800 */
[----:B------:R1:W5:Y:S01]  /*0b90*/  LDG.E.U16 R46, desc[UR12][R6.64] ;  /* 0x0000000c062e7981 */ /* 0x000362000c1e1500 */
[----:B------:R-:W-:-:S03]  /*0ba0*/  LEA.HI.X.SX32 R9, R61, R55, 0x1, P0 ;  /* 0x000000373d097211 */ /* 0x000fc600000f0eff */
[----:B--2---:R-:W-:Y:S04]  /*0bb0*/  STL [R1+0x2d4], R19 ;  /* 0x0002d41301007387 */ /* 0x004fe80000100800 */
[----:B0-----:R0:W2:Y:S01]  /*0bc0*/  LDG.E.U16 R38, desc[UR12][R4.64] ;  /* 0x0000000c04267981 */ /* 0x0010a2000c1e1500 */
[----:B-1----:R-:W-:-:S03]  /*0bd0*/  LEA R6, P0, R39, R2, 0x1 ;  /* 0x0000000227067211 */ /* 0x002fc600078008ff */
[----:B------:R-:W-:Y:S01]  /*0be0*/  STL [R1+0x220], R13 ;  /* 0x0002200d01007387 */ /* 0x000fe20000100800 */
[----:B------:R-:W-:-:S03]  /*0bf0*/  LEA.HI.X.SX32 R7, R39, R55, 0x1, P0 ;  /* 0x0000003727077211 */ /* 0x000fc600000f0eff */
[----:B------:R1:W-:Y:S01]  /*0c00*/  STL [R1+0x290], R28 ;  /* 0x0002901c01007387 */ /* 0x0003e20000100800 */
[----:B0-----:R-:W-:-:S03]  /*0c10*/  LEA R4, P1, R59, R2, 0x1 ;  /* 0x000000023b047211 */ /* 0x001fc600078208ff */
[----:B------:R0:W-:Y:S01]  /*0c20*/  STL [R1+0x2d0], R22 ;  /* 0x0002d01601007387 */ /* 0x0001e20000100800 */
[----:B------:R-:W-:-:S03]  /*0c30*/  LEA.HI.X.SX32 R5, R59, R55, 0x1, P1 ;  /* 0x000000373b057211 */ /* 0x000fc600008f0eff */
[----:B-1----:R-:W2:Y:S04]  /*0c40*/  LDG.E.U16 R28, desc[UR12][R6.64] ;  /* 0x0000000c061c7981 */ /* 0x002ea8000c1e1500 */
[----:B0-----:R0:W2:Y:S04]  /*0c50*/  LDG.E.U16 R22, desc[UR12][R8.64] ;  /* 0x0000000c08167981 */ /* 0x0010a8000c1e1500 */
[----:B------:R1:W2:Y:S01]  /*0c60*/  LDG.E.U16 R42, desc[UR12][R4.64] ;  /* 0x0000000c042a7981 */ /* 0x0002a2000c1e1500 */
[----:B0-----:R-:W-:-:S04]  /*0c70*/  LEA R8, P0, R57, R2, 0x1 ;  /* 0x0000000239087211 */ /* 0x001fc800078008ff */
[----:B------:R-:W-:-:S05]  /*0c80*/  LEA.HI.X.SX32 R9, R57, R55, 0x1, P0 ;  /* 0x0000003739097211 */ /* 0x000fca00000f0eff */
[----:B------:R0:W2:Y:S01]  /*0c90*/  LDG.E.U16 R50, desc[UR12][R8.64] ;  /* 0x0000000c08327981 */ /* 0x0000a2000c1e1500 */
[----:B------:R-:W-:-:S05]  /*0ca0*/  IMAD R53, R0, 0x2, R57 ;  /* 0x0000000200357824 */ /* 0x000fca00078e0239 */
[----:B------:R-:W-:-:S05]  /*0cb0*/  LEA R91, R0, R53, 0x1 ;  /* 0x00000035005b7211 */ /* 0x000fca00078e08ff */
[----:B------:R-:W-:-:S05]  /*0cc0*/  IMAD R47, R0, 0x2, R91 ;  /* 0x00000002002f7824 */ /* 0x000fca00078e025b */
[----:B------:R-:W-:-:S05]  /*0cd0*/  LEA R27, R0, R47, 0x1 ;  /* 0x0000002f001b7211 */ /* 0x000fca00078e08ff */
[----:B------:R-:W-:-:S05]  /*0ce0*/  IMAD R41, R0, 0x2, R27 ;  /* 0x0000000200297824 */ /* 0x000fca00078e021b */
[----:B------:R-:W-:-:S05]  /*0cf0*/  LEA R90, R0, R41, 0x1 ;  /* 0x00000029005a7211 */ /* 0x000fca00078e08ff */
[C---:B------:R-:W-:Y:S01]  /*0d00*/  IMAD R51, R0.reuse, 0x2, R90 ;  /* 0x0000000200337824 */ /* 0x040fe200078e025a */
[-C--:B------:R-:W-:Y:S02]  /*0d10*/  LEA R6, P0, R53, R2.reuse, 0x1 ;  /* 0x0000000235067211 */ /* 0x080fe400078008ff */
[-C--:B-1----:R-:W-:Y:S02]  /*0d20*/  LEA R4, P1, R47, R2.reuse, 0x1 ;  /* 0x000000022f047211 */ /* 0x082fe400078208ff */
[C---:B------:R-:W-:Y:S02]  /*0d30*/  LEA R49, R0.reuse, R51, 0x1 ;  /* 0x0000003300317211 */ /* 0x040fe400078e08ff */
[-C--:B------:R-:W-:Y:S02]  /*0d40*/  LEA.HI.X.SX32 R7, R53, R55.reuse, 0x1, P0 ;  /* 0x0000003735077211 */ /* 0x080fe400000f0eff */
[-C--:B------:R-:W-:Y:S01]  /*0d50*/  LEA.HI.X.SX32 R5, R47, R55.reuse, 0x1, P1 ;  /* 0x000000372f057211 */ /* 0x080fe200008f0eff */
[C---:B------:R-:W-:Y:S01]  /*0d60*/  IMAD R35, R0.reuse, 0x2, R49 ;  /* 0x0000000200237824 */ /* 0x040fe200078e0231 */
[C---:B0-----:R-:W-:Y:S01]  /*0d70*/  LEA R8, P0, R27.reuse, R2, 0x1 ;  /* 0x000000021b087211 */ /* 0x041fe200078008ff */
[----:B------:R0:W2:Y:S03]  /*0d80*/  LDG.E.U16 R57, desc[UR12][R6.64] ;  /* 0x0000000c06397981 */ /* 0x0000a6000c1e1500 */
[----:B------:R-:W-:Y:S01]  /*0d90*/  LEA.HI.X.SX32 R9, R27, R55, 0x1, P0 ;  /* 0x000000371b097211 */ /* 0x000fe200000f0eff */
[----:B------:R1:W2:Y:S01]  /*0da0*/  LDG.E.U16 R54, desc[UR12][R4.64] ;  /* 0x0000000c04367981 */ /* 0x0002a2000c1e1500 */
[----:B------:R-:W-:-:S02]  /*0db0*/  LEA R88, R0, R35, 0x1 ;  /* 0x0000002300587211 */ /* 0x000fc400078e08ff */
[-C--:B0-----:R-:W-:Y:S02]  /*0dc0*/  LEA R6, P0, R41, R2.reuse, 0x1 ;  /* 0x0000000229067211 */ /* 0x081fe400078008ff */
[----:B-1----:R-:W-:Y:S02]  /*0dd0*/  LEA R4, P1, R51, R2, 0x1 ;  /* 0x0000000233047211 */ /* 0x002fe400078208ff */
[-C--:B------:R-:W-:Y:S01]  /*0de0*/  LEA.HI.X.SX32 R7, R41, R55.reuse, 0x1, P0 ;  /* 0x0000003729077211 */ /* 0x080fe200000f0eff */
[----:B------:R-:W-:Y:S01]  /*0df0*/  IMAD R29, R0, 0x2, R88 ;  /* 0x00000002001d7824 */ /* 0x000fe200078e0258 */
[----:B------:R-:W-:-:S03]  /*0e00*/  LEA.HI.X.SX32 R5, R51, R55, 0x1, P1 ;  /* 0x0000003733057211 */ /* 0x000fc600008f0eff */
[----:B------:R-:W2:Y:S01]  /*0e10*/  LDG.E.U16 R53, desc[UR12][R6.64] ;  /* 0x0000000c06357981 */ /* 0x000ea2000c1e1500 */
[----:B------:R-:W-:-:S03]  /*0e20*/  LEA R15, R0, R29, 0x1 ;  /* 0x0000001d000f7211 */ /* 0x000fc600078e08ff */
[----:B------:R0:W2:Y:S02]  /*0e30*/  LDG.E.U16 R48, desc[UR12][R4.64] ;  /* 0x0000000c04307981 */ /* 0x0000a4000c1e1500 */
[----:B0-----:R-:W-:-:S04]  /*0e40*/  LEA R4, P1, R29, R2, 0x1 ;  /* 0x000000021d047211 */ /* 0x001fc800078208ff */
[----:B------:R-:W-:Y:S01]  /*0e50*/  LEA.HI.X.SX32 R5, R29, R55, 0x1, P1 ;  /* 0x000000371d057211 */ /* 0x000fe200008f0eff */
[----:B---3--:R-:W-:Y:S04]  /*0e60*/  STL [R1+0x2cc], R14 ;  /* 0x0002cc0e01007387 */ /* 0x008fe80000100800 */
[----:B----4-:R-:W-:Y:S04]  /*0e70*/  STL [R1+0x218], R34 ;  /* 0x0002182201007387 */ /* 0x010fe80000100800 */
[----:B------:R-:W-:Y:S04]  /*0e80*/  STL [R1+0x28c], R40 ;  /* 0x00028c2801007387 */ /* 0x000fe80000100800 */
[----:B------:R-:W-:Y:S04]  /*0e90*/  STL [R1+0x2c8], R21 ;  /* 0x0002c81501007387 */ /* 0x000fe80000100800 */
[----:B-----5:R-:W-:Y:S04]  /*0ea0*/  STL [R1+0x2c4], R46 ;  /* 0x0002c42e01007387 */ /* 0x020fe80000100800 */
[----:B--2---:R0:W-:Y:S04]  /*0eb0*/  STL [R1+0x210], R38 ;  /* 0x0002102601007387 */ /* 0x0041e80000100800 */
[----:B0-----:R0:W2:Y:S02]  /*0ec0*/  LDG.E.U16 R38, desc[UR12][R8.64] ;  /* 0x0000000c08267981 */ /* 0x0010a4000c1e1500 */
[----:B0-----:R-:W-:-:S04]  /*0ed0*/  LEA R8, P0, R49, R2, 0x1 ;  /* 0x0000000231087211 */ /* 0x001fc800078008ff */
[-C--:B------:R-:W-:Y:S02]  /*0ee0*/  LEA.HI.X.SX32 R9, R49, R55.reuse, 0x1, P0 ;  /* 0x0000003731097211 */ /* 0x080fe400000f0eff */
[CC--:B------:R-:W-:Y:S01]  /*0ef0*/  LEA R6, P0, R35.reuse, R2.reuse, 0x1 ;  /* 0x0000000223067211 */ /* 0x0c0fe200078008ff */
[----:B------:R-:W-:Y:S03]  /*0f00*/  STL [R1+0x288], R22 ;  /* 0x0002881601007387 */ /* 0x000fe60000100800 */
[----:B------:R-:W-:Y:S01]  /*0f10*/  LEA.HI.X.SX32 R7, R35, R55, 0x1, P0 ;  /* 0x0000003723077211 */ /* 0x000fe200000f0eff */
[----:B------:R0:W3:Y:S04]  /*0f20*/  LDG.E.U16 R52, desc[UR12][R8.64] ;  /* 0x0000000c08347981 */ /* 0x0000e8000c1e1500 */
[----:B------:R-:W-:Y:S04]  /*0f30*/  STL [R1+0x2c0], R28 ;  /* 0x0002c01c01007387 */ /* 0x000fe80000100800 */
[----:B------:R-:W-:Y:S01]  /*0f40*/  STL [R1+0x208], R42 ;  /* 0x0002082a01007387 */ /* 0x000fe20000100800 */
[----:B0-----:R-:W-:-:S03]  /*0f50*/  LEA R8, P0, R15, R2, 0x1 ;  /* 0x000000020f087211 */ /* 0x001fc600078008ff */
[----:B------:R0:W4:Y:S01]  /*0f60*/  LDG.E.U16 R56, desc[UR12][R6.64] ;  /* 0x0000000c06387981 */ /* 0x000122000c1e1500 */
[----:B------:R-:W-:-:S03]  /*0f70*/  LEA.HI.X.SX32 R9, R15, R55, 0x1, P0 ;  /* 0x000000370f097211 */ /* 0x000fc600000f0eff */
[----:B------:R1:W-:Y:S04]  /*0f80*/  STL [R1+0x280], R50 ;  /* 0x0002803201007387 */ /* 0x0003e80000100800 */
[----:B------:R-:W5:Y:S04]  /*0f90*/  LDG.E.U16 R51, desc[UR12][R8.64] ;  /* 0x0000000c08337981 */ /* 0x000f68000c1e1500 */
[----:B-1----:R1:W5:Y:S01]  /*0fa0*/  LDG.E.U16 R50, desc[UR12][R4.64] ;  /* 0x0000000c04327981 */ /* 0x002362000c1e1500 */
[----:B------:R-:W-:-:S05]  /*0fb0*/  IMAD R30, R0, 0x2, R15 ;  /* 0x00000002001e7824 */ /* 0x000fca00078e020f */
[----:B------:R-:W-:-:S05]  /*0fc0*/  LEA R87, R0, R30, 0x1 ;  /* 0x0000001e00577211 */ /* 0x000fca00078e08ff */
[----:B------:R-:W-:-:S05]  /*0fd0*/  IMAD R16, R0, 0x2, R87 ;  /* 0x0000000200107824 */ /* 0x000fca00078e0257 */
[----:B------:R-:W-:-:S05]  /*0fe0*/  LEA R10, R0, R16, 0x1 ;  /* 0x00000010000a7211 */ /* 0x000fca00078e08ff */
[----:B------:R-:W-:-:S05]  /*0ff0*/  IMAD R36, R0, 0x2, R10 ;  /* 0x0000000200247824 */ /* 0x000fca00078e020a */
[----:B------:R-:W-:-:S05]  /*1000*/  LEA R86, R0, R36, 0x1 ;  /* 0x0000002400567211 */ /* 0x000fca00078e08ff */
[----:B------:R-:W-:Y:S01]  /*1010*/  IMAD R23, R0, 0x2, R86 ;  /* 0x0000000200177824 */ /* 0x000fe200078e0256 */
[-C--:B0-----:R-:W-:Y:S02]  /*1020*/  LEA R6, P0, R30, R2.reuse, 0x1 ;  /* 0x000000021e067211 */ /* 0x081fe400078008ff */
[-C--:B-1----:R-:W-:Y:S02]  /*1030*/  LEA R4, P1, R16, R2.reuse, 0x1 ;  /* 0x0000000210047211 */ /* 0x082fe400078208ff */
[----:B------:R-:W-:Y:S02]  /*1040*/  LEA R17, R0, R23, 0x1 ;  /* 0x0000001700117211 */ /* 0x000fe400078e08ff */
[-C--:B------:R-:W-:Y:S02]  /*1050*/  LEA.HI.X.SX32 R7, R30, R55.reuse, 0x1, P0 ;  /* 0x000000371e077211 */ /* 0x080fe400000f0eff */
[-C--:B------:R-:W-:Y:S01]  /*1060*/  LEA.HI.X.SX32 R5, R16, R55.reuse, 0x1, P1 ;  /* 0x0000003710057211 */ /* 0x080fe200008f0eff */
[----:B------:R-:W-:Y:S01]  /*1070*/  IMAD R37, R0, 0x2, R17 ;  /* 0x0000000200257824 */ /* 0x000fe200078e0211 */
[C---:B------:R-:W-:Y:S01]  /*1080*/  LEA R8, P0, R10.reuse, R2, 0x1 ;  /* 0x000000020a087211 */ /* 0x040fe200078008ff */
[----:B------:R0:W-:Y:S03]  /*1090*/  STL [R1+0x2bc], R57 ;  /* 0x0002bc3901007387 */ /* 0x0001e60000100800 */
[----:B------:R-:W-:Y:S01]  /*10a0*/  LEA.HI.X.SX32 R9, R10, R55, 0x1, P0 ;  /* 0x000000370a097211 */ /* 0x000fe200000f0eff */
[----:B------:R1:W-:Y:S01]  /*10b0*/  STL [R1+0x200], R54 ;  /* 0x0002003601007387 */ /* 0x0003e20000100800 */
[----:B------:R-:W-:-:S03]  /*10c0*/  LEA R84, R0, R37, 0x1 ;  /* 0x0000002500547211 */ /* 0x000fc600078e08ff */
[----:B0-----:R0:W5:Y:S02]  /*10d0*/  LDG.E.U16 R57, desc[UR12][R6.64] ;  /* 0x0000000c06397981 */ /* 0x001164000c1e1500 */
[----:B------:R-:W-:Y:S02]  /*10e0*/  IMAD R24, R0, 0x2, R84 ;  /* 0x0000000200187824 */ /* 0x000fe400078e0254 */
[----:B-1----:R1:W5:Y:S01]  /*10f0*/  LDG.E.U16 R54, desc[UR12][R8.64] ;  /* 0x0000000c08367981 */ /* 0x002362000c1e1500 */
[----:B0-----:R-:W-:-:S04]  /*1100*/  LEA R6, P0, R36, R2, 0x1 ;  /* 0x0000000224067211 */ /* 0x001fc800078008ff */
[----:B------:R-:W-:Y:S02]  /*1110*/  LEA.HI.X.SX32 R7, R36, R55, 0x1, P0 ;  /* 0x0000003724077211 */ /* 0x000fe400000f0eff */
[----:B-1----:R-:W-:-:S04]  /*1120*/  LEA R8, P0, R17, R2, 0x1 ;  /* 0x0000000211087211 */ /* 0x002fc800078008ff */
[----:B------:R-:W-:Y:S01]  /*1130*/  LEA.HI.X.SX32 R9, R17, R55, 0x1, P0 ;  /* 0x0000003711097211 */ /* 0x000fe200000f0eff */
[----:B--2---:R0:W-:Y:S04]  /*1140*/  STL [R1+0x27c], R38 ;  /* 0x00027c2601007387 */ /* 0x0041e80000100800 */
[----:B0-----:R0:W2:Y:S04]  /*1150*/  LDG.E.U16 R38, desc[UR12][R4.64] ;  /* 0x0000000c04267981 */ /* 0x0010a8000c1e1500 */
[----:B------:R1:W-:Y:S01]  /*1160*/  STL [R1+0x2b8], R53 ;  /* 0x0002b83501007387 */ /* 0x0003e20000100800 */
[----:B0-----:R-:W-:-:S03]  /*1170*/  LEA R4, P1, R23, R2, 0x1 ;  /* 0x0000000217047211 */ /* 0x001fc600078208ff */
[----:B------:R-:W-:Y:S01]  /*1180*/  STL [R1+0x1f8], R48 ;  /* 0x0001f83001007387 */ /* 0x000fe20000100800 */
[----:B------:R-:W-:-:S03]  /*1190*/  LEA.HI.X.SX32 R5, R23, R55, 0x1, P1 ;  /* 0x0000003717057211 */ /* 0x000fc600008f0eff */
[----:B-1----:R0:W2:Y:S04]  /*11a0*/  LDG.E.U16 R53, desc[UR12][R6.64] ;  /* 0x0000000c06357981 */ /* 0x0020a8000c1e1500 */
[----:B---3--:R1:W-:Y:S04]  /*11b0*/  STL [R1+0x278], R52 ;  /* 0x0002783401007387 */ /* 0x0083e80000100800 */
[----:B----4-:R-:W-:Y:S01]  /*11c0*/  STL [R1+0x2b4], R56 ;  /* 0x0002b43801007387 */ /* 0x010fe20000100800 */
[----:B0-----:R-:W-:-:S03]  /*11d0*/  LEA R6, P0, R37, R2, 0x1 ;  /* 0x0000000225067211 */ /* 0x001fc600078008ff */
[----:B-1----:R0:W3:Y:S01]  /*11e0*/  LDG.E.U16 R52, desc[UR12][R4.64] ;  /* 0x0000000c04347981 */ /* 0x0020e2000c1e1500 */
[----:B------:R-:W-:-:S05]  /*11f0*/  LEA.HI.X.SX32 R7, R37, R55, 0x1, P0 ;  /* 0x0000003725077211 */ /* 0x000fca00000f0eff */
[----:B------:R-:W4:Y:S01]  /*1200*/  LDG.E.U16 R59, desc[UR12][R6.64] ;  /* 0x0000000c063b7981 */ /* 0x000f22000c1e1500 */
[----:B0-----:R-:W-:-:S03]  /*1210*/  LEA R4, P1, R24, R2, 0x1 ;  /* 0x0000000218047211 */ /* 0x001fc600078208ff */
[----:B-----5:R0:W-:Y:S01]  /*1220*/  STL [R1+0x1f0], R50 ;  /* 0x0001f03201007387 */ /* 0x0201e20000100800 */
[----:B------:R-:W-:-:S03]  /*1230*/  LEA.HI.X.SX32 R5, R24, R55, 0x1, P1 ;  /* 0x0000003718057211 */ /* 0x000fc600008f0eff */
[----:B------:R1:W-:Y:S04]  /*1240*/  STL [R1+0x270], R51 ;  /* 0x0002703301007387 */ /* 0x0003e80000100800 */
[----:B0-----:R0:W5:Y:S04]  /*1250*/  LDG.E.U16 R50, desc[UR12][R8.64] ;  /* 0x0000000c08327981 */ /* 0x001168000c1e1500 */
[----:B-1----:R1:W4:Y:S01]  /*1260*/  LDG.E.U16 R51, desc[UR12][R4.64] ;  /* 0x0000000c04337981 */ /* 0x002322000c1e1500 */
[----:B------:R-:W-:-:S05]  /*1270*/  LEA R18, R0, R24, 0x1 ;  /* 0x0000001800127211 */ /* 0x000fca00078e08ff */
[----:B------:R-:W-:-:S05]  /*1280*/  IMAD R31, R0, 0x2, R18 ;  /* 0x00000002001f7824 */ /* 0x000fca00078e0212 */
[----:B------:R-:W-:-:S05]  /*1290*/  LEA R82, R0, R31, 0x1 ;  /* 0x0000001f00527211 */ /* 0x000fca00078e08ff */
[----:B------:R-:W-:-:S05]  /*12a0*/  IMAD R25, R0, 0x2, R82 ;  /* 0x0000000200197824 */ /* 0x000fca00078e0252 */
[----:B------:R-:W-:-:S05]  /*12b0*/  LEA R11, R0, R25, 0x1 ;  /* 0x00000019000b7211 */ /* 0x000fca00078e08ff */
[----:B------:R-:W-:Y:S01]  /*12c0*/  IMAD R26, R0, 0x2, R11 ;  /* 0x00000002001a7824 */ /* 0x000fe200078e020b */
[----:B0-----:R-:W-:-:S04]  /*12d0*/  LEA R8, P0, R18, R2, 0x1 ;  /* 0x0000000212087211 */ /* 0x001fc800078008ff */
[----:B------:R-:W-:Y:S02]  /*12e0*/  LEA R43, R0, R26, 0x1 ;  /* 0x0000001a002b7211 */ /* 0x000fe400078e08ff */
[----:B------:R-:W-:-:S03]  /*12f0*/  LEA.HI.X.SX32 R9, R18, R55, 0x1, P0 ;  /* 0x0000003712097211 */ /* 0x000fc600000f0eff */
[C---:B------:R-:W-:Y:S01]  /*1300*/  IMAD R12, R0.reuse, 0x2, R43 ;  /* 0x00000002000c7824 */ /* 0x040fe200078e022b */
[-C--:B------:R-:W-:Y:S01]  /*1310*/  LEA R6, P0, R31, R2.reuse, 0x1 ;  /* 0x000000021f067211 */ /* 0x080fe200078008ff */
[----:B------:R0:W4:Y:S01]  /*1320*/  LDG.E.U16 R58, desc[UR12][R8.64] ;  /* 0x0000000c083a7981 */ /* 0x000122000c1e1500 */
[----:B-1----:R-:W-:Y:S02]  /*1330*/  LEA R4, P1, R25, R2, 0x1 ;  /* 0x0000000219047211 */ /* 0x002fe400078208ff */
[C---:B------:R-:W-:Y:S02]  /*1340*/  LEA R3, R0.reuse, R12, 0x1 ;  /* 0x0000000c00037211 */ /* 0x040fe400078e08ff */
[-C--:B------:R-:W-:Y:S02]  /*1350*/  LEA.HI.X.SX32 R7, R31, R55.reuse, 0x1, P0 ;  /* 0x000000371f077211 */ /* 0x080fe400000f0eff */
[-C--:B------:R-:W-:Y:S01]  /*1360*/  LEA.HI.X.SX32 R5, R25, R55.reuse, 0x1, P1 ;  /* 0x0000003719057211 */ /* 0x080fe200008f0eff */
[----:B------:R-:W-:Y:S01]  /*1370*/  IMAD R32, R0, 0x2, R3 ;  /* 0x0000000200207824 */ /* 0x000fe200078e0203 */
[C---:B0-----:R-:W-:Y:S01]  /*1380*/  LEA R8, P0, R11.reuse, R2, 0x1 ;  /* 0x000000020b087211 */ /* 0x041fe200078008ff */
[----:B------:R0:W-:Y:S03]  /*1390*/  STL [R1+0x2a4], R57 ;  /* 0x0002a43901007387 */ /* 0x0001e60000100800 */
[----:B------:R-:W-:-:S02]  /*13a0*/  LEA.HI.X.SX32 R9, R11, R55, 0x1, P0 ;  /* 0x000000370b097211 */ /* 0x000fc400000f0eff */
[C---:B------:R-:W-:Y:S01]  /*13b0*/  LEA R44, R0.reuse, R32, 0x1 ;  /* 0x00000020002c7211 */ /* 0x040fe200078e08ff */
[----:B0-----:R0:W4:Y:S04]  /*13c0*/  LDG.E.U16 R57, desc[UR12][R6.64] ;  /* 0x0000000c06397981 */ /* 0x001128000c1e1500 */
[----:B------:R-:W-:Y:S01]  /*13d0*/  IMAD R19, R0, 0x2, R44 ;  /* 0x0000000200137824 */ /* 0x000fe200078e022c */
[----:B0-----:R-:W-:-:S04]  /*13e0*/  LEA R6, P0, R26, R2, 0x1 ;  /* 0x000000021a067211 */ /* 0x001fc800078008ff */
[----:B------:R-:W-:Y:S02]  /*13f0*/  LEA.HI.X.SX32 R7, R26, R55, 0x1, P0 ;  /* 0x000000371a077211 */ /* 0x000fe400000f0eff */
[----:B------:R-:W-:Y:S01]  /*1400*/  LEA R13, R0, R19, 0x1 ;  /* 0x00000013000d7211 */ /* 0x000fe200078e08ff */
[----:B--2---:R-:W-:Y:S04]  /*1410*/  STL [R1+0x1e8], R38 ;  /* 0x0001e82601007387 */ /* 0x004fe80000100800 */
[----:B------:R0:W-:Y:S04]  /*1420*/  STL [R1+0x26c], R54 ;  /* 0x00026c3601007387 */ /* 0x0001e80000100800 */
[----:B0-----:R0:W2:Y:S04]  /*1430*/  LDG.E.U16 R54, desc[UR12][R4.64] ;  /* 0x0000000c04367981 */ /* 0x0010a8000c1e1500 */
[----:B------:R1:W-:Y:S01]  /*1440*/  STL [R1+0x294], R53 ;  /* 0x0002943501007387 */ /* 0x0003e20000100800 */
[----:B0-----:R-:W-:-:S03]  /*1450*/  LEA R4, P1, R12, R2, 0x1 ;  /* 0x000000020c047211 */ /* 0x001fc600078208ff */
[----:B-1----:R0:W2:Y:S01]  /*1460*/  LDG.E.U16 R53, desc[UR12][R8.64] ;  /* 0x0000000c08357981 */ /* 0x0020a2000c1e1500 */
[----:B------:R-:W-:-:S03]  /*1470*/  LEA.HI.X.SX32 R5, R12, R55, 0x1, P1 ;  /* 0x000000370c057211 */ /* 0x000fc600008f0eff */
[----:B---3--:R1:W-:Y:S01]  /*1480*/  STL [R1+0x1e0], R52 ;  /* 0x0001e03401007387 */ /* 0x0083e20000100800 */
[----:B0-----:R-:W-:-:S03]  /*1490*/  LEA R8, P0, R3, R2, 0x1 ;  /* 0x0000000203087211 */ /* 0x001fc600078008ff */
[----:B-1----:R0:W3:Y:S01]  /*14a0*/  LDG.E.U16 R52, desc[UR12][R6.64] ;  /* 0x0000000c06347981 */ /* 0x0020e2000c1e1500 */
[----:B------:R-:W-:-:S03]  /*14b0*/  LEA.HI.X.SX32 R9, R3, R55, 0x1, P0 ;  /* 0x0000003703097211 */ /* 0x000fc600000f0eff */
[----:B-----5:R1:W-:Y:S01]  /*14c0*/  STL [R1+0x268], R50 ;  /* 0x0002683201007387 */ /* 0x0203e20000100800 */
[----:B0-----:R-:W-:-:S03]  /*14d0*/  LEA R6, P0, R32, R2, 0x1 ;  /* 0x0000000220067211 */ /* 0x001fc600078008ff */
[----:B----4-:R-:W-:Y:S04]  /*14e0*/  STL [R1+0x284], R59 ;  /* 0x0002843b01007387 */ /* 0x010fe80000100800 */
[----:B-1----:R0:W4:Y:S01]  /*14f0*/  LDG.E.U16 R50, desc[UR12][R4.64] ;  /* 0x0000000c04327981 */ /* 0x002122000c1e1500 */
[----:B------:R-:W-:-:S03]  /*1500*/  LEA.HI.X.SX32 R7, R32, R55, 0x1, P0 ;  /* 0x0000003720077211 */ /* 0x000fc600000f0eff */
[----:B------:R1:W-:Y:S04]  /*1510*/  STL [R1+0x1d8], R51 ;  /* 0x0001d83301007387 */ /* 0x0003e80000100800 */
[----:B------:R-:W5:Y:S01]  /*1520*/  LDG.E.U16 R63, desc[UR12][R6.64] ;  /* 0x0000000c063f7981 */ /* 0x000f62000c1e1500 */
[----:B0-----:R-:W-:-:S03]  /*1530*/  LEA R4, P1, R19, R2, 0x1 ;  /* 0x0000000213047211 */ /* 0x001fc600078208ff */
[----:B-1----:R0:W5:Y:S01]  /*1540*/  LDG.E.U16 R51, desc[UR12][R8.64] ;  /* 0x0000000c08337981 */ /* 0x002162000c1e1500 */
[----:B------:R-:W-:-:S05]  /*1550*/  LEA.HI.X.SX32 R5, R19, R55, 0x1, P1 ;  /* 0x0000003713057211 */ /* 0x000fca00008f0eff */
[----:B------:R1:W5:Y:S01]  /*1560*/  LDG.E.U16 R62, desc[UR12][R4.64] ;  /* 0x0000000c043e7981 */ /* 0x000362000c1e1500 */
[----:B0-----:R-:W-:-:S04]  /*1570*/  LEA R8, P0, R13, R2, 0x1 ;  /* 0x000000020d087211 */ /* 0x001fc800078008ff */
[----:B------:R-:W-:-:S05]  /*1580*/  LEA.HI.X.SX32 R9, R13, R55, 0x1, P0 ;  /* 0x000000370d097211 */ /* 0x000fca00000f0eff */
[----:B------:R0:W5:Y:S01]  /*1590*/  LDG.E.U16 R61, desc[UR12][R8.64] ;  /* 0x0000000c083d7981 */ /* 0x000162000c1e1500 */
[----:B------:R-:W-:-:S05]  /*15a0*/  IMAD R33, R0, 0x2, R13 ;  /* 0x0000000200217824 */ /* 0x000fca00078e020d */
[----:B------:R-:W-:-:S05]  /*15b0*/  LEA R39, R0, R33, 0x1 ;  /* 0x0000002100277211 */ /* 0x000fca00078e08ff */
[----:B------:R-:W-:-:S05]  /*15c0*/  IMAD R20, R0, 0x2, R39 ;  /* 0x0000000200147824 */ /* 0x000fca00078e0227 */
[----:B------:R-:W-:-:S05]  /*15d0*/  LEA R14, R0, R20, 0x1 ;  /* 0x00000014000e7211 */ /* 0x000fca00078e08ff */
[----:B------:R-:W-:-:S05]  /*15e0*/  IMAD R34, R0, 0x2, R14 ;  /* 0x0000000200227824 */ /* 0x000fca00078e020e */
[----:B------:R-:W-:-:S05]  /*15f0*/  LEA R40, R0, R34, 0x1 ;  /* 0x0000002200287211 */ /* 0x000fca00078e08ff */
[----:B------:R-:W-:Y:S01]  /*1600*/  IMAD R47, R0, 0x2, R40 ;  /* 0x00000002002f7824 */ /* 0x000fe200078e0228 */
[CC--:B------:R-:W-:Y:S02]  /*1610*/  LEA R6, P0, R33.reuse, R2.reuse, 0x1 ;  /* 0x0000000221067211 */ /* 0x0c0fe400078008ff */
[-C--:B-1----:R-:W-:Y:S02]  /*1620*/  LEA R4, P1, R20, R2.reuse, 0x1 ;  /* 0x0000000214047211 */ /* 0x082fe400078208ff */
[----:B------:R-:W-:Y:S02]  /*1630*/  LEA R21, R0, R47, 0x1 ;  /* 0x0000002f00157211 */ /* 0x000fe400078e08ff */
[-C--:B------:R-:W-:Y:S02]  /*1640*/  LEA.HI.X.SX32 R7, R33, R55.reuse, 0x1, P0 ;  /* 0x0000003721077211 */ /* 0x080fe400000f0eff */
[-C--:B------:R-:W-:Y:S01]  /*1650*/  LEA.HI.X.SX32 R5, R20, R55.reuse, 0x1, P1 ;  /* 0x0000003714057211 */ /* 0x080fe200008f0eff */
[----:B------:R-:W-:Y:S01]  /*1660*/  IMAD R27, R0, 0x2, R21 ;  /* 0x00000002001b7824 */ /* 0x000fe200078e0215 */
[C---:B0-----:R-:W-:Y:S01]  /*1670*/  LEA R8, P0, R14.reuse, R2, 0x1 ;  /* 0x000000020e087211 */ /* 0x041fe200078008ff */
[----:B------:R-:W-:Y:S03]  /*1680*/  STL [R1+0x260], R58 ;  /* 0x0002603a01007387 */ /* 0x000fe60000100800 */
[----:B------:R-:W-:Y:S01]  /*1690*/  LEA.HI.X.SX32 R9, R14, R55, 0x1, P0 ;  /* 0x000000370e097211 */ /* 0x000fe200000f0eff */
[----:B------:R0:W-:Y:S01]  /*16a0*/  STL [R1+0x274], R57 ;  /* 0x0002743901007387 */ /* 0x0001e20000100800 */
[----:B------:R-:W-:-:S03]  /*16b0*/  LEA R41, R0, R27, 0x1 ;  /* 0x0000001b00297211 */ /* 0x000fc600078e08ff */
[----:B0-----:R0:W5:Y:S02]  /*16c0*/  LDG.E.U16 R57, desc[UR12][R6.64] ;  /* 0x0000000c06397981 */ /* 0x001164000c1e1500 */
[----:B------:R-:W-:Y:S01]  /*16d0*/  IMAD R46, R0, 0x2, R41 ;  /* 0x00000002002e7824 */ /* 0x000fe200078e0229 */
[----:B0-----:R-:W-:-:S04]  /*16e0*/  LEA R6, P0, R34, R2, 0x1 ;  /* 0x0000000222067211 */ /* 0x001fc800078008ff */
[----:B------:R-:W-:Y:S02]  /*16f0*/  LEA.HI.X.SX32 R7, R34, R55, 0x1, P0 ;  /* 0x0000003722077211 */ /* 0x000fe400000f0eff */
[----:B------:R-:W-:-:S03]  /*1700*/  LEA R22, R0, R46, 0x1 ;  /* 0x0000002e00167211 */ /* 0x000fc600078e08ff */
[----:B------:R-:W5:Y:S02]  /*1710*/  LDG.E.U16 R64, desc[UR12][R6.64] ;  /* 0x0000000c06407981 */ /* 0x000f64000c1e1500 */
[----:B------:R-:W-:Y:S02]  /*1720*/  IMAD R28, R0, 0x2, R22 ;  /* 0x00000002001c7824 */ /* 0x000fe400078e0216 */
[----:B--2---:R0:W-:Y:S04]  /*1730*/  STL [R1+0x1d0], R54 ;  /* 0x0001d03601007387 */ /* 0x0041e80000100800 */
[----:B0-----:R0:W2:Y:S04]  /*1740*/  LDG.E.U16 R54, desc[UR12][R4.64] ;  /* 0x0000000c04367981 */ /* 0x0010a8000c1e1500 */
[----:B------:R-:W-:Y:S01]  /*1750*/  STL [R1+0x25c], R53 ;  /* 0x00025c3501007387 */ /* 0x000fe20000100800 */
[----:B0-----:R-:W-:-:S04]  /*1760*/  LEA R4, P1, R47, R2, 0x1 ;  /* 0x000000022f047211 */ /* 0x001fc800078208ff */
[----:B------:R-:W-:Y:S01]  /*1770*/  LEA.HI.X.SX32 R5, R47, R55, 0x1, P1 ;  /* 0x000000372f057211 */ /* 0x000fe200008f0eff */
[----:B---3--:R-:W-:Y:S04]  /*1780*/  STL [R1+0x264], R52 ;  /* 0x0002643401007387 */ /* 0x008fe80000100800 */
[----:B----4-:R0:W-:Y:S04]  /*1790*/  STL [R1+0x1c8], R50 ;  /* 0x0001c83201007387 */ /* 0x0101e80000100800 */
[----:B0-----:R0:W3:Y:S04]  /*17a0*/  LDG.E.U16 R50, desc[UR12][R8.64] ;  /* 0x0000000c08327981 */ /* 0x0010e8000c1e1500 */
[----:B-----5:R1:W-:Y:S01]  /*17b0*/  STL [R1+0x258], R51 ;  /* 0x0002583301007387 */ /* 0x0203e20000100800 */
[----:B0-----:R-:W-:-:S04]  /*17c0*/  LEA R8, P0, R21, R2, 0x1 ;  /* 0x0000000215087211 */ /* 0x001fc800078008ff */
[----:B------:R-:W-:Y:S01]  /*17d0*/  LEA.HI.X.SX32 R9, R21, R55, 0x1, P0 ;  /* 0x0000003715097211 */ /* 0x000fe200000f0eff */
[----:B-1----:R0:W4:Y:S01]  /*17e0*/  LDG.E.U16 R51, desc[UR12][R4.64] ;  /* 0x0000000c04337981 */ /* 0x002122000c1e1500 */
[----:B------:R-:W-:-:S03]  /*17f0*/  LEA R6, P0, R27, R2, 0x1 ;  /* 0x000000021b067211 */ /* 0x000fc600078008ff */
[----:B------:R-:W-:Y:S01]  /*1800*/  STL [R1+0x254], R63 ;  /* 0x0002543f01007387 */ /* 0x000fe20000100800 */
[-C--:B------:R-:W-:Y:S02]  /*1810*/  LEA.HI.X.SX32 R7, R27, R55.reuse, 0x1, P0 ;  /* 0x000000371b077211 */ /* 0x080fe400000f0eff */
[CC--:B0-----:R-:W-:Y:S01]  /*1820*/  LEA R4, P1, R46.reuse, R2.reuse, 0x1 ;  /* 0x000000022e047211 */ /* 0x0c1fe200078208ff */
[----:B------:R0:W-:Y:S03]  /*1830*/  STL [R1+0x1c0], R62 ;  /* 0x0001c03e01007387 */ /* 0x0001e60000100800 */
[----:B------:R-:W-:Y:S01]  /*1840*/  LEA.HI.X.SX32 R5, R46, R55, 0x1, P1 ;  /* 0x000000372e057211 */ /* 0x000fe200008f0eff */
[----:B------:R-:W5:Y:S04]  /*1850*/  LDG.E.U16 R67, desc[UR12][R6.64] ;  /* 0x0000000c06437981 */ /* 0x000f68000c1e1500 */
[----:B0-----:R0:W5:Y:S04]  /*1860*/  LDG.E.U16 R62, desc[UR12][R8.64] ;  /* 0x0000000c083e7981 */ /* 0x001168000c1e1500 */
[----:B------:R1:W-:Y:S01]  /*1870*/  STL [R1+0x24c], R61 ;  /* 0x00024c3d01007387 */ /* 0x0003e20000100800 */
[----:B0-----:R-:W-:-:S04]  /*1880*/  LEA R8, P0, R22, R2, 0x1 ;  /* 0x0000000216087211 */ /* 0x001fc800078008ff */
[----:B------:R-:W-:Y:S01]  /*1890*/  LEA.HI.X.SX32 R9, R22, R55, 0x1, P0 ;  /* 0x0000003716097211 */ /* 0x000fe200000f0eff */
[----:B-1----:R0:W5:Y:S01]  /*18a0*/  LDG.E.U16 R61, desc[UR12][R4.64] ;  /* 0x0000000c043d7981 */ /* 0x002162000c1e1500 */
[----:B------:R-:W-:-:S03]  /*18b0*/  LEA R6, P0, R28, R2, 0x1 ;  /* 0x000000021c067211 */ /* 0x000fc600078008ff */
[----:B------:R1:W5:Y:S01]  /*18c0*/  LDG.E.U16 R65, desc[UR12][R8.64] ;  /* 0x0000000c08417981 */ /* 0x000362000c1e1500 */
[----:B------:R-:W-:-:S05]  /*18d0*/  LEA.HI.X.SX32 R7, R28, R55, 0x1, P0 ;  /* 0x000000371c077211 */ /* 0x000fca00000f0eff */
[----:B------:R0:W5:Y:S01]  /*18e0*/  LDG.E.U16 R63, desc[UR12][R6.64] ;  /* 0x0000000c063f7981 */ /* 0x000162000c1e1500 */
        /* <DEDUP_REMOVED lines=8> */
[----:B-1----:R-:W-:-:S03]  /*1970*/  LEA R8, P0, R15, R2, 0x1 ;  /* 0x000000020f087211 */ /* 0x002fc600078008ff */
[C---:B------:R-:W-:Y:S01]  /*1980*/  IMAD R30, R0.reuse, 0x2, R10 ;  /* 0x00000002001e7824 */ /* 0x040fe200078e020a */
[-C--:B------:R-:W-:Y:S02]  /*1990*/  LEA.HI.X.SX32 R5, R49, R55.reuse, 0x1, P1 ;  /* 0x0000003731057211 */ /* 0x080fe400008f0eff */
[-C--:B------:R-:W-:Y:S02]  /*19a0*/  LEA.HI.X.SX32 R9, R15, R55.reuse, 0x1, P0 ;  /* 0x000000370f097211 */ /* 0x080fe400000f0eff */
[C---:B------:R-:W-:Y:S01]  /*19b0*/  LEA R6, P0, R29.reuse, R2, 0x1 ;  /* 0x000000021d067211 */ /* 0x040fe200078008ff */
[----:B------:R0:W-:Y:S01]  /*19c0*/  STL [R1+0x244], R57 ;  /* 0x0002443901007387 */ /* 0x0001e20000100800 */
[C---:B------:R-:W-:Y:S02]  /*19d0*/  LEA R36, R0.reuse, R30, 0x1 ;  /* 0x0000001e00247211 */ /* 0x040fe400078e08ff */
[----:B------:R-:W-:Y:S01]  /*19e0*/  LEA.HI.X.SX32 R7, R29, R55, 0x1, P0 ;  /* 0x000000371d077211 */ /* 0x000fe200000f0eff */
[----:B------:R1:W5:Y:S02]  /*19f0*/  LDG.E.U16 R66, desc[UR12][R8.64] ;  /* 0x0000000c08427981 */ /* 0x000364000c1e1500 */
[----:B------:R-:W-:-:S02]  /*1a00*/  IMAD R48, R0, 0x2, R36 ;  /* 0x0000000200307824 */ /* 0x000fc400078e0224 */
[----:B0-----:R0:W5:Y:S01]  /*1a10*/  LDG.E.U16 R57, desc[UR12][R4.64] ;  /* 0x0000000c04397981 */ /* 0x001162000c1e1500 */
[-C--:B-1----:R-:W-:Y:S02]  /*1a20*/  LEA R8, P0, R10, R2.reuse, 0x1 ;  /* 0x000000020a087211 */ /* 0x082fe400078008ff */
[----:B0-----:R-:W-:Y:S02]  /*1a30*/  LEA R4, P1, R16, R2, 0x1 ;  /* 0x0000000210047211 */ /* 0x001fe400078208ff */
[-C--:B------:R-:W-:Y:S02]  /*1a40*/  LEA.HI.X.SX32 R9, R10, R55.reuse, 0x1, P0 ;  /* 0x000000370a097211 */ /* 0x080fe400000f0eff */
[----:B------:R-:W-:Y:S02]  /*1a50*/  LEA.HI.X.SX32 R5, R16, R55, 0x1, P1 ;  /* 0x0000003710057211 */ /* 0x000fe400008f0eff */
[----:B------:R-:W-:Y:S01]  /*1a60*/  LEA R17, R0, R48, 0x1 ;  /* 0x0000003000117211 */ /* 0x000fe200078e08ff */
[----:B--2---:R-:W-:Y:S04]  /*1a70*/  STL [R1+0x1b8], R54 ;  /* 0x0001b83601007387 */ /* 0x004fe80000100800 */
[----:B---3--:R-:W-:Y:S04]  /*1a80*/  STL [R1+0x23c], R50 ;  /* 0x00023c3201007387 */ /* 0x008fe80000100800 */
[----:B------:R0:W-:Y:S04]  /*1a90*/  STL [R1+0x234], R64 ;  /* 0x0002344001007387 */ /* 0x0001e80000100800 */
[----:B0-----:R0:W2:Y:S04]  /*1aa0*/  LDG.E.U16 R64, desc[UR12][R6.64] ;  /* 0x0000000c06407981 */ /* 0x0010a8000c1e1500 */
[----:B----4-:R-:W-:Y:S01]  /*1ab0*/  STL [R1+0x1b0], R51 ;  /* 0x0001b03301007387 */ /* 0x010fe20000100800 */
[----:B0-----:R-:W-:-:S04]  /*1ac0*/  LEA R6, P0, R30, R2, 0x1 ;  /* 0x000000021e067211 */ /* 0x001fc800078008ff */
[----:B------:R-:W-:Y:S01]  /*1ad0*/  LEA.HI.X.SX32 R7, R30, R55, 0x1, P0 ;  /* 0x000000371e077211 */ /* 0x000fe200000f0eff */
[----:B-----5:R0:W-:Y:S04]  /*1ae0*/  STL [R1+0x22c], R62 ;  /* 0x00022c3e01007387 */ /* 0x0201e80000100800 */
[----:B------:R1:W-:Y:S04]  /*1af0*/  STL [R1+0x224], R67 ;  /* 0x0002244301007387 */ /* 0x0003e80000100800 */
[----:B0-----:R0:W3:Y:S04]  /*1b00*/  LDG.E.U16 R62, desc[UR12][R4.64] ;  /* 0x0000000c043e7981 */ /* 0x0010e8000c1e1500 */
[----:B-1----:R-:W4:Y:S04]  /*1b10*/  LDG.E.U16 R67, desc[UR12][R6.64] ;  /* 0x0000000c06437981 */ /* 0x002f28000c1e1500 */
[----:B------:R1:W-:Y:S01]  /*1b20*/  STL [R1+0x1a8], R61 ;  /* 0x0001a83d01007387 */ /* 0x0003e20000100800 */
[----:B0-----:R-:W-:-:S04]  /*1b30*/  LEA R4, P1, R48, R2, 0x1 ;  /* 0x0000000230047211 */ /* 0x001fc800078208ff */
[-C--:B------:R-:W-:Y:S01]  /*1b40*/  LEA.HI.X.SX32 R5, R48, R55.reuse, 0x1, P1 ;  /* 0x0000003730057211 */ /* 0x080fe200008f0eff */
[----:B-1----:R0:W5:Y:S02]  /*1b50*/  LDG.E.U16 R61, desc[UR12][R8.64] ;  /* 0x0000000c083d7981 */ /* 0x002164000c1e1500 */
[C---:B0-----:R-:W-:Y:S02]  /*1b60*/  LEA R8, P0, R17.reuse, R2, 0x1 ;  /* 0x0000000211087211 */ /* 0x041fe400078008ff */
[----:B------:R0:W-:Y:S02]  /*1b70*/  STL [R1+0x21c], R65 ;  /* 0x00021c4101007387 */ /* 0x0001e40000100800 */
[----:B------:R-:W-:Y:S02]  /*1b80*/  LEA.HI.X.SX32 R9, R17, R55, 0x1, P0 ;  /* 0x0000003711097211 */ /* 0x000fe400000f0eff */
[----:B------:R1:W-:Y:S04]  /*1b90*/  STL [R1+0x214], R63 ;  /* 0x0002143f01007387 */ /* 0x0003e80000100800 */
[----:B0-----:R0:W4:Y:S04]  /*1ba0*/  LDG.E.U16 R65, desc[UR12][R4.64] ;  /* 0x0000000c04417981 */ /* 0x001128000c1e1500 */
[----:B-1----:R1:W4:Y:S01]  /*1bb0*/  LDG.E.U16 R63, desc[UR12][R8.64] ;  /* 0x0000000c083f7981 */ /* 0x002322000c1e1500 */
[----:B------:R-:W-:-:S05]  /*1bc0*/  IMAD R23, R0, 0x2, R17 ;  /* 0x0000000200177824 */ /* 0x000fca00078e0211 */
[----:B------:R-:W-:-:S05]  /*1bd0*/  LEA R37, R0, R23, 0x1 ;  /* 0x0000001700257211 */ /* 0x000fca00078e08ff */
        /* <DEDUP_REMOVED lines=8> */
[-C--:B0-----:R-:W-:Y:S02]  /*1c60*/  LEA R4, P1, R56, R2.reuse, 0x1 ;  /* 0x0000000238047211 */ /* 0x081fe400078208ff */
[----:B------:R-:W-:Y:S02]  /*1c70*/  LEA R31, R0, R25, 0x1 ;  /* 0x00000019001f7211 */ /* 0x000fe400078e08ff */
[-C--:B------:R-:W-:Y:S02]  /*1c80*/  LEA.HI.X.SX32 R7, R23, R55.reuse, 0x1, P0 ;  /* 0x0000003717077211 */ /* 0x080fe400000f0eff */
[-C--:B------:R-:W-:Y:S01]  /*1c90*/  LEA.HI.X.SX32 R5, R56, R55.reuse, 0x1, P1 ;  /* 0x0000003738057211 */ /* 0x080fe200008f0eff */
[----:B------:R-:W-:Y:S01]  /*1ca0*/  IMAD R12, R0, 0x2, R31 ;  /* 0x00000002000c7824 */ /* 0x000fe200078e021f */
[C---:B-1----:R-:W-:Y:S01]  /*1cb0*/  LEA R8, P0, R18.reuse, R2, 0x1 ;  /* 0x0000000212087211 */ /* 0x042fe200078008ff */
[----:B------:R0:W4:Y:S03]  /*1cc0*/  LDG.E.U16 R69, desc[UR12][R6.64] ;  /* 0x0000000c06457981 */ /* 0x000126000c1e1500 */
[----:B------:R-:W-:Y:S01]  /*1cd0*/  LEA.HI.X.SX32 R9, R18, R55, 0x1, P0 ;  /* 0x0000003712097211 */ /* 0x000fe200000f0eff */
[----:B------:R1:W4:Y:S01]  /*1ce0*/  LDG.E.U16 R68, desc[UR12][R4.64] ;  /* 0x0000000c04447981 */ /* 0x000322000c1e1500 */
[----:B------:R-:W-:-:S03]  /*1cf0*/  LEA R3, R0, R12, 0x1 ;  /* 0x0000000c00037211 */ /* 0x000fc600078e08ff */
[----:B------:R-:W-:Y:S01]  /*1d00*/  STL [R1+0x1a0], R57 ;  /* 0x0001a03901007387 */ /* 0x000fe20000100800 */
[----:B0-----:R-:W-:-:S03]  /*1d10*/  LEA R6, P0, R24, R2, 0x1 ;  /* 0x0000000218067211 */ /* 0x001fc600078008ff */
[----:B------:R0:W-:Y:S01]  /*1d20*/  STL [R1+0x20c], R66 ;  /* 0x00020c4201007387 */ /* 0x0001e20000100800 */
[----:B-1----:R-:W-:Y:S02]  /*1d30*/  LEA R4, P1, R60, R2, 0x1 ;  /* 0x000000023c047211 */ /* 0x002fe400078208ff */
[-C--:B------:R-:W-:Y:S01]  /*1d40*/  LEA.HI.X.SX32 R7, R24, R55.reuse, 0x1, P0 ;  /* 0x0000003718077211 */ /* 0x080fe200000f0eff */
[----:B------:R-:W-:Y:S01]  /*1d50*/  IMAD R26, R0, 0x2, R3 ;  /* 0x00000002001a7824 */ /* 0x000fe200078e0203 */
[----:B------:R-:W-:Y:S01]  /*1d60*/  LEA.HI.X.SX32 R5, R60, R55, 0x1, P1 ;  /* 0x000000373c057211 */ /* 0x000fe200008f0eff */
[----:B0-----:R0:W4:Y:S03]  /*1d70*/  LDG.E.U16 R66, desc[UR12][R8.64] ;  /* 0x0000000c08427981 */ /* 0x001126000c1e1500 */
[----:B------:R-:W-:Y:S02]  /*1d80*/  LEA R32, R0, R26, 0x1 ;  /* 0x0000001a00207211 */ /* 0x000fe400078e08ff */
[----:B0-----:R-:W-:-:S04]  /*1d90*/  LEA R8, P0, R11, R2, 0x1 ;  /* 0x000000020b087211 */ /* 0x001fc800078008ff */
[----:B------:R-:W-:Y:S01]  /*1da0*/  LEA.HI.X.SX32 R9, R11, R55, 0x1, P0 ;  /* 0x000000370b097211 */ /* 0x000fe200000f0eff */
[----:B------:R-:W-:Y:S01]  /*1db0*/  IMAD R59, R0, 0x2, R32 ;  /* 0x00000002003b7824 */ /* 0x000fe200078e0220 */
[----:B--2---:R0:W-:Y:S04]  /*1dc0*/  STL [R1+0x204], R64 ;  /* 0x0002044001007387 */ /* 0x0041e80000100800 */
[----:B0-----:R0:W2:Y:S02]  /*1dd0*/  LDG.E.U16 R64, desc[UR12][R6.64] ;  /* 0x0000000c06407981 */ /* 0x0010a4000c1e1500 */
[----:B0-----:R-:W-:-:S04]  /*1de0*/  LEA R6, P0, R25, R2, 0x1 ;  /* 0x0000000219067211 */ /* 0x001fc800078008ff */
[----:B------:R-:W-:Y:S01]  /*1df0*/  LEA.HI.X.SX32 R7, R25, R55, 0x1, P0 ;  /* 0x0000003719077211 */ /* 0x000fe200000f0eff */
[----:B---3--:R0:W-:Y:S04]  /*1e00*/  STL [R1+0x198], R62 ;  /* 0x0001983e01007387 */ /* 0x0081e80000100800 */
[----:B0-----:R0:W3:Y:S04]  /*1e10*/  LDG.E.U16 R62, desc[UR12][R4.64] ;  /* 0x0000000c043e7981 */ /* 0x0010e8000c1e1500 */
[----:B-----5:R-:W-:Y:S01]  /*1e20*/  STL [R1+0x1fc], R61 ;  /* 0x0001fc3d01007387 */ /* 0x020fe20000100800 */
[----:B0-----:R-:W-:-:S03]  /*1e30*/  LEA R4, P1, R12, R2, 0x1 ;  /* 0x000000020c047211 */ /* 0x001fc600078208ff */
[----:B----4-:R0:W-:Y:S01]  /*1e40*/  STL [R1+0x1f4], R67 ;  /* 0x0001f44301007387 */ /* 0x0101e20000100800 */
[----:B------:R-:W-:-:S03]  /*1e50*/  LEA.HI.X.SX32 R5, R12, R55, 0x1, P1 ;  /* 0x000000370c057211 */ /* 0x000fc600008f0eff */
[----:B0-----:R0:W4:Y:S04]  /*1e60*/  LDG.E.U16 R67, desc[UR12][R8.64] ;  /* 0x0000000c08437981 */ /* 0x001128000c1e1500 */
[----:B------:R1:W-:Y:S01]  /*1e70*/  STL [R1+0x190], R65 ;  /* 0x0001904101007387 */ /* 0x0003e20000100800 */
[----:B0-----:R-:W-:-:S03]  /*1e80*/  LEA R8, P0, R3, R2, 0x1 ;  /* 0x0000000203087211 */ /* 0x001fc600078008ff */
[----:B------:R0:W-:Y:S01]  /*1e90*/  STL [R1+0x1ec], R63 ;  /* 0x0001ec3f01007387 */ /* 0x0001e20000100800 */
[----:B------:R-:W-:-:S03]  /*1ea0*/  LEA.HI.X.SX32 R9, R3, R55, 0x1, P0 ;  /* 0x0000003703097211 */ /* 0x000fc600000f0eff */
[----:B-1----:R1:W5:Y:S04]  /*1eb0*/  LDG.E.U16 R65, desc[UR12][R6.64] ;  /* 0x0000000c06417981 */ /* 0x002368000c1e1500 */
[----:B0-----:R0:W5:Y:S04]  /*1ec0*/  LDG.E.U16 R63, desc[UR12][R4.64] ;  /* 0x0000000c043f7981 */ /* 0x001168000c1e1500 */
[----:B------:R0:W5:Y:S01]  /*1ed0*/  LDG.E.U16 R73, desc[UR12][R8.64] ;  /* 0x0000000c08497981 */ /* 0x000162000c1e1500 */
[-C--:B-1----:R-:W-:Y:S02]  /*1ee0*/  LEA R6, P0, R26, R2.reuse, 0x1 ;  /* 0x000000021a067211 */ /* 0x082fe400078008ff */
[----:B0-----:R-:W-:-:S02]  /*1ef0*/  LEA R4, P1, R59, R2, 0x1 ;  /* 0x000000023b047211 */ /* 0x001fc400078208ff */
[-C--:B------:R-:W-:Y:S02]  /*1f00*/  LEA.HI.X.SX32 R7, R26, R55.reuse, 0x1, P0 ;  /* 0x000000371a077211 */ /* 0x080fe400000f0eff */
[----:B------:R-:W-:-:S03]  /*1f10*/  LEA.HI.X.SX32 R5, R59, R55, 0x1, P1 ;  /* 0x000000373b057211 */ /* 0x000fc600008f0eff */
[----:B------:R0:W5:Y:S04]  /*1f20*/  LDG.E.U16 R72, desc[UR12][R6.64] ;  /* 0x0000000c06487981 */ /* 0x000168000c1e1500 */
[----:B------:R1:W5:Y:S01]  /*1f30*/  LDG.E.U16 R71, desc[UR12][R4.64] ;  /* 0x0000000c04477981 */ /* 0x000362000c1e1500 */
[----:B------:R-:W-:-:S05]  /*1f40*/  LEA R13, R0, R59, 0x1 ;  /* 0x0000003b000d7211 */ /* 0x000fca00078e08ff */
[----:B------:R-:W-:-:S05]  /*1f50*/  IMAD R19, R0, 0x2, R13 ;  /* 0x0000000200137824 */ /* 0x000fca00078e020d */
[----:B------:R-:W-:-:S05]  /*1f60*/  LEA R33, R0, R19, 0x1 ;  /* 0x0000001300217211 */ /* 0x000fca00078e08ff */
[----:B------:R-:W-:-:S05]  /*1f70*/  IMAD R58, R0, 0x2, R33 ;  /* 0x00000002003a7824 */ /* 0x000fca00078e0221 */
[----:B------:R-:W-:-:S05]  /*1f80*/  LEA R14, R0, R58, 0x1 ;  /* 0x0000003a000e7211 */ /* 0x000fca00078e08ff */
[----:B------:R-:W-:Y:S01]  /*1f90*/  IMAD R20, R0, 0x2, R14 ;  /* 0x0000000200147824 */ /* 0x000fe200078e020e */
[----:B------:R-:W-:-:S04]  /*1fa0*/  LEA R8, P0, R13, R2, 0x1 ;  /* 0x000000020d087211 */ /* 0x000fc800078008ff */
[----:B------:R-:W-:Y:S02]  /*1fb0*/  LEA R34, R0, R20, 0x1 ;  /* 0x0000001400227211 */ /* 0x000fe400078e08ff */
[----:B------:R-:W-:-:S03]  /*1fc0*/  LEA.HI.X.SX32 R9, R13, R55, 0x1, P0 ;  /* 0x000000370d097211 */ /* 0x000fc600000f0eff */
[C---:B------:R-:W-:Y:S01]  /*1fd0*/  IMAD R53, R0.reuse, 0x2, R34 ;  /* 0x0000000200357824 */ /* 0x040fe200078e0222 */
[CC--:B0-----:R-:W-:Y:S01]  /*1fe0*/  LEA R6, P0, R19.reuse, R2.reuse, 0x1 ;  /* 0x0000000213067211 */ /* 0x0c1fe200078008ff */
[----:B------:R-:W-:Y:S03]  /*1ff0*/  STL [R1+0x1e4], R69 ;  /* 0x0001e44501007387 */ /* 0x000fe60000100800 */
[----:B------:R-:W-:Y:S01]  /*2000*/  LEA R52, R0, R53, 0x1 ;  /* 0x0000003500347211 */ /* 0x000fe200078e08ff */
[----:B------:R-:W-:Y:S01]  /*2010*/  STL [R1+0x188], R68 ;  /* 0x0001884401007387 */ /* 0x000fe20000100800 */
[----:B-1----:R-:W-:Y:S02]  /*2020*/  LEA R4, P1, R58, R2, 0x1 ;  /* 0x000000023a047211 */ /* 0x002fe400078208ff */
[-C--:B------:R-:W-:Y:S01]  /*2030*/  LEA.HI.X.SX32 R7, R19, R55.reuse, 0x1, P0 ;  /* 0x0000003713077211 */ /* 0x080fe200000f0eff */
[----:B------:R0:W-:Y:S01]  /*2040*/  STL [R1+0x1dc], R66 ;  /* 0x0001dc4201007387 */ /* 0x0001e20000100800 */
[----:B------:R-:W-:Y:S01]  /*2050*/  IMAD R21, R0, 0x2, R52 ;  /* 0x0000000200157824 */ /* 0x000fe200078e0234 */
[----:B------:R-:W-:-:S02]  /*2060*/  LEA.HI.X.SX32 R5, R58, R55, 0x1, P1 ;  /* 0x000000373a057211 */ /* 0x000fc400008f0eff */
[----:B0-----:R0:W5:Y:S02]  /*2070*/  LDG.E.U16 R66, desc[UR12][R8.64] ;  /* 0x0000000c08427981 */ /* 0x001164000c1e1500 */
[----:B------:R-:W-:Y:S02]  /*2080*/  LEA R27, R0, R21, 0x1 ;  /* 0x00000015001b7211 */ /* 0x000fe400078e08ff */
[----:B------:R1:W5:Y:S01]  /*2090*/  LDG.E.U16 R59, desc[UR12][R4.64] ;  /* 0x0000000c043b7981 */ /* 0x000362000c1e1500 */
[----:B0-----:R-:W-:-:S04]  /*20a0*/  LEA R8, P0, R14, R2, 0x1 ;  /* 0x000000020e087211 */ /* 0x001fc800078008ff */
[-C--:B------:R-:W-:Y:S02]  /*20b0*/  LEA.HI.X.SX32 R9, R14, R55.reuse, 0x1, P0 ;  /* 0x000000370e097211 */ /* 0x080fe400000f0eff */
[C---:B-1----:R-:W-:Y:S01]  /*20c0*/  LEA R4, P1, R53.reuse, R2, 0x1 ;  /* 0x0000000235047211 */ /* 0x042fe200078208ff */
[C---:B------:R-:W-:Y:S02]  /*20d0*/  IMAD R46, R0.reuse, 0x2, R27 ;  /* 0x00000002002e7824 */ /* 0x040fe400078e021b */
[----:B------:R-:W5:Y:S01]  /*20e0*/  LDG.E.U16 R58, desc[UR12][R8.64] ;  /* 0x0000000c083a7981 */ /* 0x000f62000c1e1500 */
[----:B------:R-:W-:Y:S02]  /*20f0*/  LEA.HI.X.SX32 R5, R53, R55, 0x1, P1 ;  /* 0x0000003735057211 */ /* 0x000fe400008f0eff */
[----:B------:R-:W-:Y:S01]  /*2100*/  LEA R47, R0, R46, 0x1 ;  /* 0x0000002e002f7211 */ /* 0x000fe200078e08ff */
[----:B--2---:R0:W-:Y:S04]  /*2110*/  STL [R1+0x1d4], R64 ;  /* 0x0001d44001007387 */ /* 0x0041e80000100800 */
[----:B0-----:R0:W2:Y:S02]  /*2120*/  LDG.E.U16 R64, desc[UR12][R6.64] ;  /* 0x0000000c06407981 */ /* 0x0010a4000c1e1500 */
[----:B0-----:R-:W-:-:S04]  /*2130*/  LEA R6, P0, R20, R2, 0x1 ;  /* 0x0000000214067211 */ /* 0x001fc800078008ff */
[-C--:B------:R-:W-:Y:S02]  /*2140*/  LEA.HI.X.SX32 R7, R20, R55.reuse, 0x1, P0 ;  /* 0x0000003714077211 */ /* 0x080fe400000f0eff */
[CC--:B------:R-:W-:Y:S01]  /*2150*/  LEA R8, P0, R52.reuse, R2.reuse, 0x1 ;  /* 0x0000000234087211 */ /* 0x0c0fe200078008ff */
[----:B---3--:R-:W-:Y:S03]  /*2160*/  STL [R1+0x180], R62 ;  /* 0x0001803e01007387 */ /* 0x008fe60000100800 */
[----:B------:R-:W-:Y:S01]  /*2170*/  LEA.HI.X.SX32 R9, R52, R55, 0x1, P0 ;  /* 0x0000003734097211 */ /* 0x000fe200000f0eff */
[----:B----4-:R-:W-:Y:S04]  /*2180*/  STL [R1+0x1cc], R67 ;  /* 0x0001cc4301007387 */ /* 0x010fe80000100800 */
[----:B-----5:R0:W-:Y:S04]  /*2190*/  STL [R1+0x1c4], R65 ;  /* 0x0001c44101007387 */ /* 0x0201e80000100800 */
[----:B------:R-:W-:Y:S04]  /*21a0*/  STL [R1+0x178], R63 ;  /* 0x0001783f01007387 */ /* 0x000fe80000100800 */
[----:B------:R1:W-:Y:S04]  /*21b0*/  STL [R1+0x1bc], R73 ;  /* 0x0001bc4901007387 */ /* 0x0003e80000100800 */
[----:B0-----:R0:W3:Y:S04]  /*21c0*/  LDG.E.U16 R65, desc[UR12][R6.64] ;  /* 0x0000000c06417981 */ /* 0x0010e8000c1e1500 */
[----:B-1----:R1:W4:Y:S01]  /*21d0*/  LDG.E.U16 R73, desc[UR12][R4.64] ;  /* 0x0000000c04497981 */ /* 0x002322000c1e1500 */
[----:B0-----:R-:W-:-:S03]  /*21e0*/  LEA R6, P0, R21, R2, 0x1 ;  /* 0x0000000215067211 */ /* 0x001fc600078008ff */
[----:B------:R-:W-:Y:S01]  /*21f0*/  STL [R1+0x1b4], R72 ;  /* 0x0001b44801007387 */ /* 0x000fe20000100800 */
[----:B------:R-:W-:-:S03]  /*2200*/  LEA.HI.X.SX32 R7, R21, R55, 0x1, P0 ;  /* 0x0000003715077211 */ /* 0x000fc600000f0eff */
[----:B------:R0:W-:Y:S01]  /*2210*/  STL [R1+0x170], R71 ;  /* 0x0001704701007387 */ /* 0x0001e20000100800 */
[----:B-1----:R-:W-:-:S03]  /*2220*/  LEA R4, P1, R46, R2, 0x1 ;  /* 0x000000022e047211 */ /* 0x002fc600078208ff */
[----:B------:R-:W5:Y:S01]  /*2230*/  LDG.E.U16 R74, desc[UR12][R6.64] ;  /* 0x0000000c064a7981 */ /* 0x000f62000c1e1500 */
[----:B------:R-:W-:-:S03]  /*2240*/  LEA.HI.X.SX32 R5, R46, R55, 0x1, P1 ;  /* 0x000000372e057211 */ /* 0x000fc600008f0eff */
[----:B0-----:R0:W5:Y:S04]  /*2250*/  LDG.E.U16 R71, desc[UR12][R8.64] ;  /* 0x0000000c08477981 */ /* 0x001168000c1e1500 */
        /* <DEDUP_REMOVED lines=11> */
[-C--:B------:R-:W-:Y:S02]  /*2310*/  LEA R6, P0, R22, R2.reuse, 0x1 ;  /* 0x0000000216067211 */ /* 0x080fe400078008ff */
[-C--:B-1----:R-:W-:Y:S02]  /*2320*/  LEA R4, P1, R54, R2.reuse, 0x1 ;  /* 0x0000000236047211 */ /* 0x082fe400078208ff */
[----:B------:R-:W-:Y:S02]  /*2330*/  LEA R10, R0, R51, 0x1 ;  /* 0x00000033000a7211 */ /* 0x000fe400078e08ff */
[-C--:B------:R-:W-:Y:S01]  /*2340*/  LEA.HI.X.SX32 R7, R22, R55.reuse, 0x1, P0 ;  /* 0x0000003716077211 */ /* 0x080fe200000f0eff */
[----:B------:R-:W-:Y:S01]  /*2350*/  STL [R1+0x1ac], R66 ;  /* 0x0001ac4201007387 */ /* 0x000fe20000100800 */
[----:B------:R-:W-:Y:S01]  /*2360*/  LEA.HI.X.SX32 R5, R54, R55, 0x1, P1 ;  /* 0x0000003736057211 */ /* 0x000fe200008f0eff */
[----:B------:R-:W-:Y:S01]  /*2370*/  IMAD R16, R0, 0x2, R10 ;  /* 0x0000000200107824 */ /* 0x000fe200078e020a */
[----:B0-----:R-:W-:-:S04]  /*2380*/  LEA R8, P0, R50, R2, 0x1 ;  /* 0x0000000232087211 */ /* 0x001fc800078008ff */
[----:B------:R-:W-:Y:S02]  /*2390*/  LEA.HI.X.SX32 R9, R50, R55, 0x1, P0 ;  /* 0x0000003732097211 */ /* 0x000fe400000f0eff */
[----:B------:R-:W-:-:S03]  /*23a0*/  LEA R30, R0, R16, 0x1 ;  /* 0x00000010001e7211 */ /* 0x000fc600078e08ff */
[----:B------:R-:W5:Y:S02]  /*23b0*/  LDG.E.U16 R76, desc[UR12][R8.64] ;  /* 0x0000000c084c7981 */ /* 0x000f64000c1e1500 */
[----:B------:R-:W-:Y:S02]  /*23c0*/  IMAD R48, R0, 0x2, R30 ;  /* 0x0000000200307824 */ /* 0x000fe400078e021e */
[----:B--2---:R-:W-:Y:S04]  /*23d0*/  STL [R1+0x1a4], R64 ;  /* 0x0001a44001007387 */ /* 0x004fe80000100800 */
[----:B------:R0:W-:Y:S04]  /*23e0*/  STL [R1+0x168], R59 ;  /* 0x0001683b01007387 */ /* 0x0001e80000100800 */
[----:B------:R1:W-:Y:S04]  /*23f0*/  STL [R1+0x19c], R58 ;  /* 0x00019c3a01007387 */ /* 0x0003e80000100800 */
[----:B0-----:R0:W2:Y:S04]  /*2400*/  LDG.E.U16 R59, desc[UR12][R6.64] ;  /* 0x0000000c063b7981 */ /* 0x0010a8000c1e1500 */
[----:B-1----:R1:W2:Y:S01]  /*2410*/  LDG.E.U16 R58, desc[UR12][R4.64] ;  /* 0x0000000c043a7981 */ /* 0x0022a2000c1e1500 */
[----:B0-----:R-:W-:-:S02]  /*2420*/  LEA R6, P0, R15, R2, 0x1 ;  /* 0x000000020f067211 */ /* 0x001fc400078008ff */
[-C--:B-1----:R-:W-:Y:S02]  /*2430*/  LEA R4, P1, R51, R2.reuse, 0x1 ;  /* 0x0000000233047211 */ /* 0x082fe400078208ff */
[-C--:B------:R-:W-:Y:S02]  /*2440*/  LEA.HI.X.SX32 R7, R15, R55.reuse, 0x1, P0 ;  /* 0x000000370f077211 */ /* 0x080fe400000f0eff */
[----:B------:R-:W-:Y:S02]  /*2450*/  LEA.HI.X.SX32 R5, R51, R55, 0x1, P1 ;  /* 0x0000003733057211 */ /* 0x000fe400008f0eff */
[----:B------:R-:W-:-:S04]  /*2460*/  LEA R8, P0, R10, R2, 0x1 ;  /* 0x000000020a087211 */ /* 0x000fc800078008ff */
[----:B------:R-:W-:Y:S01]  /*2470*/  LEA.HI.X.SX32 R9, R10, R55, 0x1, P0 ;  /* 0x000000370a097211 */ /* 0x000fe200000f0eff */
[----:B---3--:R-:W-:Y:S04]  /*2480*/  STL [R1+0x194], R65 ;  /* 0x0001944101007387 */ /* 0x008fe80000100800 */
[----:B----4-:R0:W-:Y:S04]  /*2490*/  STL [R1+0x160], R73 ;  /* 0x0001604901007387 */ /* 0x0101e80000100800 */
[----:B0-----:R0:W3:Y:S04]  /*24a0*/  LDG.E.U16 R73, desc[UR12][R6.64] ;  /* 0x0000000c06497981 */ /* 0x0010e8000c1e1500 */
[----:B-----5:R1:W-:Y:S01]  /*24b0*/  STL [R1+0x18c], R71 ;  /* 0x00018c4701007387 */ /* 0x0203e20000100800 */
[----:B0-----:R-:W-:-:S04]  /*24c0*/  LEA R6, P0, R16, R2, 0x1 ;  /* 0x0000000210067211 */ /* 0x001fc800078008ff */
[----:B------:R-:W-:Y:S01]  /*24d0*/  LEA.HI.X.SX32 R7, R16, R55, 0x1, P0 ;  /* 0x0000003710077211 */ /* 0x000fe200000f0eff */
[----:B-1----:R0:W4:Y:S04]  /*24e0*/  LDG.E.U16 R71, desc[UR12][R4.64] ;  /* 0x0000000c04477981 */ /* 0x002128000c1e1500 */
[----:B------:R1:W-:Y:S01]  /*24f0*/  STL [R1+0x184], R74 ;  /* 0x0001844a01007387 */ /* 0x0003e20000100800 */
[----:B0-----:R-:W-:-:S03]  /*2500*/  LEA R4, P1, R48, R2, 0x1 ;  /* 0x0000000230047211 */ /* 0x001fc600078208ff */
[----:B------:R0:W-:Y:S01]  /*2510*/  STL [R1+0x158], R72 ;  /* 0x0001584801007387 */ /* 0x0001e20000100800 */
[----:B------:R-:W-:-:S03]  /*2520*/  LEA.HI.X.SX32 R5, R48, R55, 0x1, P1 ;  /* 0x0000003730057211 */ /* 0x000fc600008f0eff */
[----:B-1----:R1:W5:Y:S04]  /*2530*/  LDG.E.U16 R74, desc[UR12][R8.64] ;  /* 0x0000000c084a7981 */ /* 0x002368000c1e1500 */
[----:B------:R1:W-:Y:S04]  /*2540*/  STL [R1+0x17c], R75 ;  /* 0x00017c4b01007387 */ /* 0x0003e80000100800 */
[----:B0-----:R0:W5:Y:S04]  /*2550*/  LDG.E.U16 R72, desc[UR12][R6.64] ;  /* 0x0000000c06487981 */ /* 0x001168000c1e1500 */
[----:B-1----:R1:W5:Y:S01]  /*2560*/  LDG.E.U16 R75, desc[UR12][R4.64] ;  /* 0x0000000c044b7981 */ /* 0x002362000c1e1500 */
        /* <DEDUP_REMOVED lines=8> */
[C---:B0-----:R-:W-:Y:S01]  /*25f0*/  LEA R6, P0, R17.reuse, R2, 0x1 ;  /* 0x0000000211067211 */ /* 0x041fe200078008ff */
[----:B------:R0:W5:Y:S03]  /*2600*/  LDG.E.U16 R81, desc[UR12][R8.64] ;  /* 0x0000000c08517981 */ /* 0x000166000c1e1500 */
[C---:B------:R-:W-:Y:S02]  /*2610*/  LEA R24, R0.reuse, R18, 0x1 ;  /* 0x0000001200187211 */ /* 0x040fe400078e08ff */
[-C--:B------:R-:W-:Y:S02]  /*2620*/  LEA.HI.X.SX32 R7, R17, R55.reuse, 0x1, P0 ;  /* 0x0000003711077211 */ /* 0x080fe400000f0eff */
[CC--:B-1----:R-:W-:Y:S01]  /*2630*/  LEA R4, P1, R57.reuse, R2.reuse, 0x1 ;  /* 0x0000000239047211 */ /* 0x0c2fe200078208ff */
[----:B------:R-:W-:Y:S01]  /*2640*/  IMAD R70, R0, 0x2, R24 ;  /* 0x0000000200467824 */ /* 0x000fe200078e0218 */
[----:B0-----:R-:W-:Y:S01]  /*2650*/  LEA R8, P0, R56, R2, 0x1 ;  /* 0x0000000238087211 */ /* 0x001fe200078008ff */
[----:B------:R0:W5:Y:S01]  /*2660*/  LDG.E.U16 R79, desc[UR12][R6.64] ;  /* 0x0000000c064f7981 */ /* 0x000162000c1e1500 */
[----:B------:R-:W-:-:S02]  /*2670*/  LEA.HI.X.SX32 R5, R57, R55, 0x1, P1 ;  /* 0x0000003739057211 */ /* 0x000fc400008f0eff */
[----:B------:R-:W-:Y:S02]  /*2680*/  LEA.HI.X.SX32 R9, R56, R55, 0x1, P0 ;  /* 0x0000003738097211 */ /* 0x000fe400000f0eff */
[----:B------:R-:W-:Y:S02]  /*2690*/  LEA R61, R0, R70, 0x1 ;  /* 0x00000046003d7211 */ /* 0x000fe400078e08ff */
[----:B0-----:R-:W-:-:S04]  /*26a0*/  LEA R6, P0, R18, R2, 0x1 ;  /* 0x0000000212067211 */ /* 0x001fc800078008ff */
[----:B------:R-:W-:Y:S01]  /*26b0*/  LEA.HI.X.SX32 R7, R18, R55, 0x1, P0 ;  /* 0x0000003712077211 */ /* 0x000fe200000f0eff */
[----:B--2---:R-:W-:Y:S04]  /*26c0*/  STL [R1+0x174], R59 ;  /* 0x0001743b01007387 */ /* 0x004fe80000100800 */
[----:B------:R-:W-:Y:S04]  /*26d0*/  STL [R1+0x150], R58 ;  /* 0x0001503a01007387 */ /* 0x000fe80000100800 */
[----:B------:R0:W-:Y:S04]  /*26e0*/  STL [R1+0x16c], R76 ;  /* 0x00016c4c01007387 */ /* 0x0001e80000100800 */
[----:B0-----:R0:W2:Y:S02]  /*26f0*/  LDG.E.U16 R76, desc[UR12][R4.64] ;  /* 0x0000000c044c7981 */ /* 0x0010a4000c1e1500 */
[----:B0-----:R-:W-:-:S04]  /*2700*/  LEA R4, P1, R70, R2, 0x1 ;  /* 0x0000000246047211 */ /* 0x001fc800078208ff */
[----:B------:R-:W-:-:S05]  /*2710*/  LEA.HI.X.SX32 R5, R70, R55, 0x1, P1 ;  /* 0x0000003746057211 */ /* 0x000fca00008f0eff */
[----:B------:R-:W2:Y:S04]  /*2720*/  LDG.E.U16 R77, desc[UR12][R4.64] ;  /* 0x0000000c044d7981 */ /* 0x000ea8000c1e1500 */
[----:B---3--:R0:W-:Y:S04]  /*2730*/  STL [R1+0x164], R73 ;  /* 0x0001644901007387 */ /* 0x0081e80000100800 */
[----:B0-----:R0:W3:Y:S02]  /*2740*/  LDG.E.U16 R73, desc[UR12][R8.64] ;  /* 0x0000000c08497981 */ /* 0x0010e4000c1e1500 */
[----:B0-----:R-:W-:-:S02]  /*2750*/  LEA R8, P0, R61, R2, 0x1 ;  /* 0x000000023d087211 */ /* 0x001fc400078008ff */
[----:B----4-:R0:W-:Y:S02]  /*2760*/  STL [R1+0x148], R71 ;  /* 0x0001484701007387 */ /* 0x0101e40000100800 */
[----:B------:R-:W-:Y:S02]  /*2770*/  LEA.HI.X.SX32 R9, R61, R55, 0x1, P0 ;  /* 0x000000373d097211 */ /* 0x000fe400000f0eff */
[----:B0-----:R0:W4:Y:S04]  /*2780*/  LDG.E.U16 R71, desc[UR12][R6.64] ;  /* 0x0000000c06477981 */ /* 0x001128000c1e1500 */
[----:B-----5:R-:W-:Y:S04]  /*2790*/  STL [R1+0x15c], R74 ;  /* 0x00015c4a01007387 */ /* 0x020fe80000100800 */
[----:B------:R-:W-:Y:S04]  /*27a0*/  STL [R1+0x154], R72 ;  /* 0x0001544801007387 */ /* 0x000fe80000100800 */
[----:B------:R1:W-:Y:S04]  /*27b0*/  STL [R1+0x140], R75 ;  /* 0x0001404b01007387 */ /* 0x0003e80000100800 */
[----:B-1----:R1:W5:Y:S01]  /*27c0*/  LDG.E.U16 R75, desc[UR12][R8.64] ;  /* 0x0000000c084b7981 */ /* 0x002362000c1e1500 */
[----:B------:R-:W-:-:S05]  /*27d0*/  IMAD R11, R0, 0x2, R61 ;  /* 0x00000002000b7824 */ /* 0x000fca00078e023d */
[----:B------:R-:W-:-:S05]  /*27e0*/  LEA R25, R0, R11, 0x1 ;  /* 0x0000000b00197211 */ /* 0x000fca00078e08ff */
[----:B------:R-:W-:-:S05]  /*27f0*/  IMAD R60, R0, 0x2, R25 ;  /* 0x00000002003c7824 */ /* 0x000fca00078e0219 */
[----:B------:R-:W-:-:S05]  /*2800*/  LEA R3, R0, R60, 0x1 ;  /* 0x0000003c00037211 */ /* 0x000fca00078e08ff */
[----:B------:R-:W-:-:S05]  /*2810*/  IMAD R12, R0, 0x2, R3 ;  /* 0x00000002000c7824 */ /* 0x000fca00078e0203 */
[----:B------:R-:W-:-:S05]  /*2820*/  LEA R26, R0, R12, 0x1 ;  /* 0x0000000c001a7211 */ /* 0x000fca00078e08ff */
[----:B------:R-:W-:-:S05]  /*2830*/  IMAD R69, R0, 0x2, R26 ;  /* 0x0000000200457824 */ /* 0x000fca00078e021a */
[----:B------:R-:W-:Y:S02]  /*2840*/  LEA R68, R0, R69, 0x1 ;  /* 0x0000004500447211 */ /* 0x000fe400078e08ff */
[CC--:B0-----:R-:W-:Y:S02]  /*2850*/  LEA R6, P0, R11.reuse, R2.reuse, 0x1 ;  /* 0x000000020b067211 */ /* 0x0c1fe400078008ff */
[-C--:B------:R-:W-:Y:S01]  /*2860*/  LEA R4, P1, R60, R2.reuse, 0x1 ;  /* 0x000000023c047211 */ /* 0x080fe200078208ff */
[----:B------:R-:W-:Y:S01]  /*2870*/  IMAD R13, R0, 0x2, R68 ;  /* 0x00000002000d7824 */ /* 0x000fe200078e0244 */
[-C--:B------:R-:W-:Y:S02]  /*2880*/  LEA.HI.X.SX32 R7, R11, R55.reuse, 0x1, P0 ;  /* 0x000000370b077211 */ /* 0x080fe400000f0eff */
[----:B------:R-:W-:Y:S02]  /*2890*/  LEA.HI.X.SX32 R5, R60, R55, 0x1, P1 ;  /* 0x000000373c057211 */ /* 0x000fe400008f0eff */
[----:B------:R-:W-:Y:S01]  /*28a0*/  LEA R19, R0, R13, 0x1 ;  /* 0x0000000d00137211 */ /* 0x000fe200078e08ff */
[----:B------:R0:W5:Y:S01]  /*28b0*/  LDG.E.U16 R80, desc[UR12][R6.64] ;  /* 0x0000000c06507981 */ /* 0x000162000c1e1500 */
[----:B-1----:R-:W-:-:S03]  /*28c0*/  LEA R8, P0, R3, R2, 0x1 ;  /* 0x0000000203087211 */ /* 0x002fc600078008ff */
[----:B------:R1:W-:Y:S01]  /*28d0*/  STL [R1+0x14c], R81 ;  /* 0x00014c5101007387 */ /* 0x0003e20000100800 */
[-C--:B------:R-:W-:Y:S01]  /*28e0*/  LEA.HI.X.SX32 R9, R3, R55.reuse, 0x1, P0 ;  /* 0x0000003703097211 */ /* 0x080fe200000f0eff */
[----:B------:R-:W-:Y:S01]  /*28f0*/  IMAD R62, R0, 0x2, R19 ;  /* 0x00000002003e7824 */ /* 0x000fe200078e0213 */
[C---:B0-----:R-:W-:Y:S01]  /*2900*/  LEA R6, P0, R12.reuse, R2, 0x1 ;  /* 0x000000020c067211 */ /* 0x041fe200078008ff */
[----:B------:R0:W-:Y:S04]  /*2910*/  STL [R1+0x144], R79 ;  /* 0x0001444f01007387 */ /* 0x0001e80000100800 */
[----:B-1----:R1:W5:Y:S01]  /*2920*/  LDG.E.U16 R81, desc[UR12][R4.64] ;  /* 0x0000000c04517981 */ /* 0x002362000c1e1500 */
[----:B------:R-:W-:Y:S02]  /*2930*/  LEA.HI.X.SX32 R7, R12, R55, 0x1, P0 ;  /* 0x000000370c077211 */ /* 0x000fe400000f0eff */
[----:B------:R-:W-:Y:S01]  /*2940*/  LEA R67, R0, R62, 0x1 ;  /* 0x0000003e00437211 */ /* 0x000fe200078e08ff */
[----:B0-----:R0:W5:Y:S01]  /*2950*/  LDG.E.U16 R79, desc[UR12][R8.64] ;  /* 0x0000000c084f7981 */ /* 0x001162000c1e1500 */
[----:B-1----:R-:W-:-:S04]  /*2960*/  LEA R4, P1, R69, R2, 0x1 ;  /* 0x0000000245047211 */ /* 0x002fc800078208ff */
[-C--:B------:R-:W-:Y:S02]  /*2970*/  LEA.HI.X.SX32 R5, R69, R55.reuse, 0x1, P1 ;  /* 0x0000003745057211 */ /* 0x080fe400008f0eff */
[----:B0-----:R-:W-:Y:S01]  /*2980*/  LEA R8, P0, R68, R2, 0x1 ;  /* 0x0000000244087211 */ /* 0x001fe200078008ff */
[----:B------:R-:W-:Y:S02]  /*2990*/  IMAD R14, R0, 0x2, R67 ;  /* 0x00000002000e7824 */ /* 0x000fe400078e0243 */
[----:B------:R0:W5:Y:S01]  /*29a0*/  LDG.E.U16 R70, desc[UR12][R4.64] ;  /* 0x0000000c04467981 */ /* 0x000162000c1e1500 */
[----:B------:R-:W-:Y:S02]  /*29b0*/  LEA.HI.X.SX32 R9, R68, R55, 0x1, P0 ;  /* 0x0000003744097211 */ /* 0x000fe400000f0eff */
[----:B------:R-:W-:-:S03]  /*29c0*/  LEA R20, R0, R14, 0x1 ;  /* 0x0000000e00147211 */ /* 0x000fc600078e08ff */
[----:B------:R-:W5:Y:S01]  /*29d0*/  LDG.E.U16 R68, desc[UR12][R8.64] ;  /* 0x0000000c08447981 */ /* 0x000f62000c1e1500 */
[----:B0-----:R-:W-:-:S04]  /*29e0*/  LEA R4, P1, R62, R2, 0x1 ;  /* 0x000000023e047211 */ /* 0x001fc800078208ff */
[----:B------:R-:W-:Y:S01]  /*29f0*/  LEA.HI.X.SX32 R5, R62, R55, 0x1, P1 ;  /* 0x000000373e057211 */ /* 0x000fe200008f0eff */
[----:B------:R-:W-:Y:S01]  /*2a00*/  IMAD R63, R0, 0x2, R20 ;  /* 0x00000002003f7824 */ /* 0x000fe200078e0214 */
[----:B--2---:R0:W-:Y:S04]  /*2a10*/  STL [R1+0x138], R76 ;  /* 0x0001384c01007387 */ /* 0x0041e80000100800 */
[----:B0-----:R0:W2:Y:S02]  /*2a20*/  LDG.E.U16 R76, desc[UR12][R6.64] ;  /* 0x0000000c064c7981 */ /* 0x0010a4000c1e1500 */
[----:B0-----:R-:W-:-:S04]  /*2a30*/  LEA R6, P0, R13, R2, 0x1 ;  /* 0x000000020d067211 */ /* 0x001fc800078008ff */
[----:B------:R-:W-:Y:S02]  /*2a40*/  LEA.HI.X.SX32 R7, R13, R55, 0x1, P0 ;  /* 0x000000370d077211 */ /* 0x000fe400000f0eff */
[----:B------:R-:W-:-:S04]  /*2a50*/  LEA R8, P0, R67, R2, 0x1 ;  /* 0x0000000243087211 */ /* 0x000fc800078008ff */
[----:B------:R-:W-:-:S05]  /*2a60*/  LEA.HI.X.SX32 R9, R67, R55, 0x1, P0 ;  /* 0x0000003743097211 */ /* 0x000fca00000f0eff */
[----:B------:R-:W2:Y:S04]  /*2a70*/  LDG.E.U16 R69, desc[UR12][R8.64] ;  /* 0x0000000c08457981 */ /* 0x000ea8000c1e1500 */
[----:B---3--:R-:W-:Y:S04]  /*2a80*/  STL [R1+0x13c], R73 ;  /* 0x00013c4901007387 */ /* 0x008fe80000100800 */
[----:B----4-:R-:W-:Y:S04]  /*2a90*/  STL [R1+0x134], R71 ;  /* 0x0001344701007387 */ /* 0x010fe80000100800 */
[----:B------:R0:W-:Y:S04]  /*2aa0*/  STL [R1+0x130], R77 ;  /* 0x0001304d01007387 */ /* 0x0001e80000100800 */
[----:B0-----:R0:W3:Y:S04]  /*2ab0*/  LDG.E.U16 R77, desc[UR12][R6.64] ;  /* 0x0000000c064d7981 */ /* 0x0010e8000c1e1500 */
[----:B-----5:R1:W-:Y:S01]  /*2ac0*/  STL [R1+0x12c], R75 ;  /* 0x00012c4b01007387 */ /* 0x0203e20000100800 */
[----:B0-----:R-:W-:-:S03]  /*2ad0*/  LEA R6, P0, R14, R2, 0x1 ;  /* 0x000000020e067211 */ /* 0x001fc600078008ff */
[----:B-1----:R0:W4:Y:S01]  /*2ae0*/  LDG.E.U16 R75, desc[UR12][R4.64] ;  /* 0x0000000c044b7981 */ /* 0x002122000c1e1500 */
[----:B------:R-:W-:-:S05]  /*2af0*/  LEA.HI.X.SX32 R7, R14, R55, 0x1, P0 ;  /* 0x000000370e077211 */ /* 0x000fca00000f0eff */
[----:B------:R1:W5:Y:S01]  /*2b00*/  LDG.E.U16 R94, desc[UR12][R6.64] ;  /* 0x0000000c065e7981 */ /* 0x000362000c1e1500 */
[----:B0-----:R-:W-:-:S04]  /*2b10*/  LEA R4, P1, R63, R2, 0x1 ;  /* 0x000000023f047211 */ /* 0x001fc800078208ff */
[----:B------:R-:W-:-:S05]  /*2b20*/  LEA.HI.X.SX32 R5, R63, R55, 0x1, P1 ;  /* 0x000000373f057211 */ /* 0x000fca00008f0eff */
[----:B------:R0:W5:Y:S01]  /*2b30*/  LDG.E.U16 R67, desc[UR12][R4.64] ;  /* 0x0000000c04437981 */ /* 0x000162000c1e1500 */
[----:B------:R-:W-:-:S05]  /*2b40*/  LEA R52, R0, R63, 0x1 ;  /* 0x0000003f00347211 */ /* 0x000fca00078e08ff */
[----:B------:R-:W-:Y:S01]  /*2b50*/  IMAD R53, R0, 0x2, R52 ;  /* 0x0000000200357824 */ /* 0x000fe200078e0234 */
[----:B------:R-:W-:-:S04]  /*2b60*/  LEA R8, P0, R52, R2, 0x1 ;  /* 0x0000000234087211 */ /* 0x000fc800078008ff */
[----:B------:R-:W-:Y:S02]  /*2b70*/  LEA R21, R0, R53, 0x1 ;  /* 0x0000003500157211 */ /* 0x000fe400078e08ff */
[----:B------:R-:W-:-:S03]  /*2b80*/  LEA.HI.X.SX32 R9, R52, R55, 0x1, P0 ;  /* 0x0000003734097211 */ /* 0x000fc600000f0eff */
[C---:B------:R-:W-:Y:S02]  /*2b90*/  IMAD R46, R0.reuse, 0x2, R21 ;  /* 0x00000002002e7824 */ /* 0x040fe400078e0215 */
[----:B------:R-:W5:Y:S03]  /*2ba0*/  LDG.E.U16 R93, desc[UR12][R8.64] ;  /* 0x0000000c085d7981 */ /* 0x000f66000c1e1500 */
[----:B------:R-:W-:-:S05]  /*2bb0*/  LEA R47, R0, R46, 0x1 ;  /* 0x0000002e002f7211 */ /* 0x000fca00078e08ff */
[----:B------:R-:W-:Y:S01]  /*2bc0*/  IMAD R66, R0, 0x2, R47 ;  /* 0x0000000200427824 */ /* 0x000fe200078e022f */
[CC--:B-1----:R-:W-:Y:S02]  /*2bd0*/  LEA R6, P0, R53.reuse, R2.reuse, 0x1 ;  /* 0x0000000235067211 */ /* 0x0c2fe400078008ff */
[----:B0-----:R-:W-:Y:S02]  /*2be0*/  LEA R4, P1, R46, R2, 0x1 ;  /* 0x000000022e047211 */ /* 0x001fe400078208ff */
[----:B------:R-:W-:Y:S02]  /*2bf0*/  LEA R22, R0, R66, 0x1 ;  /* 0x0000004200167211 */ /* 0x000fe400078e08ff */
[-C--:B------:R-:W-:Y:S02]  /*2c00*/  LEA.HI.X.SX32 R7, R53, R55.reuse, 0x1, P0 ;  /* 0x0000003735077211 */ /* 0x080fe400000f0eff */
[-C--:B------:R-:W-:Y:S01]  /*2c10*/  LEA.HI.X.SX32 R5, R46, R55.reuse, 0x1, P1 ;  /* 0x000000372e057211 */ /* 0x080fe200008f0eff */
[----:B------:R-:W-:Y:S01]  /*2c20*/  IMAD R64, R0, 0x2, R22 ;  /* 0x0000000200407824 */ /* 0x000fe200078e0216 */
[C---:B------:R-:W-:Y:S01]  /*2c30*/  LEA R46, P0, R47.reuse, R2, 0x1 ;  /* 0x000000022f2e7211 */ /* 0x040fe200078008ff */
[----:B------:R-:W-:Y:S04]  /*2c40*/  STL [R1+0x128], R80 ;  /* 0x0001285001007387 */ /* 0x000fe80000100800 */
[----:B------:R-:W-:Y:S01]  /*2c50*/  STL [R1+0x124], R81 ;  /* 0x0001245101007387 */ /* 0x000fe20000100800 */
[----:B------:R-:W-:-:S03]  /*2c60*/  LEA.HI.X.SX32 R47, R47, R55, 0x1, P0 ;  /* 0x000000372f2f7211 */ /* 0x000fc600000f0eff */
[----:B------:R0:W-:Y:S01]  /*2c70*/  STL [R1+0x120], R79 ;  /* 0x0001204f01007387 */ /* 0x0001e20000100800 */
[----:B------:R-:W-:-:S03]  /*2c80*/  LEA R50, R0, R64, 0x1 ;  /* 0x0000004000327211 */ /* 0x000fc600078e08ff */
[----:B0-----:R0:W5:Y:S02]  /*2c90*/  LDG.E.U16 R79, desc[UR12][R6.64] ;  /* 0x0000000c064f7981 */ /* 0x001164000c1e1500 */
[----:B------:R-:W-:Y:S01]  /*2ca0*/  IMAD R65, R0, 0x2, R50 ;  /* 0x0000000200417824 */ /* 0x000fe200078e0232 */
[----:B0-----:R-:W-:-:S04]  /*2cb0*/  LEA R6, P0, R66, R2, 0x1 ;  /* 0x0000000242067211 */ /* 0x001fc800078008ff */
[----:B------:R-:W-:-:S05]  /*2cc0*/  LEA.HI.X.SX32 R7, R66, R55, 0x1, P0 ;  /* 0x0000003742077211 */ /* 0x000fca00000f0eff */
[----:B------:R-:W5:Y:S04]  /*2cd0*/  LDG.E.U16 R89, desc[UR12][R6.64] ;  /* 0x0000000c06597981 */ /* 0x000f68000c1e1500 */
[----:B--2---:R-:W-:Y:S04]  /*2ce0*/  STL [R1+0x11c], R76 ;  /* 0x00011c4c01007387 */ /* 0x004fe80000100800 */
[----:B------:R-:W-:Y:S04]  /*2cf0*/  STL [R1+0x118], R70 ;  /* 0x0001184601007387 */ /* 0x000fe80000100800 */
[----:B------:R0:W-:Y:S04]  /*2d00*/  STL [R1+0x114], R68 ;  /* 0x0001144401007387 */ /* 0x0001e80000100800 */
[----:B0-----:R0:W2:Y:S02]  /*2d10*/  LDG.E.U16 R68, desc[UR12][R4.64] ;  /* 0x0000000c04447981 */ /* 0x0010a4000c1e1500 */
[----:B0-----:R-:W-:-:S04]  /*2d20*/  LEA R4, P1, R64, R2, 0x1 ;  /* 0x0000000240047211 */ /* 0x001fc800078208ff */
[----:B------:R-:W-:Y:S01]  /*2d30*/  LEA.HI.X.SX32 R5, R64, R55, 0x1, P1 ;  /* 0x0000003740057211 */ /* 0x000fe200008f0eff */
[----:B---3--:R-:W-:Y:S04]  /*2d40*/  STL [R1+0x110], R77 ;  /* 0x0001104d01007387 */ /* 0x008fe80000100800 */
[----:B----4-:R0:W-:Y:S04]  /*2d50*/  STL [R1+0x10c], R75 ;  /* 0x00010c4b01007387 */ /* 0x0101e80000100800 */
[----:B0-----:R0:W3:Y:S02]  /*2d60*/  LDG.E.U16 R75, desc[UR12][R46.64] ;  /* 0x0000000c2e4b7981 */ /* 0x0010e4000c1e1500 */
[----:B0-----:R-:W-:-:S04]  /*2d70*/  LEA R46, P0, R50, R2, 0x1 ;  /* 0x00000002322e7211 */ /* 0x001fc800078008ff */
[-C--:B------:R-:W-:Y:S02]  /*2d80*/  LEA.HI.X.SX32 R47, R50, R55.reuse, 0x1, P0 ;  /* 0x00000037322f7211 */ /* 0x080fe400000f0eff */
[C---:B------:R-:W-:Y:S01]  /*2d90*/  LEA R6, P0, R65.reuse, R2, 0x1 ;  /* 0x0000000241067211 */ /* 0x040fe200078008ff */
[----:B------:R0:W-:Y:S03]  /*2da0*/  STL [R1+0x108], R69 ;  /* 0x0001084501007387 */ /* 0x0001e60000100800 */
[----:B------:R-:W-:Y:S01]  /*2db0*/  LEA.HI.X.SX32 R7, R65, R55, 0x1, P0 ;  /* 0x0000003741077211 */ /* 0x000fe200000f0eff */
[----:B-----5:R-:W-:Y:S04]  /*2dc0*/  STL [R1+0x104], R94 ;  /* 0x0001045e01007387 */ /* 0x020fe80000100800 */
[----:B------:R1:W-:Y:S04]  /*2dd0*/  STL [R1+0x100], R67 ;  /* 0x0001004301007387 */ /* 0x0003e80000100800 */
[----:B0-----:R-:W4:Y:S04]  /*2de0*/  LDG.E.U16 R69, desc[UR12][R4.64] ;  /* 0x0000000c04457981 */ /* 0x001f28000c1e1500 */
[----:B------:R-:W5:Y:S04]  /*2df0*/  LDG.E.U16 R95, desc[UR12][R6.64] ;  /* 0x0000000c065f7981 */ /* 0x000f68000c1e1500 */
[----:B-1----:R0:W5:Y:S01]  /*2e00*/  LDG.E.U16 R67, desc[UR12][R46.64] ;  /* 0x0000000c2e437981 */ /* 0x002162000c1e1500 */
[----:B------:R-:W-:-:S05]  /*2e10*/  LEA R15, R0, R65, 0x1 ;  /* 0x00000041000f7211 */ /* 0x000fca00078e08ff */
[----:B------:R-:W-:-:S05]  /*2e20*/  IMAD R54, R0, 0x2, R15 ;  /* 0x0000000200367824 */ /* 0x000fca00078e020f */
[----:B------:R-:W-:-:S04]  /*2e30*/  LEA R51, R0, R54, 0x1 ;  /* 0x0000003600337211 */ /* 0x000fc800078e08ff */
[CC--:B0-----:R-:W-:Y:S01]  /*2e40*/  LEA R46, P0, R51.reuse, R2.reuse, 0x1 ;  /* 0x00000002332e7211 */ /* 0x0c1fe200078008ff */
[----:B------:R-:W-:Y:S01]  /*2e50*/  IMAD R10, R0, 0x2, R51 ;  /* 0x00000002000a7824 */ /* 0x000fe200078e0233 */
[-C--:B------:R-:W-:Y:S02]  /*2e60*/  LEA R4, P1, R54, R2.reuse, 0x1 ;  /* 0x0000000236047211 */ /* 0x080fe400078208ff */
[-C--:B------:R-:W-:Y:S02]  /*2e70*/  LEA.HI.X.SX32 R47, R51, R55.reuse, 0x1, P0 ;  /* 0x00000037332f7211 */ /* 0x080fe400000f0eff */
[----:B------:R-:W-:Y:S02]  /*2e80*/  LEA R6, P0, R10, R2, 0x1 ;  /* 0x000000020a067211 */ /* 0x000fe400078008ff */
[----:B------:R-:W-:Y:S01]  /*2e90*/  LEA.HI.X.SX32 R5, R54, R55, 0x1, P1 ;  /* 0x0000003736057211 */ /* 0x000fe200008f0eff */
[----:B------:R0:W-:Y:S01]  /*2ea0*/  STL [R1+0xfc], R93 ;  /* 0x0000fc5d01007387 */ /* 0x0001e20000100800 */
[----:B------:R-:W-:-:S02]  /*2eb0*/  LEA R16, R0, R10, 0x1 ;  /* 0x0000000a00107211 */ /* 0x000fc400078e08ff */
[----:B------:R-:W-:Y:S01]  /*2ec0*/  LEA.HI.X.SX32 R7, R10, R55, 0x1, P0 ;  /* 0x000000370a077211 */ /* 0x000fe200000f0eff */
[----:B------:R-:W5:Y:S02]  /*2ed0*/  LDG.E.U16 R98, desc[UR12][R46.64] ;  /* 0x0000000c2e627981 */ /* 0x000f64000c1e1500 */
[C---:B------:R-:W-:Y:S02]  /*2ee0*/  IMAD R48, R0.reuse, 0x2, R16 ;  /* 0x0000000200307824 */ /* 0x040fe400078e0210 */
[----:B------:R-:W5:Y:S04]  /*2ef0*/  LDG.E.U16 R96, desc[UR12][R6.64] ;  /* 0x0000000c06607981 */ /* 0x000f68000c1e1500 */
[----:B0-----:R0:W5:Y:S01]  /*2f00*/  LDG.E.U16 R93, desc[UR12][R4.64] ;  /* 0x0000000c045d7981 */ /* 0x001162000c1e1500 */
[----:B------:R-:W-:-:S05]  /*2f10*/  LEA R49, R0, R48, 0x1 ;  /* 0x0000003000317211 */ /* 0x000fca00078e08ff */
[----:B------:R-:W-:Y:S01]  /*2f20*/  IMAD R59, R0, 0x2, R49 ;  /* 0x00000002003b7824 */ /* 0x000fe200078e0231 */
[----:B0-----:R-:W-:-:S04]  /*2f30*/  LEA R4, P1, R48, R2, 0x1 ;  /* 0x0000000230047211 */ /* 0x001fc800078208ff */
[----:B------:R-:W-:Y:S02]  /*2f40*/  LEA R17, R0, R59, 0x1 ;  /* 0x0000003b00117211 */ /* 0x000fe400078e08ff */
[----:B------:R-:W-:Y:S02]  /*2f50*/  LEA.HI.X.SX32 R5, R48, R55, 0x1, P1 ;  /* 0x0000003730057211 */ /* 0x000fe400008f0eff */
[----:B------:R-:W-:Y:S01]  /*2f60*/  LEA R48, P0, R49, R2, 0x1 ;  /* 0x0000000231307211 */ /* 0x000fe200078008ff */
[----:B------:R-:W-:-:S03]  /*2f70*/  IMAD R58, R0, 0x2, R17 ;  /* 0x00000002003a7824 */ /* 0x000fc600078e0211 */
[-C--:B------:R-:W-:Y:S02]  /*2f80*/  LEA.HI.X.SX32 R49, R49, R55.reuse, 0x1, P0 ;  /* 0x0000003731317211 */ /* 0x080fe400000f0eff */
[CC--:B------:R-:W-:Y:S02]  /*2f90*/  LEA R46, P0, R59.reuse, R2.reuse, 0x1 ;  /* 0x000000023b2e7211 */ /* 0x0c0fe400078008ff */
[----:B------:R-:W-:Y:S01]  /*2fa0*/  LEA R6, P1, R58, R2, 0x1 ;  /* 0x000000023a067211 */ /* 0x000fe200078208ff */
[----:B------:R0:W-:Y:S01]  /*2fb0*/  STL [R1+0xf8], R79 ;  /* 0x0000f84f01007387 */ /* 0x0001e20000100800 */
[----:B------:R-:W-:Y:S02]  /*2fc0*/  LEA R56, R0, R58, 0x1 ;  /* 0x0000003a00387211 */ /* 0x000fe400078e08ff */
[-C--:B------:R-:W-:Y:S01]  /*2fd0*/  LEA.HI.X.SX32 R47, R59, R55.reuse, 0x1, P0 ;  /* 0x000000373b2f7211 */ /* 0x080fe200000f0eff */
[----:B------:R-:W5:Y:S01]  /*2fe0*/  LDG.E.U16 R94, desc[UR12][R48.64] ;  /* 0x0000000c305e7981 */ /* 0x000f62000c1e1500 */
[----:B------:R-:W-:-:S02]  /*2ff0*/  LEA.HI.X.SX32 R7, R58, R55, 0x1, P1 ;  /* 0x000000373a077211 */ /* 0x000fc400008f0eff */
[C---:B------:R-:W-:Y:S01]  /*3000*/  LEA R58, P0, R56.reuse, R2, 0x1 ;  /* 0x00000002383a7211 */ /* 0x040fe200078008ff */
[----:B------:R1:W5:Y:S03]  /*3010*/  LDG.E.U16 R97, desc[UR12][R46.64] ;  /* 0x0000000c2e617981 */ /* 0x000366000c1e1500 */
[----:B------:R-:W-:Y:S01]  /*3020*/  LEA.HI.X.SX32 R59, R56, R55, 0x1, P0 ;  /* 0x00000037383b7211 */ /* 0x000fe200000f0eff */
[----:B0-----:R-:W5:Y:S04]  /*3030*/  LDG.E.U16 R79, desc[UR12][R4.64] ;  /* 0x0000000c044f7981 */ /* 0x001f68000c1e1500 */
[----:B--2---:R-:W-:Y:S04]  /*3040*/  STL [R1+0xf4], R68 ;  /* 0x0000f44401007387 */ /* 0x004fe80000100800 */
[----:B---3--:R-:W-:Y:S04]  /*3050*/  STL [R1+0xf0], R75 ;  /* 0x0000f04b01007387 */ /* 0x008fe80000100800 */
[----:B------:R0:W-:Y:S04]  /*3060*/  STL [R1+0xec], R89 ;  /* 0x0000ec5901007387 */ /* 0x0001e80000100800 */
[----:B0-----:R-:W2:Y:S04]  /*3070*/  LDG.E.U16 R89, desc[UR12][R6.64] ;  /* 0x0000000c06597981 */ /* 0x001ea8000c1e1500 */
[----:B----4-:R-:W-:Y:S04]  /*3080*/  STL [R1+0xe8], R69 ;  /* 0x0000e84501007387 */ /* 0x010fe80000100800 */
[----:B-----5:R-:W-:Y:S04]  /*3090*/  STL [R1+0xe4], R67 ;  /* 0x0000e44301007387 */ /* 0x020fe80000100800 */
[----:B------:R0:W-:Y:S04]  /*30a0*/  STL [R1+0xe0], R95 ;  /* 0x0000e05f01007387 */ /* 0x0001e80000100800 */
[----:B0-----:R0:W3:Y:S01]  /*30b0*/  LDG.E.U16 R95, desc[UR12][R58.64] ;  /* 0x0000000c3a5f7981 */ /* 0x0010e2000c1e1500 */
[----:B------:R-:W-:-:S05]  /*30c0*/  IMAD R57, R0, 0x2, R56 ;  /* 0x0000000200397824 */ /* 0x000fca00078e0238 */
[----:B------:R-:W-:-:S05]  /*30d0*/  LEA R18, R0, R57, 0x1 ;  /* 0x0000003900127211 */ /* 0x000fca00078e08ff */
[----:B------:R-:W-:-:S05]  /*30e0*/  IMAD R78, R0, 0x2, R18 ;  /* 0x00000002004e7824 */ /* 0x000fca00078e0212 */
[----:B------:R-:W-:Y:S02]  /*30f0*/  LEA R74, R0, R78, 0x1 ;  /* 0x0000004e004a7211 */ /* 0x000fe400078e08ff */
[----:B------:R-:W-:-:S03]  /*3100*/  LEA R56, P0, R57, R2, 0x1 ;  /* 0x0000000239387211 */ /* 0x000fc600078008ff */
[----:B------:R-:W-:Y:S01]  /*3110*/  IMAD R72, R0, 0x2, R74 ;  /* 0x0000000200487824 */ /* 0x000fe200078e024a */
[----:B-1----:R-:W-:Y:S02]  /*3120*/  LEA R46, P1, R78, R2, 0x1 ;  /* 0x000000024e2e7211 */ /* 0x002fe400078208ff */
[-C--:B------:R-:W-:Y:S02]  /*3130*/  LEA.HI.X.SX32 R57, R57, R55.reuse, 0x1, P0 ;  /* 0x0000003739397211 */ /* 0x080fe400000f0eff */
[----:B------:R-:W-:Y:S02]  /*3140*/  LEA R11, R0, R72, 0x1 ;  /* 0x00000048000b7211 */ /* 0x000fe400078e08ff */
[----:B0-----:R-:W-:Y:S02]  /*3150*/  LEA R58, P0, R74, R2, 0x1 ;  /* 0x000000024a3a7211 */ /* 0x001fe400078008ff */
[-C--:B------:R-:W-:Y:S01]  /*3160*/  LEA.HI.X.SX32 R47, R78, R55.reuse, 0x1, P1 ;  /* 0x000000374e2f7211 */ /* 0x080fe200008f0eff */
[----:B------:R-:W-:Y:S01]  /*3170*/  IMAD R60, R0, 0x2, R11 ;  /* 0x00000002003c7824 */ /* 0x000fe200078e020b */
[----:B------:R-:W-:Y:S01]  /*3180*/  LEA.HI.X.SX32 R59, R74, R55, 0x1, P0 ;  /* 0x000000374a3b7211 */ /* 0x000fe200000f0eff */
[----:B------:R0:W-:Y:S04]  /*3190*/  STL [R1+0xdc], R93 ;  /* 0x0000dc5d01007387 */ /* 0x0001e80000100800 */
[----:B------:R-:W-:Y:S01]  /*31a0*/  STL [R1+0xd8], R98 ;  /* 0x0000d86201007387 */ /* 0x000fe20000100800 */
[----:B------:R-:W-:-:S03]  /*31b0*/  LEA R61, R0, R60, 0x1 ;  /* 0x0000003c003d7211 */ /* 0x000fc600078e08ff */
[----:B------:R-:W4:Y:S04]  /*31c0*/  LDG.E.U16 R4, desc[UR12][R46.64] ;  /* 0x0000000c2e047981 */ /* 0x000f28000c1e1500 */
[----:B0-----:R0:W5:Y:S04]  /*31d0*/  LDG.E.U16 R93, desc[UR12][R56.64] ;  /* 0x0000000c385d7981 */ /* 0x001168000c1e1500 */
[----:B------:R1:W-:Y:S01]  /*31e0*/  STL [R1+0xd4], R96 ;  /* 0x0000d46001007387 */ /* 0x0003e20000100800 */
[----:B------:R-:W-:-:S03]  /*31f0*/  IMAD R3, R0, 0x2, R61 ;  /* 0x0000000200037824 */ /* 0x000fc600078e023d */
[----:B-1----:R1:W4:Y:S02]  /*3200*/  LDG.E.U16 R96, desc[UR12][R58.64] ;  /* 0x0000000c3a607981 */ /* 0x002324000c1e1500 */
[----:B------:R-:W-:Y:S02]  /*3210*/  LEA R12, R0, R3, 0x1 ;  /* 0x00000003000c7211 */ /* 0x000fe400078e08ff */
[-C--:B0-----:R-:W-:Y:S02]  /*3220*/  LEA R56, P0, R72, R2.reuse, 0x1 ;  /* 0x0000000248387211 */ /* 0x081fe400078008ff */
[----:B------:R-:W-:Y:S01]  /*3230*/  LEA R46, P1, R60, R2, 0x1 ;  /* 0x000000023c2e7211 */ /* 0x000fe200078208ff */
[----:B------:R-:W-:Y:S01]  /*3240*/  IMAD R85, R0, 0x2, R12 ;  /* 0x0000000200557824 */ /* 0x000fe200078e020c */
[-C--:B------:R-:W-:Y:S02]  /*3250*/  LEA.HI.X.SX32 R57, R72, R55.reuse, 0x1, P0 ;  /* 0x0000003748397211 */ /* 0x080fe400000f0eff */
[----:B------:R-:W-:-:S02]  /*3260*/  LEA.HI.X.SX32 R47, R60, R55, 0x1, P1 ;  /* 0x000000373c2f7211 */ /* 0x000fc400008f0eff */
[CC--:B------:R-:W-:Y:S01]  /*3270*/  LEA R60, P0, R61.reuse, R2.reuse, 0x1 ;  /* 0x000000023d3c7211 */ /* 0x0c0fe200078008ff */
[----:B------:R0:W4:Y:S01]  /*3280*/  LDG.E.U16 R100, desc[UR12][R56.64] ;  /* 0x0000000c38647981 */ /* 0x000122000c1e1500 */
[C---:B------:R-:W-:Y:S02]  /*3290*/  LEA R73, R0.reuse, R85, 0x1 ;  /* 0x0000005500497211 */ /* 0x040fe400078e08ff */
[-C--:B------:R-:W-:Y:S02]  /*32a0*/  LEA.HI.X.SX32 R61, R61, R55.reuse, 0x1, P0 ;  /* 0x000000373d3d7211 */ /* 0x080fe400000f0eff */
[C---:B-1----:R-:W-:Y:S01]  /*32b0*/  LEA R58, P0, R3.reuse, R2, 0x1 ;  /* 0x00000002033a7211 */ /* 0x042fe200078008ff */
[----:B------:R-:W-:Y:S02]  /*32c0*/  IMAD R71, R0, 0x2, R73 ;  /* 0x0000000200477824 */ /* 0x000fe400078e0249 */
[----:B------:R1:W4:Y:S01]  /*32d0*/  LDG.E.U16 R99, desc[UR12][R60.64] ;  /* 0x0000000c3c637981 */ /* 0x000322000c1e1500 */
[----:B------:R-:W-:-:S02]  /*32e0*/  LEA.HI.X.SX32 R59, R3, R55, 0x1, P0 ;  /* 0x00000037033b7211 */ /* 0x000fc400000f0eff */
[-C--:B0-----:R-:W-:Y:S01]  /*32f0*/  LEA R56, P1, R85, R2.reuse, 0x1 ;  /* 0x0000000255387211 */ /* 0x081fe200078208ff */
[----:B------:R-:W-:Y:S04]  /*3300*/  STL [R1+0xd0], R79 ;  /* 0x0000d04f01007387 */ /* 0x000fe80000100800 */
[----:B------:R0:W4:Y:S01]  /*3310*/  LDG.E.U16 R98, desc[UR12][R58.64] ;  /* 0x0000000c3a627981 */ /* 0x000122000c1e1500 */
[----:B-1----:R-:W-:-:S03]  /*3320*/  LEA R60, P0, R73, R2, 0x1 ;  /* 0x00000002493c7211 */ /* 0x002fc600078008ff */
[----:B------:R1:W-:Y:S01]  /*3330*/  STL [R1+0xcc], R94 ;  /* 0x0000cc5e01007387 */ /* 0x0003e20000100800 */
[-C--:B------:R-:W-:Y:S02]  /*3340*/  LEA.HI.X.SX32 R61, R73, R55.reuse, 0x1, P0 ;  /* 0x00000037493d7211 */ /* 0x080fe400000f0eff */
[-C--:B------:R-:W-:Y:S02]  /*3350*/  LEA.HI.X.SX32 R57, R85, R55.reuse, 0x1, P1 ;  /* 0x0000003755397211 */ /* 0x080fe400008f0eff */
[C---:B0-----:R-:W-:Y:S01]  /*3360*/  LEA R58, P0, R71.reuse, R2, 0x1 ;  /* 0x00000002473a7211 */ /* 0x041fe200078008ff */
[----:B------:R0:W-:Y:S04]  /*3370*/  STL [R1+0xc8], R97 ;  /* 0x0000c86101007387 */ /* 0x0001e80000100800 */
[----:B-1----:R-:W4:Y:S01]  /*3380*/  LDG.E.U16 R94, desc[UR12][R46.64] ;  /* 0x0000000c2e5e7981 */ /* 0x002f22000c1e1500 */
[----:B------:R-:W-:-:S03]  /*3390*/  LEA.HI.X.SX32 R59, R71, R55, 0x1, P0 ;  /* 0x00000037473b7211 */ /* 0x000fc600000f0eff */
[----:B------:R-:W4:Y:S04]  /*33a0*/  LDG.E.U16 R85, desc[UR12][R60.64] ;  /* 0x0000000c3c557981 */ /* 0x000f28000c1e1500 */
[----:B0-----:R-:W4:Y:S01]  /*33b0*/  LDG.E.U16 R97, desc[UR12][R58.64] ;  /* 0x0000000c3a617981 */ /* 0x001f22000c1e1500 */
[----:B------:R-:W-:-:S03]  /*33c0*/  LEA R13, R0, R71, 0x1 ;  /* 0x00000047000d7211 */ /* 0x000fc600078e08ff */
[----:B--2---:R-:W-:Y:S04]  /*33d0*/  STL [R1+0xc4], R89 ;  /* 0x0000c45901007387 */ /* 0x004fe80000100800 */
[----:B---3--:R0:W-:Y:S04]  /*33e0*/  STL [R1+0xc0], R95 ;  /* 0x0000c05f01007387 */ /* 0x0081e80000100800 */
[----:B0-----:R0:W2:Y:S01]  /*33f0*/  LDG.E.U16 R95, desc[UR12][R56.64] ;  /* 0x0000000c385f7981 */ /* 0x0010a2000c1e1500 */
        /* <DEDUP_REMOVED lines=23> */
[----:B------:R-:W-:Y:S01]  /*3570*/  LEA.HI.X.SX32 R57, R62, R55, 0x1, P1 ;  /* 0x000000373e397211 */ /* 0x000fe200008f0eff */
[----:B-----5:R-:W-:Y:S02]  /*3580*/  STL [R1+0xbc], R93 ;  /* 0x0000bc5d01007387 */ /* 0x020fe40000100800 */
[C---:B------:R-:W-:Y:S02]  /*3590*/  IMAD R54, R0.reuse, 0x2, R75 ;  /* 0x0000000200367824 */ /* 0x040fe400078e024b */
[----:B----4-:R-:W-:Y:S04]  /*35a0*/  STL [R1+0xb8], R4 ;  /* 0x0000b80401007387 */ /* 0x010fe80000100800 */
[----:B------:R0:W-:Y:S01]  /*35b0*/  STL [R1+0xb4], R96 ;  /* 0x0000b46001007387 */ /* 0x0001e20000100800 */
[----:B------:R-:W-:-:S03]  /*35c0*/  LEA R5, R0, R54, 0x1 ;  /* 0x0000003600057211 */ /* 0x000fc600078e08ff */
[----:B0-----:R-:W3:Y:S02]  /*35d0*/  LDG.E.U16 R96, desc[UR12][R56.64] ;  /* 0x0000000c38607981 */ /* 0x001ee4000c1e1500 */
[----:B------:R-:W-:Y:S01]  /*35e0*/  IMAD R69, R0, 0x2, R5 ;  /* 0x0000000200457824 */ /* 0x000fe200078e0205 */
[----:B------:R-:W-:-:S04]  /*35f0*/  LEA R62, P0, R63, R2, 0x1 ;  /* 0x000000023f3e7211 */ /* 0x000fc800078008ff */
[----:B------:R-:W-:Y:S02]  /*3600*/  LEA R67, R0, R69, 0x1 ;  /* 0x0000004500437211 */ /* 0x000fe400078e08ff */
[-C--:B------:R-:W-:Y:S02]  /*3610*/  LEA.HI.X.SX32 R63, R63, R55.reuse, 0x1, P0 ;  /* 0x000000373f3f7211 */ /* 0x080fe400000f0eff */
[-C--:B------:R-:W-:Y:S01]  /*3620*/  LEA R60, P0, R70, R2.reuse, 0x1 ;  /* 0x00000002463c7211 */ /* 0x080fe200078008ff */
[----:B------:R-:W-:Y:S01]  /*3630*/  IMAD R49, R0, 0x2, R67 ;  /* 0x0000000200317824 */ /* 0x000fe200078e0243 */
[----:B------:R-:W-:Y:S01]  /*3640*/  LEA R58, P1, R64, R2, 0x1 ;  /* 0x00000002403a7211 */ /* 0x000fe200078208ff */
[----:B------:R0:W4:Y:S01]  /*3650*/  LDG.E.U16 R103, desc[UR12][R62.64] ;  /* 0x0000000c3e677981 */ /* 0x000122000c1e1500 */
[-C--:B------:R-:W-:Y:S02]  /*3660*/  LEA.HI.X.SX32 R61, R70, R55.reuse, 0x1, P0 ;  /* 0x00000037463d7211 */ /* 0x080fe400000f0eff */
[----:B------:R-:W-:-:S02]  /*3670*/  LEA.HI.X.SX32 R59, R64, R55, 0x1, P1 ;  /* 0x00000037403b7211 */ /* 0x000fc400008f0eff */
[CC--:B------:R-:W-:Y:S01]  /*3680*/  LEA R64, P0, R65.reuse, R2.reuse, 0x1 ;  /* 0x0000000241407211 */ /* 0x0c0fe200078008ff */
[----:B------:R1:W5:Y:S01]  /*3690*/  LDG.E.U16 R102, desc[UR12][R60.64] ;  /* 0x0000000c3c667981 */ /* 0x000362000c1e1500 */
[C---:B------:R-:W-:Y:S02]  /*36a0*/  LEA R6, R0.reuse, R49, 0x1 ;  /* 0x0000003100067211 */ /* 0x040fe400078e08ff */
[-C--:B------:R-:W-:Y:S01]  /*36b0*/  LEA.HI.X.SX32 R65, R65, R55.reuse, 0x1, P0 ;  /* 0x0000003741417211 */ /* 0x080fe200000f0eff */
[----:B------:R-:W4:Y:S01]  /*36c0*/  LDG.E.U16 R101, desc[UR12][R58.64] ;  /* 0x0000000c3a657981 */ /* 0x000f22000c1e1500 */
[CC--:B0-----:R-:W-:Y:S01]  /*36d0*/  LEA R62, P1, R69.reuse, R2.reuse, 0x1 ;  /* 0x00000002453e7211 */ /* 0x0c1fe200078208ff */
[----:B------:R-:W-:Y:S01]  /*36e0*/  IMAD R78, R0, 0x2, R6 ;  /* 0x00000002004e7824 */ /* 0x000fe200078e0206 */
[----:B-1----:R-:W-:Y:S01]  /*36f0*/  LEA R60, P0, R68, R2, 0x1 ;  /* 0x00000002443c7211 */ /* 0x002fe200078008ff */
[----:B------:R0:W-:Y:S01]  /*3700*/  STL [R1+0xb0], R100 ;  /* 0x0000b06401007387 */ /* 0x0001e20000100800 */
[----:B------:R-:W-:-:S02]  /*3710*/  LEA.HI.X.SX32 R63, R69, R55, 0x1, P1 ;  /* 0x00000037453f7211 */ /* 0x000fc400008f0eff */
[----:B------:R-:W-:Y:S01]  /*3720*/  LEA.HI.X.SX32 R61, R68, R55, 0x1, P0 ;  /* 0x00000037443d7211 */ /* 0x000fe200000f0eff */
[----:B------:R-:W-:Y:S04]  /*3730*/  STL [R1+0xac], R94 ;  /* 0x0000ac5e01007387 */ /* 0x000fe80000100800 */
[----:B0-----:R0:W5:Y:S04]  /*3740*/  LDG.E.U16 R100, desc[UR12][R64.64] ;  /* 0x0000000c40647981 */ /* 0x001168000c1e1500 */
[----:B------:R1:W-:Y:S01]  /*3750*/  STL [R1+0xa8], R99 ;  /* 0x0000a86301007387 */ /* 0x0003e20000100800 */
[----:B0-----:R-:W-:-:S03]  /*3760*/  LEA R64, P0, R78, R2, 0x1 ;  /* 0x000000024e407211 */ /* 0x001fc600078008ff */
[----:B------:R0:W-:Y:S01]  /*3770*/  STL [R1+0xa4], R98 ;  /* 0x0000a46201007387 */ /* 0x0001e20000100800 */
[----:B------:R-:W-:-:S03]  /*3780*/  LEA.HI.X.SX32 R65, R78, R55, 0x1, P0 ;  /* 0x000000374e417211 */ /* 0x000fc600000f0eff */
[----:B-1----:R-:W5:Y:S04]  /*3790*/  LDG.E.U16 R99, desc[UR12][R60.64] ;  /* 0x0000000c3c637981 */ /* 0x002f68000c1e1500 */
[----:B0-----:R0:W5:Y:S04]  /*37a0*/  LDG.E.U16 R98, desc[UR12][R62.64] ;  /* 0x0000000c3e627981 */ /* 0x001168000c1e1500 */
[----:B--2---:R-:W-:Y:S04]  /*37b0*/  STL [R1+0xa0], R95 ;  /* 0x0000a05f01007387 */ /* 0x004fe80000100800 */
[----:B------:R-:W-:Y:S04]  /*37c0*/  STL [R1+0x9c], R85 ;  /* 0x00009c5501007387 */ /* 0x000fe80000100800 */
[----:B------:R1:W-:Y:S04]  /*37d0*/  STL [R1+0x98], R97 ;  /* 0x0000986101007387 */ /* 0x0003e80000100800 */
[----:B-1----:R1:W2:Y:S01]  /*37e0*/  LDG.E.U16 R97, desc[UR12][R64.64] ;  /* 0x0000000c40617981 */ /* 0x0022a2000c1e1500 */
        /* <DEDUP_REMOVED lines=22> */
[C---:B------:R-:W-:Y:S01]  /*3950*/  LEA R68, R0.reuse, R69, 0x1 ;  /* 0x0000004500447211 */ /* 0x040fe200078e08ff */
[----:B---3--:R3:W-:Y:S01]  /*3960*/  STL [R1+0x94], R96 ;  /* 0x0000946001007387 */ /* 0x0087e20000100800 */
[-C--:B0-----:R-:W-:Y:S02]  /*3970*/  LEA R62, P1, R89, R2.reuse, 0x1 ;  /* 0x00000002593e7211 */ /* 0x081fe400078208ff */
[----:B------:R-:W-:Y:S02]  /*3980*/  LEA R60, P0, R79, R2, 0x1 ;  /* 0x000000024f3c7211 */ /* 0x000fe400078008ff */
[-C--:B------:R-:W-:Y:S01]  /*3990*/  LEA.HI.X.SX32 R63, R89, R55.reuse, 0x1, P1 ;  /* 0x00000037593f7211 */ /* 0x080fe200008f0eff */
[----:B---3--:R-:W-:Y:S01]  /*39a0*/  IMAD R96, R0, 0x2, R68 ;  /* 0x0000000200607824 */ /* 0x008fe200078e0244 */
[----:B------:R-:W-:-:S03]  /*39b0*/  LEA.HI.X.SX32 R61, R79, R55, 0x1, P0 ;  /* 0x000000374f3d7211 */ /* 0x000fc600000f0eff */
[----:B------:R0:W3:Y:S01]  /*39c0*/  LDG.E.U16 R104, desc[UR12][R62.64] ;  /* 0x0000000c3e687981 */ /* 0x0000e2000c1e1500 */
[----:B------:R-:W-:-:S03]  /*39d0*/  LEA R89, R0, R96, 0x1 ;  /* 0x0000006000597211 */ /* 0x000fc600078e08ff */
[----:B------:R4:W3:Y:S01]  /*39e0*/  LDG.E.U16 R105, desc[UR12][R60.64] ;  /* 0x0000000c3c697981 */ /* 0x0008e2000c1e1500 */
[----:B-1----:R-:W-:Y:S01]  /*39f0*/  LEA R64, P0, R93, R2, 0x1 ;  /* 0x000000025d407211 */ /* 0x002fe200078008ff */
[----:B------:R-:W-:-:S03]  /*3a00*/  IMAD R79, R0, 0x2, R89 ;  /* 0x00000002004f7824 */ /* 0x000fc600078e0259 */
[----:B------:R-:W-:Y:S02]  /*3a10*/  LEA.HI.X.SX32 R65, R93, R55, 0x1, P0 ;  /* 0x000000375d417211 */ /* 0x000fe400000f0eff */
[-C--:B0-----:R-:W-:Y:S02]  /*3a20*/  LEA R62, P0, R94, R2.reuse, 0x1 ;  /* 0x000000025e3e7211 */ /* 0x081fe400078008ff */
[----:B------:R-:W-:Y:S02]  /*3a30*/  LEA R78, R0, R79, 0x1 ;  /* 0x0000004f004e7211 */ /* 0x000fe400078e08ff */
[CC--:B----4-:R-:W-:Y:S01]  /*3a40*/  LEA R60, P1, R95.reuse, R2.reuse, 0x1 ;  /* 0x000000025f3c7211 */ /* 0x0d0fe200078208ff */
[----:B------:R0:W-:Y:S01]  /*3a50*/  STL [R1+0x90], R103 ;  /* 0x0000906701007387 */ /* 0x0001e20000100800 */
[-C--:B------:R-:W-:Y:S01]  /*3a60*/  LEA.HI.X.SX32 R63, R94, R55.reuse, 0x1, P0 ;  /* 0x000000375e3f7211 */ /* 0x080fe200000f0eff */
[----:B------:R-:W-:Y:S01]  /*3a70*/  IMAD R93, R0, 0x2, R78 ;  /* 0x00000002005d7824 */ /* 0x000fe200078e024e */
[----:B------:R-:W-:Y:S01]  /*3a80*/  LEA.HI.X.SX32 R61, R95, R55, 0x1, P1 ;  /* 0x000000375f3d7211 */ /* 0x000fe200008f0eff */
[----:B-----5:R1:W-:Y:S04]  /*3a90*/  STL [R1+0x8c], R102 ;  /* 0x00008c6601007387 */ /* 0x0203e80000100800 */
[----:B0-----:R0:W4:Y:S04]  /*3aa0*/  LDG.E.U16 R103, desc[UR12][R64.64] ;  /* 0x0000000c40677981 */ /* 0x001128000c1e1500 */
[----:B------:R5:W-:Y:S04]  /*3ab0*/  STL [R1+0x88], R101 ;  /* 0x0000886501007387 */ /* 0x000be80000100800 */
[----:B-1----:R1:W3:Y:S01]  /*3ac0*/  LDG.E.U16 R102, desc[UR12][R62.64] ;  /* 0x0000000c3e667981 */ /* 0x0022e2000c1e1500 */
[----:B0-----:R-:W-:-:S04]  /*3ad0*/  LEA R64, P0, R96, R2, 0x1 ;  /* 0x0000000260407211 */ /* 0x001fc800078008ff */
[----:B------:R-:W-:Y:S01]  /*3ae0*/  LEA.HI.X.SX32 R65, R96, R55, 0x1, P0 ;  /* 0x0000003760417211 */ /* 0x000fe200000f0eff */
[----:B-----5:R0:W5:Y:S01]  /*3af0*/  LDG.E.U16 R101, desc[UR12][R60.64] ;  /* 0x0000000c3c657981 */ /* 0x020162000c1e1500 */
[----:B-1----:R-:W-:-:S03]  /*3b00*/  LEA R62, P1, R93, R2, 0x1 ;  /* 0x000000025d3e7211 */ /* 0x002fc600078208ff */
[----:B------:R1:W-:Y:S01]  /*3b10*/  STL [R1+0x84], R100 ;  /* 0x0000846401007387 */ /* 0x0003e20000100800 */
[-C--:B------:R-:W-:Y:S02]  /*3b20*/  LEA.HI.X.SX32 R63, R93, R55.reuse, 0x1, P1 ;  /* 0x000000375d3f7211 */ /* 0x080fe400008f0eff */
[CC--:B0-----:R-:W-:Y:S01]  /*3b30*/  LEA R60, P0, R83.reuse, R2.reuse, 0x1 ;  /* 0x00000002533c7211 */ /* 0x0c1fe200078008ff */
[----:B------:R0:W-:Y:S03]  /*3b40*/  STL [R1+0x80], R99 ;  /* 0x0000806301007387 */ /* 0x0001e60000100800 */
[----:B------:R-:W-:Y:S01]  /*3b50*/  LEA.HI.X.SX32 R61, R83, R55, 0x1, P0 ;  /* 0x00000037533d7211 */ /* 0x000fe200000f0eff */
[----:B-1----:R1:W5:Y:S04]  /*3b60*/  LDG.E.U16 R100, desc[UR12][R64.64] ;  /* 0x0000000c40647981 */ /* 0x002368000c1e1500 */
[----:B------:R1:W-:Y:S04]  /*3b70*/  STL [R1+0x7c], R98 ;  /* 0x00007c6201007387 */ /* 0x0003e80000100800 */
[----:B0-----:R0:W5:Y:S01]  /*3b80*/  LDG.E.U16 R99, desc[UR12][R62.64] ;  /* 0x0000000c3e637981 */ /* 0x001162000c1e1500 */
[----:B-1----:R-:W-:-:S04]  /*3b90*/  LEA R64, P0, R80, R2, 0x1 ;  /* 0x0000000250407211 */ /* 0x002fc800078008ff */
[----:B------:R-:W-:Y:S01]  /*3ba0*/  LEA.HI.X.SX32 R65, R80, R55, 0x1, P0 ;  /* 0x0000003750417211 */ /* 0x000fe200000f0eff */
[----:B------:R1:W5:Y:S01]  /*3bb0*/  LDG.E.U16 R98, desc[UR12][R60.64] ;  /* 0x0000000c3c627981 */ /* 0x000362000c1e1500 */
[----:B0-----:R-:W-:-:S04]  /*3bc0*/  LEA R62, P1, R81, R2, 0x1 ;  /* 0x00000002513e7211 */ /* 0x001fc800078208ff */
[----:B------:R-:W-:Y:S02]  /*3bd0*/  LEA.HI.X.SX32 R63, R81, R55, 0x1, P1 ;  /* 0x00000037513f7211 */ /* 0x000fe400008f0eff */
[----:B-1----:R-:W-:-:S03]  /*3be0*/  LEA R60, P0, R76, R2, 0x1 ;  /* 0x000000024c3c7211 */ /* 0x002fc600078008ff */
[----:B------:R0:W5:Y:S01]  /*3bf0*/  LDG.E.U16 R96, desc[UR12][R62.64] ;  /* 0x0000000c3e607981 */ /* 0x000162000c1e1500 */
[----:B------:R-:W-:-:S05]  /*3c00*/  LEA.HI.X.SX32 R61, R76, R55, 0x1, P0 ;  /* 0x000000374c3d7211 */ /* 0x000fca00000f0eff */
[----:B------:R-:W5:Y:S01]  /*3c10*/  LDG.E.U16 R95, desc[UR12][R60.64] ;  /* 0x0000000c3c5f7981 */ /* 0x000f62000c1e1500 */
[----:B0-----:R-:W-:-:S04]  /*3c20*/  LEA R62, P0, R66, R2, 0x1 ;  /* 0x00000002423e7211 */ /* 0x001fc800078008ff */
[----:B------:R-:W-:Y:S02]  /*3c30*/  LEA.HI.X.SX32 R63, R66, R55, 0x1, P0 ;  /* 0x00000037423f7211 */ /* 0x000fe400000f0eff */
[----:B------:R-:W-:-:S03]  /*3c40*/  LEA R66, P0, R67, R2, 0x1 ;  /* 0x0000000243427211 */ /* 0x000fc600078008ff */
[----:B------:R0:W5:Y:S01]  /*3c50*/  LDG.E.U16 R83, desc[UR12][R62.64] ;  /* 0x0000000c3e537981 */ /* 0x000162000c1e1500 */
[----:B------:R-:W-:-:S05]  /*3c60*/  LEA.HI.X.SX32 R67, R67, R55, 0x1, P0 ;  /* 0x0000003743437211 */ /* 0x000fca00000f0eff */
[----:B------:R1:W5:Y:S01]  /*3c70*/  LDG.E.U16 R80, desc[UR12][R66.64] ;  /* 0x0000000c42507981 */ /* 0x000362000c1e1500 */
[----:B0-----:R-:W-:-:S04]  /*3c80*/  LEA R62, P0, R72, R2, 0x1 ;  /* 0x00000002483e7211 */ /* 0x001fc800078008ff */
[----:B------:R-:W-:Y:S02]  /*3c90*/  LEA.HI.X.SX32 R63, R72, R55, 0x1, P0 ;  /* 0x00000037483f7211 */ /* 0x000fe400000f0eff */
[----:B-1----:R-:W-:-:S03]  /*3ca0*/  LEA R66, P0, R71, R2, 0x1 ;  /* 0x0000000247427211 */ /* 0x002fc600078008ff */
[----:B------:R0:W5:Y:S01]  /*3cb0*/  LDG.E.U16 R76, desc[UR12][R62.64] ;  /* 0x0000000c3e4c7981 */ /* 0x000162000c1e1500 */
[----:B------:R-:W-:Y:S02]  /*3cc0*/  LEA.HI.X.SX32 R67, R71, R55, 0x1, P0 ;  /* 0x0000003747437211 */ /* 0x000fe400000f0eff */
[----:B------:R-:W-:Y:S02]  /*3cd0*/  LEA R93, R0, R93, 0x1 ;  /* 0x0000005d005d7211 */ /* 0x000fe400078e08ff */
[----:B0-----:R-:W-:-:S04]  /*3ce0*/  LEA R62, P0, R70, R2, 0x1 ;  /* 0x00000002463e7211 */ /* 0x001fc800078008ff */
[----:B------:R-:W-:Y:S01]  /*3cf0*/  LEA.HI.X.SX32 R63, R70, R55, 0x1, P0 ;  /* 0x00000037463f7211 */ /* 0x000fe200000f0eff */
[----:B--2---:R0:W-:Y:S04]  /*3d00*/  STL [R1+0x78], R97 ;  /* 0x0000786101007387 */ /* 0x0041e80000100800 */
[----:B0-----:R0:W2:Y:S02]  /*3d10*/  LDG.E.U16 R97, desc[UR12][R64.64] ;  /* 0x0000000c40617981 */ /* 0x0010a4000c1e1500 */
[----:B0-----:R-:W-:-:S04]  /*3d20*/  LEA R64, P1, R77, R2, 0x1 ;  /* 0x000000024d407211 */ /* 0x001fc800078208ff */
[----:B------:R-:W-:Y:S02]  /*3d30*/  LEA.HI.X.SX32 R65, R77, R55, 0x1, P1 ;  /* 0x000000374d417211 */ /* 0x000fe400008f0eff */
[----:B------:R-:W-:-:S03]  /*3d40*/  LEA R60, P1, R75, R2, 0x1 ;  /* 0x000000024b3c7211 */ /* 0x000fc600078208ff */
[----:B------:R0:W2:Y:S01]  /*3d50*/  LDG.E.U16 R94, desc[UR12][R64.64] ;  /* 0x0000000c405e7981 */ /* 0x0000a2000c1e1500 */
[----:B------:R-:W-:-:S05]  /*3d60*/  LEA.HI.X.SX32 R61, R75, R55, 0x1, P1 ;  /* 0x000000374b3d7211 */ /* 0x000fca00008f0eff */
[----:B------:R1:W2:Y:S01]  /*3d70*/  LDG.E.U16 R81, desc[UR12][R60.64] ;  /* 0x0000000c3c517981 */ /* 0x0002a2000c1e1500 */
[----:B0-----:R-:W-:-:S04]  /*3d80*/  LEA R64, P1, R74, R2, 0x1 ;  /* 0x000000024a407211 */ /* 0x001fc800078208ff */
[-C--:B------:R-:W-:Y:S02]  /*3d90*/  LEA.HI.X.SX32 R65, R74, R55.reuse, 0x1, P1 ;  /* 0x000000374a417211 */ /* 0x080fe400008f0eff */
[CC--:B-1----:R-:W-:Y:S01]  /*3da0*/  LEA R60, P1, R73.reuse, R2.reuse, 0x1 ;  /* 0x00000002493c7211 */ /* 0x0c2fe200078208ff */
[----:B------:R-:W2:Y:S03]  /*3db0*/  LDG.E.U16 R74, desc[UR12][R66.64] ;  /* 0x0000000c424a7981 */ /* 0x000ea6000c1e1500 */
[----:B------:R-:W-:Y:S01]  /*3dc0*/  LEA.HI.X.SX32 R61, R73, R55, 0x1, P1 ;  /* 0x00000037493d7211 */ /* 0x000fe200008f0eff */
[----:B------:R0:W2:Y:S04]  /*3dd0*/  LDG.E.U16 R77, desc[UR12][R64.64] ;  /* 0x0000000c404d7981 */ /* 0x0000a8000c1e1500 */
[----:B------:R1:W2:Y:S04]  /*3de0*/  LDG.E.U16 R75, desc[UR12][R60.64] ;  /* 0x0000000c3c4b7981 */ /* 0x0002a8000c1e1500 */
[----:B------:R1:W2:Y:S01]  /*3df0*/  LDG.E.U16 R73, desc[UR12][R62.64] ;  /* 0x0000000c3e497981 */ /* 0x0002a2000c1e1500 */
[----:B0-----:R-:W-:-:S02]  /*3e00*/  LEA R64, P0, R89, R2, 0x1 ;  /* 0x0000000259407211 */ /* 0x001fc400078008ff */
[----:B-1----:R-:W-:-:S04]  /*3e10*/  LEA R60, P1, R85, R2, 0x1 ;  /* 0x00000002553c7211 */ /* 0x002fc800078208ff */
[-C--:B------:R-:W-:Y:S02]  /*3e20*/  LEA.HI.X.SX32 R61, R85, R55.reuse, 0x1, P1 ;  /* 0x00000037553d7211 */ /* 0x080fe400008f0eff */
[-C--:B------:R-:W-:Y:S02]  /*3e30*/  LEA.HI.X.SX32 R65, R89, R55.reuse, 0x1, P0 ;  /* 0x0000003759417211 */ /* 0x080fe400000f0eff */
[CC--:B------:R-:W-:Y:S01]  /*3e40*/  LEA R62, P1, R93.reuse, R2.reuse, 0x1 ;  /* 0x000000025d3e7211 */ /* 0x0c0fe200078208ff */
[----:B------:R0:W2:Y:S03]  /*3e50*/  LDG.E.U16 R72, desc[UR12][R60.64] ;  /* 0x0000000c3c487981 */ /* 0x0000a6000c1e1500 */
[----:B------:R-:W-:Y:S01]  /*3e60*/  LEA.HI.X.SX32 R63, R93, R55, 0x1, P1 ;  /* 0x000000375d3f7211 */ /* 0x000fe200008f0eff */
[----:B------:R1:W2:Y:S04]  /*3e70*/  LDG.E.U16 R71, desc[UR12][R64.64] ;  /* 0x0000000c40477981 */ /* 0x0002a8000c1e1500 */
[----:B------:R-:W2:Y:S01]  /*3e80*/  LDG.E.U16 R70, desc[UR12][R62.64] ;  /* 0x0000000c3e467981 */ /* 0x000ea2000c1e1500 */
[----:B0-----:R-:W-:-:S02]  /*3e90*/  LEA R60, P0, R52, R2, 0x1 ;  /* 0x00000002343c7211 */ /* 0x001fc400078008ff */
[CC--:B-1----:R-:W-:Y:S02]  /*3ea0*/  LEA R64, P1, R53.reuse, R2.reuse, 0x1 ;  /* 0x0000000235407211 */ /* 0x0c2fe400078208ff */
[-C--:B------:R-:W-:Y:S02]  /*3eb0*/  LEA.HI.X.SX32 R61, R52, R55.reuse, 0x1, P0 ;  /* 0x00000037343d7211 */ /* 0x080fe400000f0eff */
[C---:B------:R-:W-:Y:S02]  /*3ec0*/  LEA R52, P0, R50.reuse, R2, 0x1 ;  /* 0x0000000232347211 */ /* 0x040fe400078008ff */
[-C--:B------:R-:W-:Y:S01]  /*3ed0*/  LEA.HI.X.SX32 R65, R53, R55.reuse, 0x1, P1 ;  /* 0x0000003735417211 */ /* 0x080fe200008f0eff */
[----:B------:R0:W2:Y:S01]  /*3ee0*/  LDG.E.U16 R67, desc[UR12][R60.64] ;  /* 0x0000000c3c437981 */ /* 0x0000a2000c1e1500 */
[----:B------:R-:W-:-:S03]  /*3ef0*/  LEA.HI.X.SX32 R53, R50, R55, 0x1, P0 ;  /* 0x0000003732357211 */ /* 0x000fc600000f0eff */
[----:B------:R-:W2:Y:S01]  /*3f00*/  LDG.E.U16 R66, desc[UR12][R64.64] ;  /* 0x0000000c40427981 */ /* 0x000ea2000c1e1500 */
[-C--:B------:R-:W-:Y:S02]  /*3f10*/  LEA R50, P0, R54, R2.reuse, 0x1 ;  /* 0x0000000236327211 */ /* 0x080fe400078008ff */
[----:B0-----:R-:W-:-:S04]  /*3f20*/  LEA R60, P1, R51, R2, 0x1 ;  /* 0x00000002333c7211 */ /* 0x001fc800078208ff */
[-C--:B------:R-:W-:Y:S01]  /*3f30*/  LEA.HI.X.SX32 R61, R51, R55.reuse, 0x1, P1 ;  /* 0x00000037333d7211 */ /* 0x080fe200008f0eff */
[----:B------:R0:W2:Y:S01]  /*3f40*/  LDG.E.U16 R65, desc[UR12][R52.64] ;  /* 0x0000000c34417981 */ /* 0x0000a2000c1e1500 */
[----:B------:R-:W-:-:S03]  /*3f50*/  LEA.HI.X.SX32 R51, R54, R55, 0x1, P0 ;  /* 0x0000003736337211 */ /* 0x000fc600000f0eff */
[----:B------:R1:W2:Y:S04]  /*3f60*/  LDG.E.U16 R64, desc[UR12][R60.64] ;  /* 0x0000000c3c407981 */ /* 0x0002a8000c1e1500 */
[----:B------:R1:W2:Y:S01]  /*3f70*/  LDG.E.U16 R54, desc[UR12][R50.64] ;  /* 0x0000000c32367981 */ /* 0x0002a2000c1e1500 */
[----:B0-----:R-:W-:-:S04]  /*3f80*/  LEA R52, P1, R49, R2, 0x1 ;  /* 0x0000000231347211 */ /* 0x001fc800078208ff */
[-C--:B------:R-:W-:Y:S02]  /*3f90*/  LEA.HI.X.SX32 R53, R49, R55.reuse, 0x1, P1 ;  /* 0x0000003731357211 */ /* 0x080fe400008f0eff */
[-C--:B-1----:R-:W-:Y:S02]  /*3fa0*/  LEA R60, P0, R48, R2.reuse, 0x1 ;  /* 0x00000002303c7211 */ /* 0x082fe400078008ff */
[-C--:B------:R-:W-:Y:S02]  /*3fb0*/  LEA R62, P1, R46, R2.reuse, 0x1 ;  /* 0x000000022e3e7211 */ /* 0x080fe400078208ff */
[-C--:B------:R-:W-:Y:S01]  /*3fc0*/  LEA.HI.X.SX32 R61, R48, R55.reuse, 0x1, P0 ;  /* 0x00000037303d7211 */ /* 0x080fe200000f0eff */
[----:B------:R-:W2:Y:S01]  /*3fd0*/  LDG.E.U16 R53, desc[UR12][R52.64] ;  /* 0x0000000c34357981 */ /* 0x000ea2000c1e1500 */
[----:B------:R-:W-:Y:S02]  /*3fe0*/  LEA.HI.X.SX32 R63, R46, R55, 0x1, P1 ;  /* 0x000000372e3f7211 */ /* 0x000fe400008f0eff */
[----:B------:R-:W-:-:S03]  /*3ff0*/  LEA R46, P0, R47, R2, 0x1 ;  /* 0x000000022f2e7211 */ /* 0x000fc600078008ff */
[----:B------:R-:W2:Y:S01]  /*4000*/  LDG.E.U16 R125, desc[UR12][R62.64] ;  /* 0x0000000c3e7d7981 */ /* 0x000ea2000c1e1500 */
[-C--:B------:R-:W-:Y:S02]  /*4010*/  LEA.HI.X.SX32 R47, R47, R55.reuse, 0x1, P0 ;  /* 0x000000372f2f7211 */ /* 0x080fe400000f0eff */
[-C--:B------:R-:W-:Y:S01]  /*4020*/  LEA R48, P0, R56, R2.reuse, 0x1 ;  /* 0x0000000238307211 */ /* 0x080fe200078008ff */
[----:B------:R-:W2:Y:S01]  /*4030*/  LDG.E.U16 R52, desc[UR12][R60.64] ;  /* 0x0000000c3c347981 */ /* 0x000ea2000c1e1500 */
[----:B------:R-:W-:Y:S02]  /*4040*/  LEA R50, P1, R58, R2, 0x1 ;  /* 0x000000023a327211 */ /* 0x000fe400078208ff */
[-C--:B------:R-:W-:Y:S01]  /*4050*/  LEA.HI.X.SX32 R49, R56, R55.reuse, 0x1, P0 ;  /* 0x0000003738317211 */ /* 0x080fe200000f0eff */
[----:B------:R0:W2:Y:S01]  /*4060*/  LDG.E.U16 R124, desc[UR12][R46.64] ;  /* 0x0000000c2e7c7981 */ /* 0x0000a2000c1e1500 */
[----:B------:R-:W-:-:S03]  /*4070*/  LEA.HI.X.SX32 R51, R58, R55, 0x1, P1 ;  /* 0x000000373a337211 */ /* 0x000fc600008f0eff */
[----:B------:R1:W2:Y:S04]  /*4080*/  LDG.E.U16 R123, desc[UR12][R48.64] ;  /* 0x0000000c307b7981 */ /* 0x0002a8000c1e1500 */
[----:B------:R3:W2:Y:S01]  /*4090*/  LDG.E.U16 R122, desc[UR12][R50.64] ;  /* 0x0000000c327a7981 */ /* 0x0006a2000c1e1500 */
[-C--:B0-----:R-:W-:Y:S02]  /*40a0*/  LEA R46, P0, R69, R2.reuse, 0x1 ;  /* 0x00000002452e7211 */ /* 0x081fe400078008ff */
[----:B-1----:R-:W-:Y:S02]  /*40b0*/  LEA R48, P1, R79, R2, 0x1 ;  /* 0x000000024f307211 */ /* 0x002fe400078208ff */
[-C--:B------:R-:W-:Y:S02]  /*40c0*/  LEA.HI.X.SX32 R47, R69, R55.reuse, 0x1, P0 ;  /* 0x00000037452f7211 */ /* 0x080fe400000f0eff */
[----:B------:R-:W-:-:S03]  /*40d0*/  LEA.HI.X.SX32 R49, R79, R55, 0x1, P1 ;  /* 0x000000374f317211 */ /* 0x000fc600008f0eff */
[----:B------:R-:W2:Y:S04]  /*40e0*/  LDG.E.U16 R79, desc[UR12][R46.64] ;  /* 0x0000000c2e4f7981 */ /* 0x000ea8000c1e1500 */
[----:B------:R-:W2:Y:S04]  /*40f0*/  LDG.E.U16 R69, desc[UR12][R48.64] ;  /* 0x0000000c30457981 */ /* 0x000ea8000c1e1500 */
[----:B---3--:R-:W-:Y:S04]  /*4100*/  STL [R1+0x74], R105 ;  /* 0x0000746901007387 */ /* 0x008fe80000100800 */
[----:B------:R-:W-:Y:S04]  /*4110*/  STL [R1+0x70], R104 ;  /* 0x0000706801007387 */ /* 0x000fe80000100800 */
[----:B----4-:R-:W-:Y:S04]  /*4120*/  STL [R1+0x6c], R103 ;  /* 0x00006c6701007387 */ /* 0x010fe80000100800 */
[----:B------:R-:W-:Y:S04]  /*4130*/  STL [R1+0x68], R102 ;  /* 0x0000686601007387 */ /* 0x000fe80000100800 */
[----:B-----5:R-:W-:Y:S04]  /*4140*/  STL [R1+0x64], R101 ;  /* 0x0000646501007387 */ /* 0x020fe80000100800 */
[----:B------:R-:W-:Y:S04]  /*4150*/  STL [R1+0x60], R100 ;  /* 0x0000606401007387 */ /* 0x000fe80000100800 */
[----:B------:R-:W-:Y:S04]  /*4160*/  STL [R1+0x5c], R99 ;  /* 0x00005c6301007387 */ /* 0x000fe80000100800 */
[----:B------:R-:W-:Y:S01]  /*4170*/  STL [R1+0x58], R98 ;  /* 0x0000586201007387 */ /* 0x000fe20000100800 */
[----:B------:R-:W-:-:S05]  /*4180*/  IMAD R93, R0, 0x2, R93 ;  /* 0x00000002005d7824 */ /* 0x000fca00078e025d */
[----:B------:R-:W-:-:S04]  /*4190*/  LEA R50, P0, R93, R2, 0x1 ;  /* 0x000000025d327211 */ /* 0x000fc800078008ff */
[----:B------:R-:W-:Y:S01]  /*41a0*/  LEA.HI.X.SX32 R51, R93, R55, 0x1, P0 ;  /* 0x000000375d337211 */ /* 0x000fe200000f0eff */
[----:B--2---:R-:W-:Y:S04]  /*41b0*/  STL [R1+0x54], R97 ;  /* 0x0000546101007387 */ /* 0x004fe80000100800 */
[----:B------:R-:W-:Y:S04]  /*41c0*/  STL [R1+0x50], R96 ;  /* 0x0000506001007387 */ /* 0x000fe80000100800 */
        /* <DEDUP_REMOVED lines=11> */
[----:B------:R0:W-:Y:S04]  /*4280*/  STL [R1+0x8ec], R125 ;  /* 0x0008ec7d01007387 */ /* 0x0001e80000100800 */
[----:B0-----:R-:W2:Y:S04]  /*4290*/  LDL.LU R125, [R1+0x240] ;  /* 0x00024000017d7983 */ /* 0x001ea80000300800 */
[----:B------:R-:W-:Y:S04]  /*42a0*/  STL [R1+0x20], R71 ;  /* 0x0000204701007387 */ /* 0x000fe80000100800 */
[----:B------:R-:W-:Y:S04]  /*42b0*/  STL [R1+0x1c], R70 ;  /* 0x00001c4601007387 */ /* 0x000fe80000100800 */
[----:B------:R0:W-:Y:S04]  /*42c0*/  STL [R1+0x8f0], R124 ;  /* 0x0008f07c01007387 */ /* 0x0001e80000100800 */
[----:B0-----:R-:W3:Y:S04]  /*42d0*/  LDL.LU R124, [R1+0x1d0] ;  /* 0x0001d000017c7983 */ /* 0x001ee80000300800 */
[----:B------:R-:W-:Y:S04]  /*42e0*/  STL [R1+0x18], R67 ;  /* 0x0000184301007387 */ /* 0x000fe80000100800 */
[----:B------:R0:W-:Y:S04]  /*42f0*/  STL [R1+0x8f4], R123 ;  /* 0x0008f47b01007387 */ /* 0x0001e80000100800 */
[----:B------:R-:W-:Y:S04]  /*4300*/  STL [R1+0x14], R66 ;  /* 0x0000144201007387 */ /* 0x000fe80000100800 */
[----:B0-----:R-:W4:Y:S04]  /*4310*/  LDL.LU R123, [R1+0x1d8] ;  /* 0x0001d800017b7983 */ /* 0x001f280000300800 */
[----:B------:R-:W-:Y:S04]  /*4320*/  STL [R1+0x10], R65 ;  /* 0x0000104101007387 */ /* 0x000fe80000100800 */
[----:B------:R-:W-:Y:S04]  /*4330*/  STL [R1+0xc], R64 ;  /* 0x00000c4001007387 */ /* 0x000fe80000100800 */
[----:B------:R0:W-:Y:S04]  /*4340*/  STL [R1+0x8f8], R122 ;  /* 0x0008f87a01007387 */ /* 0x0001e80000100800 */
[----:B0-----:R-:W5:Y:S04]  /*4350*/  LDL.LU R122, [R1+0x238] ;  /* 0x00023800017a7983 */ /* 0x001f680000300800 */
[----:B------:R0:W-:Y:S04]  /*4360*/  STL [R1+0x8], R54 ;  /* 0x0000083601007387 */ /* 0x0001e80000100800 */
[----:B0-----:R0:W2:Y:S04]  /*4370*/  LDG.E.U16 R54, desc[UR12][R50.64] ;  /* 0x0000000c32367981 */ /* 0x0010a8000c1e1500 */
[----:B------:R1:W-:Y:S04]  /*4380*/  STL [R1+0x8fc], R79 ;  /* 0x0008fc4f01007387 */ /* 0x0003e80000100800 */
[----:B-1----:R-:W3:Y:S04]  /*4390*/  LDL.LU R79, [R1+0x248] ;  /* 0x00024800014f7983 */ /* 0x002ee80000300800 */
[----:B------:R-:W-:Y:S04]  /*43a0*/  STL [R1+0x4], R53 ;  /* 0x0000043501007387 */ /* 0x000fe80000100800 */
[----:B------:R1:W-:Y:S04]  /*43b0*/  STL [R1+0x900], R69 ;  /* 0x0009004501007387 */ /* 0x0003e80000100800 */
[----:B-1----:R-:W3:Y:S01]  /*43c0*/  LDL.LU R69, [R1+0x250] ;  /* 0x0002500001457983 */ /* 0x002ee20000300800 */
[----:B------:R-:W-:-:S02]  /*43d0*/  LEA R48, P0, R92, R2, 0x1 ;  /* 0x000000025c307211 */ /* 0x000fc400078008ff */
[CC--:B------:R-:W-:Y:S01]  /*43e0*/  LEA R46, P1, R91.reuse, R2.reuse, 0x1 ;  /* 0x000000025b2e7211 */ /* 0x0c0fe200078208ff */
[----:B------:R1:W-:Y:S01]  /*43f0*/  STL [R1], R52 ;  /* 0x0000003401007387 */ /* 0x0003e20000100800 */
[-C--:B------:R-:W-:Y:S02]  /*4400*/  LEA.HI.X.SX32 R49, R92, R55.reuse, 0x1, P0 ;  /* 0x000000375c317211 */ /* 0x080fe400000f0eff */
[----:B------:R-:W-:Y:S02]  /*4410*/  LEA.HI.X.SX32 R47, R91, R55, 0x1, P1 ;  /* 0x000000375b2f7211 */ /* 0x000fe400008f0eff */
[-C--:B------:R-:W-:Y:S02]  /*4420*/  LEA R62, P0, R90, R2.reuse, 0x1 ;  /* 0x000000025a3e7211 */ /* 0x080fe400078008ff */
[-C--:B------:R-:W-:Y:S02]  /*4430*/  LEA R60, P1, R88, R2.reuse, 0x1 ;  /* 0x00000002583c7211 */ /* 0x080fe400078208ff */
[----:B0-----:R-:W-:-:S02]  /*4440*/  LEA R50, P3, R86, R2, 0x1 ;  /* 0x0000000256327211 */ /* 0x001fc400078608ff */
[CC--:B-1----:R-:W-:Y:S02]  /*4450*/  LEA R52, P2, R87.reuse, R2.reuse, 0x1 ;  /* 0x0000000257347211 */ /* 0x0c2fe400078408ff */
[-C--:B------:R-:W-:Y:S02]  /*4460*/  LEA.HI.X.SX32 R63, R90, R55.reuse, 0x1, P0 ;  /* 0x000000375a3f7211 */ /* 0x080fe400000f0eff */
[-C--:B------:R-:W-:Y:S02]  /*4470*/  LEA.HI.X.SX32 R61, R88, R55.reuse, 0x1, P1 ;  /* 0x00000037583d7211 */ /* 0x080fe400008f0eff */
[-C--:B------:R-:W-:Y:S02]  /*4480*/  LEA.HI.X.SX32 R51, R86, R55.reuse, 0x1, P3 ;  /* 0x0000003756337211 */ /* 0x080fe400018f0eff */
[----:B------:R-:W-:Y:S02]  /*4490*/  LEA.HI.X.SX32 R53, R87, R55, 0x1, P2 ;  /* 0x0000003757357211 */ /* 0x000fe400010f0eff */
[----:B------:R-:W-:-:S02]  /*44a0*/  LEA R72, P0, R84, R2, 0x1 ;  /* 0x0000000254487211 */ /* 0x000fc400078008ff */
[-C--:B------:R-:W-:Y:S02]  /*44b0*/  LEA R70, P1, R82, R2.reuse, 0x1 ;  /* 0x0000000252467211 */ /* 0x080fe400078208ff */
[-C--:B------:R-:W-:Y:S02]  /*44c0*/  LEA R64, P3, R44, R2.reuse, 0x1 ;  /* 0x000000022c407211 */ /* 0x080fe400078608ff */
[----:B------:R-:W-:Y:S02]  /*44d0*/  LEA R66, P2, R43, R2, 0x1 ;  /* 0x000000022b427211 */ /* 0x000fe400078408ff */
[-C--:B------:R-:W-:Y:S02]  /*44e0*/  LEA.HI.X.SX32 R73, R84, R55.reuse, 0x1, P0 ;  /* 0x0000003754497211 */ /* 0x080fe400000f0eff */
[-C--:B------:R-:W-:Y:S02]  /*44f0*/  LEA.HI.X.SX32 R71, R82, R55.reuse, 0x1, P1 ;  /* 0x0000003752477211 */ /* 0x080fe400008f0eff */
[----:B------:R-:W-:-:S02]  /*4500*/  LEA.HI.X.SX32 R65, R44, R55, 0x1, P3 ;  /* 0x000000372c417211 */ /* 0x000fc400018f0eff */
[-C--:B------:R-:W-:Y:S02]  /*4510*/  LEA.HI.X.SX32 R67, R43, R55.reuse, 0x1, P2 ;  /* 0x000000372b437211 */ /* 0x080fe400010f0eff */
[-C--:B------:R-:W-:Y:S02]  /*4520*/  LEA R82, P0, R39, R2.reuse, 0x1 ;  /* 0x0000000227527211 */ /* 0x080fe400078008ff */
[-C--:B------:R-:W-:Y:S02]  /*4530*/  LEA R80, P1, R40, R2.reuse, 0x1 ;  /* 0x0000000228507211 */ /* 0x080fe400078208ff */
[-C--:B------:R-:W-:Y:S02]  /*4540*/  LEA R74, P3, R42, R2.reuse, 0x1 ;  /* 0x000000022a4a7211 */ /* 0x080fe400078608ff */
[----:B------:R-:W-:Y:S02]  /*4550*/  LEA R76, P2, R41, R2, 0x1 ;  /* 0x00000002294c7211 */ /* 0x000fe400078408ff */
[----:B------:R-:W-:-:S02]  /*4560*/  LEA.HI.X.SX32 R83, R39, R55, 0x1, P0 ;  /* 0x0000003727537211 */ /* 0x000fc400000f0eff */
[-C--:B------:R-:W-:Y:S02]  /*4570*/  LEA.HI.X.SX32 R81, R40, R55.reuse, 0x1, P1 ;  /* 0x0000003728517211 */ /* 0x080fe400008f0eff */
[-C--:B------:R-:W-:Y:S02]  /*4580*/  LEA.HI.X.SX32 R75, R42, R55.reuse, 0x1, P3 ;  /* 0x000000372a4b7211 */ /* 0x080fe400018f0eff */
[----:B------:R-:W-:Y:S02]  /*4590*/  LEA.HI.X.SX32 R77, R41, R55, 0x1, P2 ;  /* 0x00000037294d7211 */ /* 0x000fe400010f0eff */
[-C--:B------:R-:W-:Y:S02]  /*45a0*/  LEA R86, P0, R35, R2.reuse, 0x1 ;  /* 0x0000000223567211 */ /* 0x080fe400078008ff */
[-C--:B------:R-:W-:Y:S02]  /*45b0*/  LEA R84, P1, R36, R2.reuse, 0x1 ;  /* 0x0000000224547211 */ /* 0x080fe400078208ff */
[----:B------:R-:W-:-:S02]  /*45c0*/  LEA R40, P3, R38, R2, 0x1 ;  /* 0x0000000226287211 */ /* 0x000fc400078608ff */
[-C--:B------:R-:W-:Y:S02]  /*45d0*/  LEA R42, P2, R37, R2.reuse, 0x1 ;  /* 0x00000002252a7211 */ /* 0x080fe400078408ff */
        /* <DEDUP_REMOVED lines=11> */
[----:B------:R-:W-:Y:S02]  /*4690*/  LEA.HI.X.SX32 R39, R33, R55, 0x1, P2 ;  /* 0x0000003721277211 */ /* 0x000fe400010f0eff */
[-C--:B------:R-:W-:Y:S02]  /*46a0*/  LEA R94, P0, R27, R2.reuse, 0x1 ;  /* 0x000000021b5e7211 */ /* 0x080fe400078008ff */
[-C--:B------:R-:W-:Y:S02]  /*46b0*/  LEA R92, P1, R28, R2.reuse, 0x1 ;  /* 0x000000021c5c7211 */ /* 0x080fe400078208ff */
[-C--:B------:R-:W-:Y:S02]  /*46c0*/  LEA R32, P3, R30, R2.reuse, 0x1 ;  /* 0x000000021e207211 */ /* 0x080fe400078608ff */
[----:B------:R-:W-:Y:S02]  /*46d0*/  LEA R34, P2, R29, R2, 0x1 ;  /* 0x000000021d227211 */ /* 0x000fe400078408ff */
[----:B------:R-:W-:-:S02]  /*46e0*/  LEA R0, R0, R93, 0x1 ;  /* 0x0000005d00007211 */ /* 0x000fc400078e08ff */
[-C--:B------:R-:W-:Y:S02]  /*46f0*/  LEA.HI.X.SX32 R95, R27, R55.reuse, 0x1, P0 ;  /* 0x000000371b5f7211 */ /* 0x080fe400000f0eff */
[-C--:B------:R-:W-:Y:S02]  /*4700*/  LEA.HI.X.SX32 R93, R28, R55.reuse, 0x1, P1 ;  /* 0x000000371c5d7211 */ /* 0x080fe400008f0eff */
[-C--:B------:R-:W-:Y:S02]  /*4710*/  LEA.HI.X.SX32 R33, R30, R55.reuse, 0x1, P3 ;  /* 0x000000371e217211 */ /* 0x080fe400018f0eff */
[----:B------:R-:W-:Y:S02]  /*4720*/  LEA.HI.X.SX32 R35, R29, R55, 0x1, P2 ;  /* 0x000000371d237211 */ /* 0x000fe400010f0eff */
[-C--:B------:R-:W-:Y:S02]  /*4730*/  LEA R98, P0, R23, R2.reuse, 0x1 ;  /* 0x0000000217627211 */ /* 0x080fe400078008ff */
[----:B------:R-:W-:-:S02]  /*4740*/  LEA R96, P1, R24, R2, 0x1 ;  /* 0x0000000218607211 */ /* 0x000fc400078208ff */
[-C--:B------:R-:W-:Y:S02]  /*4750*/  LEA R28, P3, R26, R2.reuse, 0x1 ;  /* 0x000000021a1c7211 */ /* 0x080fe400078608ff */
[----:B------:R-:W-:Y:S02]  /*4760*/  LEA R30, P2, R25, R2, 0x1 ;  /* 0x00000002191e7211 */ /* 0x000fe400078408ff */
[-C--:B------:R-:W-:Y:S02]  /*4770*/  LEA.HI.X.SX32 R99, R23, R55.reuse, 0x1, P0 ;  /* 0x0000003717637211 */ /* 0x080fe400000f0eff */
[-C--:B------:R-:W-:Y:S02]  /*4780*/  LEA.HI.X.SX32 R97, R24, R55.reuse, 0x1, P1 ;  /* 0x0000003718617211 */ /* 0x080fe400008f0eff */
[-C--:B------:R-:W-:Y:S02]  /*4790*/  LEA.HI.X.SX32 R29, R26, R55.reuse, 0x1, P3 ;  /* 0x000000371a1d7211 */ /* 0x080fe400018f0eff */
[----:B------:R-:W-:-:S02]  /*47a0*/  LEA.HI.X.SX32 R31, R25, R55, 0x1, P2 ;  /* 0x00000037191f7211 */ /* 0x000fc400010f0eff */
[-C--:B------:R-:W-:Y:S02]  /*47b0*/  LEA R102, P0, R19, R2.reuse, 0x1 ;  /* 0x0000000213667211 */ /* 0x080fe400078008ff */
[-C--:B------:R-:W-:Y:S02]  /*47c0*/  LEA R100, P1, R20, R2.reuse, 0x1 ;  /* 0x0000000214647211 */ /* 0x080fe400078208ff */
[-C--:B------:R-:W-:Y:S02]  /*47d0*/  LEA R24, P3, R22, R2.reuse, 0x1 ;  /* 0x0000000216187211 */ /* 0x080fe400078608ff */
[----:B------:R-:W-:Y:S02]  /*47e0*/  LEA R26, P2, R21, R2, 0x1 ;  /* 0x00000002151a7211 */ /* 0x000fe400078408ff */
[-C--:B------:R-:W-:Y:S02]  /*47f0*/  LEA.HI.X.SX32 R103, R19, R55.reuse, 0x1, P0 ;  /* 0x0000003713677211 */ /* 0x080fe400000f0eff */
[----:B------:R-:W-:-:S02]  /*4800*/  LEA.HI.X.SX32 R101, R20, R55, 0x1, P1 ;  /* 0x0000003714657211 */ /* 0x000fc400008f0eff */
[-C--:B------:R-:W-:Y:S02]  /*4810*/  LEA.HI.X.SX32 R25, R22, R55.reuse, 0x1, P3 ;  /* 0x0000003716197211 */ /* 0x080fe400018f0eff */
[----:B------:R-:W-:Y:S02]  /*4820*/  LEA.HI.X.SX32 R27, R21, R55, 0x1, P2 ;  /* 0x00000037151b7211 */ /* 0x000fe400010f0eff */
[-C--:B------:R-:W-:Y:S02]  /*4830*/  LEA R106, P0, R15, R2.reuse, 0x1 ;  /* 0x000000020f6a7211 */ /* 0x080fe400078008ff */
[-C--:B------:R-:W-:Y:S02]  /*4840*/  LEA R104, P1, R16, R2.reuse, 0x1 ;  /* 0x0000000210687211 */ /* 0x080fe400078208ff */
[-C--:B------:R-:W-:Y:S02]  /*4850*/  LEA R20, P3, R18, R2.reuse, 0x1 ;  /* 0x0000000212147211 */ /* 0x080fe400078608ff */
[----:B------:R-:W-:-:S02]  /*4860*/  LEA R22, P2, R17, R2, 0x1 ;  /* 0x0000000211167211 */ /* 0x000fc400078408ff */
[-C--:B------:R-:W-:Y:S02]  /*4870*/  LEA.HI.X.SX32 R107, R15, R55.reuse, 0x1, P0 ;  /* 0x000000370f6b7211 */ /* 0x080fe400000f0eff */
[-C--:B------:R-:W-:Y:S02]  /*4880*/  LEA.HI.X.SX32 R105, R16, R55.reuse, 0x1, P1 ;  /* 0x0000003710697211 */ /* 0x080fe400008f0eff */
[-C--:B------:R-:W-:Y:S02]  /*4890*/  LEA.HI.X.SX32 R21, R18, R55.reuse, 0x1, P3 ;  /* 0x0000003712157211 */ /* 0x080fe400018f0eff */
[----:B------:R-:W-:Y:S02]  /*48a0*/  LEA.HI.X.SX32 R23, R17, R55, 0x1, P2 ;  /* 0x0000003711177211 */ /* 0x000fe400010f0eff */
[-C--:B------:R-:W-:Y:S02]  /*48b0*/  LEA R110, P0, R11, R2.reuse, 0x1 ;  /* 0x000000020b6e7211 */ /* 0x080fe400078008ff */
[----:B------:R-:W-:-:S02]  /*48c0*/  LEA R108, P1, R12, R2, 0x1 ;  /* 0x000000020c6c7211 */ /* 0x000fc400078208ff */
[-C--:B------:R-:W-:Y:S02]  /*48d0*/  LEA R16, P3, R14, R2.reuse, 0x1 ;  /* 0x000000020e107211 */ /* 0x080fe400078608ff */
[----:B------:R-:W-:Y:S01]  /*48e0*/  LEA R18, P2, R13, R2, 0x1 ;  /* 0x000000020d127211 */ /* 0x000fe200078408ff */
[----:B------:R-:W0:Y:S01]  /*48f0*/  S2UR UR6, SR_CgaCtaId ;  /* 0x00000000000679c3 */ /* 0x000e220000008800 */
        /* <DEDUP_REMOVED lines=11> */
[-C--:B------:R-:W-:Y:S02]  /*49b0*/  LEA.HI.X.SX32 R113, R9, R55.reuse, 0x1, P2 ;  /* 0x0000003709717211 */ /* 0x080fe400010f0eff */
[CC--:B------:R-:W-:Y:S02]  /*49c0*/  LEA R10, P1, R6.reuse, R2.reuse, 0x1 ;  /* 0x00000002060a7211 */ /* 0x0c0fe400078208ff */
[C---:B------:R-:W-:Y:S02]  /*49d0*/  LEA R8, P2, R7.reuse, R2, 0x1 ;  /* 0x0000000207087211 */ /* 0x040fe400078408ff */
[-C--:B------:R-:W-:Y:S02]  /*49e0*/  LEA.HI.X.SX32 R11, R6, R55.reuse, 0x1, P1 ;  /* 0x00000037060b7211 */ /* 0x080fe400008f0eff */
[----:B------:R-:W-:-:S02]  /*49f0*/  LEA.HI.X.SX32 R9, R7, R55, 0x1, P2 ;  /* 0x0000003707097211 */ /* 0x000fc400010f0eff */
[CC--:B------:R-:W-:Y:S02]  /*4a00*/  LEA R118, P1, R4.reuse, R2.reuse, 0x1 ;  /* 0x0000000204767211 */ /* 0x0c0fe400078208ff */
[-C--:B------:R-:W-:Y:S02]  /*4a10*/  LEA R6, P2, R57, R2.reuse, 0x1 ;  /* 0x0000000239067211 */ /* 0x080fe400078408ff */
[-C--:B------:R-:W-:Y:S02]  /*4a20*/  LEA.HI.X.SX32 R119, R4, R55.reuse, 0x1, P1 ;  /* 0x0000003704777211 */ /* 0x080fe400008f0eff */
[-C--:B------:R-:W-:Y:S02]  /*4a30*/  LEA R116, P0, R5, R2.reuse, 0x1 ;  /* 0x0000000205747211 */ /* 0x080fe400078008ff */
[----:B------:R-:W-:Y:S02]  /*4a40*/  LEA.HI.X.SX32 R7, R57, R55, 0x1, P2 ;  /* 0x0000003739077211 */ /* 0x000fe400010f0eff */
[----:B------:R-:W-:-:S02]  /*4a50*/  LEA R56, P1, R68, R2, 0x1 ;  /* 0x0000000244387211 */ /* 0x000fc400078208ff */
[-C--:B------:R-:W-:Y:S01]  /*4a60*/  LEA R4, P2, R78, R2.reuse, 0x1 ;  /* 0x000000024e047211 */ /* 0x080fe200078408ff */
[----:B------:R-:W-:Y:S01]  /*4a70*/  UMOV UR4, 0x400 ;  /* 0x0000040000047882 */ /* 0x000fe20000000000 */
[-C--:B------:R-:W-:Y:S02]  /*4a80*/  LEA.HI.X.SX32 R117, R5, R55.reuse, 0x1, P0 ;  /* 0x0000003705757211 */ /* 0x080fe400000f0eff */
[-C--:B------:R-:W-:Y:S02]  /*4a90*/  LEA.HI.X.SX32 R57, R68, R55.reuse, 0x1, P1 ;  /* 0x0000003744397211 */ /* 0x080fe400008f0eff */
[-C--:B------:R-:W-:Y:S01]  /*4aa0*/  LEA.HI.X.SX32 R5, R78, R55.reuse, 0x1, P2 ;  /* 0x000000374e057211 */ /* 0x080fe200010f0eff */
[----:B0-----:R-:W-:Y:S01]  /*4ab0*/  ULEA UR6, UR6, UR4, 0x18 ;  /* 0x0000000406067291 */ /* 0x001fe2000f8ec0ff */
[----:B--2---:R0:W-:Y:S01]  /*4ac0*/  STL [R1+0x904], R54 ;  /* 0x0009043601007387 */ /* 0x0041e20000100800 */
[C---:B------:R-:W-:Y:S01]  /*4ad0*/  LEA R120, P0, R3.reuse, R2, 0x1 ;  /* 0x0000000203787211 */ /* 0x040fe200078008ff */
[----:B------:R-:W1:Y:S02]  /*4ae0*/  LDCU UR4, c[0x0][0x3f0] ;  /* 0x00007e00ff0477ac */ /* 0x000e640008000800 */
[----:B0-----:R-:W2:Y:S04]  /*4af0*/  LDL.LU R54, [R1+0x1e0] ;  /* 0x0001e00001367983 */ /* 0x001ea80000300800 */
        /* <DEDUP_REMOVED lines=24> */
[----:B------:R-:W2:Y:S04]  /*4c80*/  LDL.LU R44, [R1+0x220] ;  /* 0x00022000012c7983 */ /* 0x000ea80000300800 */
        /* <DEDUP_REMOVED lines=11> */
[----:B---3--:R0:W-:Y:S04]  /*4d40*/  STS.U16 [R45+UR6], R69 ;  /* 0x000000452d007988 */ /* 0x0081e80008000406 */
[----:B------:R-:W3:Y:S04]  /*4d50*/  LDL.LU R48, [R1+0x180] ;  /* 0x0001800001307983 */ /* 0x000ee80000300800 */
[----:B------:R1:W-:Y:S04]  /*4d60*/  STS.U16 [R45+UR6+0x2000], R125 ;  /* 0x0020007d2d007988 */ /* 0x0003e80008000406 */
[----:B0-----:R-:W3:Y:S04]  /*4d70*/  LDL.LU R69, [R1+0x178] ;  /* 0x0001780001457983 */ /* 0x001ee80000300800 */
[----:B-1----:R-:W3:Y:S04]  /*4d80*/  LDL.LU R125, [R1+0x170] ;  /* 0x00017000017d7983 */ /* 0x002ee80000300800 */
[----:B------:R0:W-:Y:S04]  /*4d90*/  STS.U16 [R45+UR6+0x1000], R79 ;  /* 0x0010004f2d007988 */ /* 0x0001e80008000406 */
[----:B-----5:R1:W-:Y:S04]  /*4da0*/  STS.U16 [R45+UR6+0x3000], R122 ;  /* 0x0030007a2d007988 */ /* 0x0203e80008000406 */
[----:B0-----:R-:W5:Y:S04]  /*4db0*/  LDL.LU R79, [R1+0x168] ;  /* 0x00016800014f7983 */ /* 0x001f680000300800 */
[----:B-1----:R-:W5:Y:S04]  /*4dc0*/  LDL.LU R122, [R1+0x160] ;  /* 0x00016000017a7983 */ /* 0x002f680000300800 */
[----:B----4-:R-:W-:Y:S04]  /*4dd0*/  STS.U16 [R45+UR6+0xf000], R123 ;  /* 0x00f0007b2d007988 */ /* 0x010fe80008000406 */
[----:B------:R-:W-:Y:S04]  /*4de0*/  STS.U16 [R45+UR6+0x10000], R124 ;  /* 0x0100007c2d007988 */ /* 0x000fe80008000406 */
[----:B--2---:R0:W-:Y:S04]  /*4df0*/  STS.U16 [R45+UR6+0xe000], R54 ;  /* 0x00e000362d007988 */ /* 0x0041e80008000406 */
[----:B0-----:R-:W2:Y:S04]  /*4e00*/  LDL.LU R54, [R1+0x158] ;  /* 0x0001580001367983 */ /* 0x001ea80000300800 */
[----:B------:R-:W4:Y:S04]  /*4e10*/  LDL.LU R123, [R1+0x150] ;  /* 0x00015000017b7983 */ /* 0x000f280000300800 */
[----:B------:R-:W2:Y:S04]  /*4e20*/  LDL.LU R124, [R1+0x148] ;  /* 0x00014800017c7983 */ /* 0x000ea80000300800 */
[----:B---3--:R0:W-:Y:S04]  /*4e30*/  STS.U16 [R45+UR6+0x1c000], R125 ;  /* 0x01c0007d2d007988 */ /* 0x0081e80008000406 */
[----:B0-----:R-:W3:Y:S04]  /*4e40*/  LDL.LU R125, [R1+0x140] ;  /* 0x00014000017d7983 */ /* 0x001ee80000300800 */
[----:B------:R0:W-:Y:S04]  /*4e50*/  STS.U16 [R45+UR6+0x4000], R78 ;  /* 0x0040004e2d007988 */ /* 0x0001e80008000406 */
[----:B------:R1:W-:Y:S04]  /*4e60*/  STS.U16 [R45+UR6+0x5000], R68 ;  /* 0x005000442d007988 */ /* 0x0003e80008000406 */
[----:B------:R5:W-:Y:S04]  /*4e70*/  STS.U16 [R45+UR6+0x6000], R44 ;  /* 0x0060002c2d007988 */ /* 0x000be80008000406 */
[----:B0-----:R-:W3:Y:S04]  /*4e80*/  LDL.LU R78, [R1+0x138] ;  /* 0x00013800014e7983 */ /* 0x001ee80000300800 */
[----:B-1----:R-:W3:Y:S04]  /*4e90*/  LDL.LU R68, [R1+0x130] ;  /* 0x0001300001447983 */ /* 0x002ee80000300800 */
[----:B------:R0:W-:Y:S04]  /*4ea0*/  STS.U16 [R45+UR6+0x7000], R67 ;  /* 0x007000432d007988 */ /* 0x0001e80008000406 */
[----:B-----5:R-:W5:Y:S04]  /*4eb0*/  LDL.LU R44, [R1+0x124] ;  /* 0x00012400012c7983 */ /* 0x020f680000300800 */
[----:B------:R1:W-:Y:S04]  /*4ec0*/  STS.U16 [R45+UR6+0x8000], R71 ;  /* 0x008000472d007988 */ /* 0x0003e80008000406 */
[----:B0-----:R-:W5:Y:S04]  /*4ed0*/  LDL.LU R67, [R1+0x118] ;  /* 0x0001180001437983 */ /* 0x001f680000300800 */
[----:B------:R0:W-:Y:S04]  /*4ee0*/  STS.U16 [R45+UR6+0x9000], R70 ;  /* 0x009000462d007988 */ /* 0x0001e80008000406 */
[----:B-1----:R-:W5:Y:S04]  /*4ef0*/  LDL.LU R71, [R1+0x10c] ;  /* 0x00010c0001477983 */ /* 0x002f680000300800 */
        /* <DEDUP_REMOVED lines=34> */
[----:B--2---:R0:W-:Y:S04]  /*5120*/  STS.U16 [R45+UR6+0x1f000], R54 ;  /* 0x01f000362d007988 */ /* 0x0041e80008000406 */
[----:B-1----:R-:W2:Y:S04]  /*5130*/  LDL.LU R48, [R1+0x74] ;  /* 0x0000740001307983 */ /* 0x002ea80000300800 */
[----:B----4-:R1:W-:Y:S04]  /*5140*/  STS.U16 [R45+UR6+0x20000], R123 ;  /* 0x0200007b2d007988 */ /* 0x0103e80008000406 */
[----:B0-----:R-:W4:Y:S04]  /*5150*/  LDL.LU R54, [R1+0x70] ;  /* 0x0000700001367983 */ /* 0x001f280000300800 */
[----:B------:R0:W-:Y:S04]  /*5160*/  STS.U16 [R45+UR6+0x21000], R124 ;  /* 0x0210007c2d007988 */ /* 0x0001e80008000406 */
[----:B-1----:R-:W2:Y:S04]  /*5170*/  LDL.LU R123, [R1+0x6c] ;  /* 0x00006c00017b7983 */ /* 0x002ea80000300800 */
[----:B0-----:R-:W4:Y:S04]  /*5180*/  LDL.LU R124, [R1+0x68] ;  /* 0x00006800017c7983 */ /* 0x001f280000300800 */
[----:B---3--:R0:W-:Y:S04]  /*5190*/  STS.U16 [R45+UR6+0x22000], R125 ;  /* 0x0220007d2d007988 */ /* 0x0081e80008000406 */
[----:B0-----:R-:W3:Y:S01]  /*51a0*/  LDL.LU R125, [R1+0x64] ;  /* 0x00006400017d7983 */ /* 0x001ee20000300800 */
[----:B------:R-:W-:-:S02]  /*51b0*/  LEA.HI.X.SX32 R121, R3, R55, 0x1, P0 ;  /* 0x0000003703797211 */ /* 0x000fc400000f0eff */
[CC--:B------:R-:W-:Y:S02]  /*51c0*/  LEA R58, P0, R59.reuse, R2.reuse, 0x1 ;  /* 0x000000023b3a7211 */ /* 0x0c0fe400078008ff */
[C---:B------:R-:W-:Y:S01]  /*51d0*/  LEA R2, P3, R0.reuse, R2, 0x1 ;  /* 0x0000000200027211 */ /* 0x040fe200078608ff */
[----:B------:R-:W-:Y:S01]  /*51e0*/  STS.U16 [R45+UR6+0x23000], R78 ;  /* 0x0230004e2d007988 */ /* 0x000fe20008000406 */
[-C--:B------:R-:W-:Y:S02]  /*51f0*/  LEA.HI.X.SX32 R59, R59, R55.reuse, 0x1, P0 ;  /* 0x000000373b3b7211 */ /* 0x080fe400000f0eff */
[----:B------:R-:W-:Y:S01]  /*5200*/  LEA.HI.X.SX32 R3, R0, R55, 0x1, P3 ;  /* 0x0000003700037211 */ /* 0x000fe200018f0eff */
[----:B------:R-:W-:Y:S04]  /*5210*/  STS.U16 [R45+UR6+0x24000], R68 ;  /* 0x024000442d007988 */ /* 0x000fe80008000406 */
[----:B-----5:R-:W-:Y:S04]  /*5220*/  STS.U16 [R45+UR6+0x25000], R44 ;  /* 0x0250002c2d007988 */ /* 0x020fe80008000406 */
[----:B------:R-:W-:Y:S04]  /*5230*/  STS.U16 [R45+UR6+0x26000], R67 ;  /* 0x026000432d007988 */ /* 0x000fe80008000406 */
[----:B------:R-:W-:Y:S04]  /*5240*/  STS.U16 [R45+UR6+0x27000], R71 ;  /* 0x027000472d007988 */ /* 0x000fe80008000406 */
[----:B------:R-:W-:Y:S04]  /*5250*/  STS.U16 [R45+UR6+0x28000], R70 ;  /* 0x028000462d007988 */ /* 0x000fe80008000406 */
[----:B------:R-:W-:Y:S04]  /*5260*/  STS.U16 [R45+UR6+0x29000], R73 ;  /* 0x029000492d007988 */ /* 0x000fe80008000406 */
[----:B------:R-:W-:Y:S04]  /*5270*/  STS.U16 [R45+UR6+0x2a000], R72 ;  /* 0x02a000482d007988 */ /* 0x000fe80008000406 */
[----:B------:R-:W-:Y:S04]  /*5280*/  STS.U16 [R45+UR6+0x2b000], R51 ;  /* 0x02b000332d007988 */ /* 0x000fe80008000406 */
[----:B------:R0:W-:Y:S04]  /*5290*/  STS.U16 [R45+UR6+0x2d000], R69 ;  /* 0x02d000452d007988 */ /* 0x0001e80008000406 */
[----:B------:R1:W-:Y:S04]  /*52a0*/  STS.U16 [R45+UR6+0x2e000], R79 ;  /* 0x02e0004f2d007988 */ /* 0x0003e80008000406 */
[----:B0-----:R-:W5:Y:S04]  /*52b0*/  LDL.LU R69, [R1+0x60] ;  /* 0x0000600001457983 */ /* 0x001f680000300800 */
[----:B------:R0:W-:Y:S04]  /*52c0*/  STS.U16 [R45+UR6+0x2f000], R122 ;  /* 0x02f0007a2d007988 */ /* 0x0001e80008000406 */
[----:B-1----:R-:W5:Y:S04]  /*52d0*/  LDL.LU R79, [R1+0x5c] ;  /* 0x00005c00014f7983 */ /* 0x002f680000300800 */
[----:B0-----:R-:W5:Y:S04]  /*52e0*/  LDL.LU R122, [R1+0x2b0] ;  /* 0x0002b000017a7983 */ /* 0x001f680000300800 */
[----:B------:R-:W5:Y:S04]  /*52f0*/  LDL.LU R55, [R1+0x2ac] ;  /* 0x0002ac0001377983 */ /* 0x000f680000300800 */
        /* <DEDUP_REMOVED lines=9> */
[----:B--2---:R0:W-:Y:S04]  /*5390*/  STS.U16 [R45+UR6+0x3b000], R123 ;  /* 0x03b0007b2d007988 */ /* 0x0041e80008000406 */
[----:B----4-:R1:W-:Y:S04]  /*53a0*/  STS.U16 [R45+UR6+0x3c000], R124 ;  /* 0x03c0007c2d007988 */ /* 0x0103e80008000406 */
[----:B0-----:R-:W2:Y:S04]  /*53b0*/  LDL.LU R123, [R1+0x278] ;  /* 0x00027800017b7983 */ /* 0x001ea80000300800 */
[----:B-1----:R-:W4:Y:S04]  /*53c0*/  LDL.LU R124, [R1+0x270] ;  /* 0x00027000017c7983 */ /* 0x002f280000300800 */
        /* <DEDUP_REMOVED lines=8> */
[----:B------:R-:W3:Y:S04]  /*5450*/  LDL.LU R52, [R1+0x25c] ;  /* 0x00025c0001347983 */ /* 0x000ee80000300800 */
[----:B------:R1:W-:Y:S04]  /*5460*/  STS.U16 [R45+UR6+0x33000], R60 ;  /* 0x0330003c2d007988 */ /* 0x0003e80008000406 */
[----:B0-----:R-:W3:Y:S04]  /*5470*/  LDL.LU R61, [R1+0x258] ;  /* 0x00025800013d7983 */ /* 0x001ee80000300800 */
[----:B------:R0:W-:Y:S04]  /*5480*/  STS.U16 [R45+UR6+0x34000], R63 ;  /* 0x0340003f2d007988 */ /* 0x0001e80008000406 */
[----:B-1----:R-:W3:Y:S04]  /*5490*/  LDL.LU R60, [R1+0x24c] ;  /* 0x00024c00013c7983 */ /* 0x002ee80000300800 */
        /* <DEDUP_REMOVED lines=12> */
[----:B-----5:R1:W-:Y:S04]  /*5560*/  STS.U16 [R45+UR6+0x3e000], R69 ;  /* 0x03e000452d007988 */ /* 0x0203e80008000406 */
[----:B0-----:R-:W5:Y:S04]  /*5570*/  LDL.LU R54, [R1+0x1dc] ;  /* 0x0001dc0001367983 */ /* 0x001f680000300800 */
[----:B------:R0:W-:Y:S04]  /*5580*/  STS.U16 [R45+UR6+0x3f000], R79 ;  /* 0x03f0004f2d007988 */ /* 0x0001e80008000406 */
[----:B-1----:R-:W5:Y:S04]  /*5590*/  LDL.LU R69, [R1+0x1cc] ;  /* 0x0001cc0001457983 */ /* 0x002f680000300800 */
[----:B0-----:R-:W5:Y:S01]  /*55a0*/  LDL.LU R79, [R1+0x1bc] ;  /* 0x0001bc00014f7983 */ /* 0x001f620000300800 */
[----:B------:R-:W-:-:S05]  /*55b0*/  LOP3.LUT R0, R45, 0x20, RZ, 0x3c, !PT ;  /* 0x000000202d007812 */ /* 0x000fca00078e3cff */
[----:B------:R0:W-:Y:S04]  /*55c0*/  STS.U16 [R0+UR6+0x400], R122 ;  /* 0x0004007a00007988 */ /* 0x0001e80008000406 */
[----:B0-----:R-:W5:Y:S04]  /*55d0*/  LDL.LU R122, [R1+0x1ac] ;  /* 0x0001ac00017a7983 */ /* 0x001f680000300800 */
        /* <DEDUP_REMOVED lines=25> */
[----:B0-----:R-:W3:Y:S04]  /*5770*/  LDL.LU R51, [R1+0xf0] ;  /* 0x0000f00001337983 */ /* 0x001ee80000300800 */
[----:B------:R-:W-:Y:S04]  /*5780*/  STS.U16 [R0+UR6+0xe400], R50 ;  /* 0x00e4003200007988 */ /* 0x000fe80008000406 */
[----:B-----5:R0:W-:Y:S04]  /*5790*/  STS.U16 [R0+UR6+0x19400], R54 ;  /* 0x0194003600007988 */ /* 0x0201e80008000406 */
[----:B------:R-:W-:Y:S04]  /*57a0*/  STS.U16 [R0+UR6+0xf400], R53 ;  /* 0x00f4003500007988 */ /* 0x000fe80008000406 */
[----:B------:R1:W-:Y:S04]  /*57b0*/  STS.U16 [R0+UR6+0x1a400], R69 ;  /* 0x01a4004500007988 */ /* 0x0003e80008000406 */
[----:B0-----:R-:W5:Y:S04]  /*57c0*/  LDL.LU R54, [R1+0xe4] ;  /* 0x0000e40001367983 */ /* 0x001f680000300800 */
[----:B------:R0:W-:Y:S04]  /*57d0*/  STS.U16 [R0+UR6+0x1b400], R79 ;  /* 0x01b4004f00007988 */ /* 0x0001e80008000406 */
[----:B-1----:R-:W5:Y:S04]  /*57e0*/  LDL.LU R69, [R1+0xd8] ;  /* 0x0000d80001457983 */ /* 0x002f680000300800 */
[----:B------:R1:W-:Y:S04]  /*57f0*/  STS.U16 [R0+UR6+0x10400], R52 ;  /* 0x0104003400007988 */ /* 0x0003e80008000406 */
[----:B0-----:R-:W5:Y:S04]  /*5800*/  LDL.LU R79, [R1+0xcc] ;  /* 0x0000cc00014f7983 */ /* 0x001f680000300800 */
[----:B------:R-:W5:Y:S04]  /*5810*/  LDL.LU R50, [R1+0xc0] ;  /* 0x0000c00001327983 */ /* 0x000f680000300800 */
[----:B------:R-:W5:Y:S04]  /*5820*/  LDL.LU R53, [R1+0xb4] ;  /* 0x0000b40001357983 */ /* 0x000f680000300800 */
        /* <DEDUP_REMOVED lines=18> */
[----:B--2---:R1:W-:Y:S04]  /*5950*/  STS.U16 [R0+UR6+0x1d400], R123 ;  /* 0x01d4007b00007988 */ /* 0x0043e80008000406 */
[----:B0-----:R-:W2:Y:S04]  /*5960*/  LDL.LU R122, [R1+0x38] ;  /* 0x00003800017a7983 */ /* 0x001ea80000300800 */
[----:B----4-:R0:W-:Y:S04]  /*5970*/  STS.U16 [R0+UR6+0x1e400], R124 ;  /* 0x01e4007c00007988 */ /* 0x0101e80008000406 */
[----:B-1----:R-:W4:Y:S04]  /*5980*/  LDL.LU R123, [R1+0x34] ;  /* 0x00003400017b7983 */ /* 0x002f280000300800 */
[----:B0-----:R-:W4:Y:S04]  /*5990*/  LDL.LU R124, [R1+0x30] ;  /* 0x00003000017c7983 */ /* 0x001f280000300800 */
[----:B---3--:R0:W-:Y:S04]  /*59a0*/  STS.U16 [R0+UR6+0x1f400], R125 ;  /* 0x01f4007d00007988 */ /* 0x0081e80008000406 */
[----:B0-----:R-:W3:Y:S04]  /*59b0*/  LDL.LU R125, [R1+0x2c] ;  /* 0x00002c00017d7983 */ /* 0x001ee80000300800 */
[----:B------:R-:W-:Y:S04]  /*59c0*/  STS.U16 [R0+UR6+0x20400], R55 ;  /* 0x0204003700007988 */ /* 0x000fe80008000406 */
[----:B------:R-:W-:Y:S04]  /*59d0*/  STS.U16 [R0+UR6+0x21400], R78 ;  /* 0x0214004e00007988 */ /* 0x000fe80008000406 */
[----:B------:R-:W-:Y:S04]  /*59e0*/  STS.U16 [R0+UR6+0x22400], R68 ;  /* 0x0224004400007988 */ /* 0x000fe80008000406 */
[----:B------:R-:W-:Y:S04]  /*59f0*/  STS.U16 [R0+UR6+0x24400], R67 ;  /* 0x0244004300007988 */ /* 0x000fe80008000406 */
[----:B------:R-:W-:Y:S04]  /*5a00*/  STS.U16 [R0+UR6+0x25400], R71 ;  /* 0x0254004700007988 */ /* 0x000fe80008000406 */
[----:B------:R-:W-:Y:S04]  /*5a10*/  STS.U16 [R0+UR6+0x26400], R70 ;  /* 0x0264004600007988 */ /* 0x000fe80008000406 */
[----:B------:R-:W-:Y:S04]  /*5a20*/  STS.U16 [R0+UR6+0x27400], R73 ;  /* 0x0274004900007988 */ /* 0x000fe80008000406 */
[----:B------:R-:W-:Y:S04]  /*5a30*/  STS.U16 [R0+UR6+0x28400], R72 ;  /* 0x0284004800007988 */ /* 0x000fe80008000406 */
[----:B-----5:R0:W-:Y:S04]  /*5a40*/  STS.U16 [R0+UR6+0x2a400], R54 ;  /* 0x02a4003600007988 */ /* 0x0201e80008000406 */
        /* <DEDUP_REMOVED lines=16> */
[----:B------:R0:W-:Y:S04]  /*5b50*/  STS.U16 [R0+UR6+0x3a400], R124 ;  /* 0x03a4007c00007988 */ /* 0x0001e80008000406 */
[----:B-1----:R-:W4:Y:S04]  /*5b60*/  LDL.LU R123, [R1+0x2c0] ;  /* 0x0002c000017b7983 */ /* 0x002f280000300800 */
[----:B0-----:R-:W4:Y:S04]  /*5b70*/  LDL.LU R124, [R1+0x2bc] ;  /* 0x0002bc00017c7983 */ /* 0x001f280000300800 */
        /* <DEDUP_REMOVED lines=22> */
[----:B------:R1:W-:Y:S04]  /*5ce0*/  STS.U16 [R0+UR6+0x36400], R49 ;  /* 0x0364003100007988 */ /* 0x0003e80008000406 */
[----:B0-----:R-:W3:Y:S01]  /*5cf0*/  LDL.LU R46, [R1+0x224] ;  /* 0x00022400012e7983 */ /* 0x001ee20000300800 */
[----:B-1----:R-:W-:-:S03]  /*5d00*/  LOP3.LUT R44, R45, 0x40, RZ, 0x3c, !PT ;  /* 0x000000402d2c7812 */ /* 0x002fc600078e3cff */
[----:B------:R0:W-:Y:S04]  /*5d10*/  STS.U16 [R0+UR6+0x37400], R48 ;  /* 0x0374003000007988 */ /* 0x0001e80008000406 */
[----:B------:R-:W3:Y:S04]  /*5d20*/  LDL.LU R49, [R1+0x214] ;  /* 0x0002140001317983 */ /* 0x000ee80000300800 */
[----:B-----5:R1:W-:Y:S04]  /*5d30*/  STS.U16 [R0+UR6+0x3c400], R54 ;  /* 0x03c4003600007988 */ /* 0x0203e80008000406 */
[----:B0-----:R-:W5:Y:S04]  /*5d40*/  LDL.LU R48, [R1+0x204] ;  /* 0x0002040001307983 */ /* 0x001f680000300800 */
[----:B------:R0:W-:Y:S04]  /*5d50*/  STS.U16 [R0+UR6+0x3d400], R69 ;  /* 0x03d4004500007988 */ /* 0x0001e80008000406 */
[----:B-1----:R-:W5:Y:S04]  /*5d60*/  LDL.LU R54, [R1+0x1f4] ;  /* 0x0001f40001367983 */ /* 0x002f680000300800 */
[----:B------:R1:W-:Y:S04]  /*5d70*/  STS.U16 [R0+UR6+0x3e400], R79 ;  /* 0x03e4004f00007988 */ /* 0x0003e80008000406 */
[----:B0-----:R-:W5:Y:S04]  /*5d80*/  LDL.LU R69, [R1+0x1e4] ;  /* 0x0001e40001457983 */ /* 0x001f680000300800 */
[----:B------:R0:W-:Y:S04]  /*5d90*/  STS.U16 [R0+UR6+0x3f400], R67 ;  /* 0x03f4004300007988 */ /* 0x0001e80008000406 */
[----:B-1----:R-:W5:Y:S04]  /*5da0*/  LDL.LU R79, [R1+0x1d4] ;  /* 0x0001d400014f7983 */ /* 0x002f680000300800 */
[----:B0-----:R-:W5:Y:S04]  /*5db0*/  LDL.LU R67, [R1+0x948] ;  /* 0x0009480001437983 */ /* 0x001f680000300800 */
        /* <DEDUP_REMOVED lines=25> */
[----:B------:R-:W3:Y:S04]  /*5f50*/  LDL.LU R0, [R1+0x110] ;  /* 0x0001100001007983 */ /* 0x000ee80000300800 */
        /* <DEDUP_REMOVED lines=16> */
[----:B-----5:R0:W-:Y:S04]  /*6060*/  STS.U16 [R44+UR6+0x16800], R48 ;  /* 0x016800302c007988 */ /* 0x0201e80008000406 */
        /* <DEDUP_REMOVED lines=17> */
[----:B0-----:R-:W3:Y:S04]  /*6180*/  LDL.LU R125, [R1] ;  /* 0x00000000017d7983 */ /* 0x001ee80000300800 */
[----:B------:R0:W-:Y:S04]  /*6190*/  STS.U16 [R44+UR6+0x1e800], R70 ;  /* 0x01e800462c007988 */ /* 0x0001e80008000406 */
[----:B------:R1:W-:Y:S04]  /*61a0*/  STS.U16 [R44+UR6+0x1f800], R71 ;  /* 0x01f800472c007988 */ /* 0x0003e80008000406 */
[----:B0-----:R-:W3:Y:S04]  /*61b0*/  LDL.LU R70, [R1+0x944] ;  /* 0x0009440001467983 */ /* 0x001ee80000300800 */
[----:B-1----:R-:W3:Y:S04]  /*61c0*/  LDL.LU R71, [R1+0x940] ;  /* 0x0009400001477983 */ /* 0x002ee80000300800 */
[----:B------:R0:W-:Y:S04]  /*61d0*/  STS.U16 [R44+UR6+0x20800], R72 ;  /* 0x020800482c007988 */ /* 0x0001e80008000406 */
[----:B------:R1:W-:Y:S04]  /*61e0*/  STS.U16 [R44+UR6+0x21800], R73 ;  /* 0x021800492c007988 */ /* 0x0003e80008000406 */
[----:B0-----:R-:W3:Y:S04]  /*61f0*/  LDL.LU R72, [R1+0x93c] ;  /* 0x00093c0001487983 */ /* 0x001ee80000300800 */
[----:B-1----:R-:W3:Y:S04]  /*6200*/  LDL.LU R73, [R1+0x938] ;  /* 0x0009380001497983 */ /* 0x002ee80000300800 */
[----:B------:R0:W-:Y:S04]  /*6210*/  STS.U16 [R44+UR6+0x22800], R50 ;  /* 0x022800322c007988 */ /* 0x0001e80008000406 */
[----:B------:R1:W-:Y:S04]  /*6220*/  STS.U16 [R44+UR6+0x23800], R51 ;  /* 0x023800332c007988 */ /* 0x0003e80008000406 */
[----:B------:R1:W-:Y:S04]  /*6230*/  STS.U16 [R44+UR6+0x24800], R52 ;  /* 0x024800342c007988 */ /* 0x0003e80008000406 */
[----:B0-----:R-:W3:Y:S04]  /*6240*/  LDL.LU R50, [R1+0x934] ;  /* 0x0009340001327983 */ /* 0x001ee80000300800 */
[----:B-1----:R-:W3:Y:S04]  /*6250*/  LDL.LU R51, [R1+0x930] ;  /* 0x0009300001337983 */ /* 0x002ee80000300800 */
[----:B------:R-:W3:Y:S04]  /*6260*/  LDL.LU R52, [R1+0x92c] ;  /* 0x00092c0001347983 */ /* 0x000ee80000300800 */
        /* <DEDUP_REMOVED lines=37> */
[----:B0-----:R-:W5:Y:S04]  /*64c0*/  LDL.LU R124, [R1+0x8f0] ;  /* 0x0008f000017c7983 */ /* 0x001f680000300800 */
[----:B---3--:R0:W-:Y:S04]  /*64d0*/  STS.U16 [R44+UR6+0x38800], R125 ;  /* 0x0388007d2c007988 */ /* 0x0081e80008000406 */
[----:B0-----:R-:W3:Y:S04]  /*64e0*/  LDL.LU R125, [R1+0x8ec] ;  /* 0x0008ec00017d7983 */ /* 0x001ee80000300800 */
[----:B--2---:R-:W-:Y:S04]  /*64f0*/  STS.U16 [R44+UR6+0x3c800], R122 ;  /* 0x03c8007a2c007988 */ /* 0x004fe80008000406 */
[----:B----4-:R-:W-:Y:S04]  /*6500*/  STS.U16 [R44+UR6+0x3b800], R123 ;  /* 0x03b8007b2c007988 */ /* 0x010fe80008000406 */
[----:B-----5:R-:W-:Y:S04]  /*6510*/  STS.U16 [R44+UR6+0x3a800], R124 ;  /* 0x03a8007c2c007988 */ /* 0x020fe80008000406 */
[----:B---3--:R0:W-:Y:S04]  /*6520*/  STS.U16 [R44+UR6+0x39800], R125 ;  /* 0x0398007d2c007988 */ /* 0x0081e80008000406 */
[----:B0-----:R-:W2:Y:S04]  /*6530*/  LDL.LU R125, [R1+0x2e4] ;  /* 0x0002e400017d7983 */ /* 0x001ea80000300800 */
[----:B------:R-:W3:Y:S04]  /*6540*/  LDL.LU R124, [R1+0x2ec] ;  /* 0x0002ec00017c7983 */ /* 0x000ee80000300800 */
[----:B------:R-:W4:Y:S04]  /*6550*/  LDL.LU R123, [R1+0x2f4] ;  /* 0x0002f400017b7983 */ /* 0x000f280000300800 */
[----:B------:R-:W5:Y:S01]  /*6560*/  LDL.LU R122, [R1+0x300] ;  /* 0x00030000017a7983 */ /* 0x000f620000300800 */
[----:B------:R-:W-:-:S03]  /*6570*/  LOP3.LUT R45, R45, 0x60, RZ, 0x3c, !PT ;  /* 0x000000602d2d7812 */ /* 0x000fc600078e3cff */
[----:B------:R-:W-:Y:S04]  /*6580*/  STS.U16 [R44+UR6+0x3d800], R79 ;  /* 0x03d8004f2c007988 */ /* 0x000fe80008000406 */
[----:B------:R-:W-:Y:S04]  /*6590*/  STS.U16 [R44+UR6+0x3e800], R69 ;  /* 0x03e800452c007988 */ /* 0x000fe80008000406 */
[----:B------:R-:W-:Y:S04]  /*65a0*/  STS.U16 [R44+UR6+0x3f800], R54 ;  /* 0x03f800362c007988 */ /* 0x000fe80008000406 */
[----:B------:R0:W-:Y:S04]  /*65b0*/  STS.U16 [R45+UR6+0x4c00], R0 ;  /* 0x004c00002d007988 */ /* 0x0001e80008000406 */
[----:B------:R-:W-:Y:S04]  /*65c0*/  STS.U16 [R45+UR6+0x5c00], R55 ;  /* 0x005c00372d007988 */ /* 0x000fe80008000406 */
[----:B------:R-:W-:Y:S04]  /*65d0*/  STS.U16 [R45+UR6+0x6c00], R78 ;  /* 0x006c004e2d007988 */ /* 0x000fe80008000406 */
[----:B------:R-:W-:Y:S04]  /*65e0*/  STS.U16 [R45+UR6+0x7c00], R68 ;  /* 0x007c00442d007988 */ /* 0x000fe80008000406 */
[----:B--2---:R-:W-:Y:S04]  /*65f0*/  STS.U16 [R45+UR6+0x3c00], R125 ;  /* 0x003c007d2d007988 */ /* 0x004fe80008000406 */
[----:B---3--:R-:W-:Y:S04]  /*6600*/  STS.U16 [R45+UR6+0x2c00], R124 ;  /* 0x002c007c2d007988 */ /* 0x008fe80008000406 */
[----:B----4-:R-:W-:Y:S04]  /*6610*/  STS.U16 [R45+UR6+0x1c00], R123 ;  /* 0x001c007b2d007988 */ /* 0x010fe80008000406 */
[----:B-----5:R-:W-:Y:S04]  /*6620*/  STS.U16 [R45+UR6+0xc00], R122 ;  /* 0x000c007a2d007988 */ /* 0x020fe80008000406 */
[----:B------:R-:W2:Y:S04]  /*6630*/  LDG.E.U16 R48, desc[UR12][R48.64] ;  /* 0x0000000c30307981 */ /* 0x000ea8000c1e1500 */
[----:B------:R1:W3:Y:S04]  /*6640*/  LDG.E.U16 R2, desc[UR12][R2.64] ;  /* 0x0000000c02027981 */ /* 0x0002e8000c1e1500 */
[----:B------:R4:W5:Y:S04]  /*6650*/  LDG.E.U16 R4, desc[UR12][R4.64] ;  /* 0x0000000c04047981 */ /* 0x000968000c1e1500 */
[----:B------:R0:W5:Y:S04]  /*6660*/  LDG.E.U16 R6, desc[UR12][R6.64] ;  /* 0x0000000c06067981 */ /* 0x000168000c1e1500 */
[----:B------:R-:W5:Y:S04]  /*6670*/  LDG.E.U16 R46, desc[UR12][R46.64] ;  /* 0x0000000c2e2e7981 */ /* 0x000f68000c1e1500 */
        /* <DEDUP_REMOVED lines=44> */
[----:B------:R0:W5:Y:S04]  /*6940*/  LDG.E.U16 R116, desc[UR12][R116.64] ;  /* 0x0000000c74747981 */ /* 0x000168000c1e1500 */
[----:B------:R-:W5:Y:S04]  /*6950*/  LDG.E.U16 R10, desc[UR12][R10.64] ;  /* 0x0000000c0a0a7981 */ /* 0x000f68000c1e1500 */
[----:B------:R-:W5:Y:S04]  /*6960*/  LDG.E.U16 R8, desc[UR12][R8.64] ;  /* 0x0000000c08087981 */ /* 0x000f68000c1e1500 */
[----:B------:R-:W5:Y:S04]  /*6970*/  LDG.E.U16 R120, desc[UR12][R120.64] ;  /* 0x0000000c78787981 */ /* 0x000f68000c1e1500 */
[----:B------:R1:W5:Y:S04]  /*6980*/  LDG.E.U16 R118, desc[UR12][R118.64] ;  /* 0x0000000c76767981 */ /* 0x000368000c1e1500 */
[----:B------:R-:W5:Y:S04]  /*6990*/  LDG.E.U16 R58, desc[UR12][R58.64] ;  /* 0x0000000c3a3a7981 */ /* 0x000f68000c1e1500 */
[----:B------:R-:W5:Y:S01]  /*69a0*/  LDG.E.U16 R56, desc[UR12][R56.64] ;  /* 0x0000000c38387981 */ /* 0x000f62000c1e1500 */
[----:B0-----:R-:W-:Y:S01]  /*69b0*/  MOV R0, 0xff800000 ;  /* 0xff80000000007802 */ /* 0x001fe20000000f00 */
[----:B-1----:R-:W-:-:S02]  /*69c0*/  IMAD.MOV.U32 R3, RZ, RZ, -0x800000 ;  /* 0xff800000ff037424 */ /* 0x002fc400078e00ff */
[----:B----4-:R-:W-:Y:S02]  /*69d0*/  IMAD.MOV.U32 R5, RZ, RZ, 0x3f800000 ;  /* 0x3f800000ff057424 */ /* 0x010fe400078e00ff */
[----:B------:R-:W-:Y:S01]  /*69e0*/  IMAD.MOV.U32 R7, RZ, RZ, 0x3f800000 ;  /* 0x3f800000ff077424 */ /* 0x000fe200078e00ff */
[----:B--2---:R-:W-:Y:S04]  /*69f0*/  STS.U16 [R45+UR6+0x8c00], R48 ;  /* 0x008c00302d007988 */ /* 0x004fe80008000406 */
[----:B---3--:R0:W-:Y:S02]  /*6a00*/  STS.U16 [R45+UR6+0x3fc00], R2 ;  /* 0x03fc00022d007988 */ /* 0x0081e40008000406 */
[----:B0-----:R-:W-:-:S05]  /*6a10*/  IMAD.MOV.U32 R2, RZ, RZ, -0x800000 ;  /* 0xff800000ff027424 */ /* 0x001fca00078e00ff */
        /* <DEDUP_REMOVED lines=29> */
[----:B-----5:R0:W-:Y:S04]  /*6bf0*/  STS.U16 [R45+UR6+0x3ec00], R4 ;  /* 0x03ec00042d007988 */ /* 0x0201e80008000406 */
[----:B------:R1:W-:Y:S04]  /*6c00*/  STL [R1+0x4a8], R3 ;  /* 0x0004a80301007387 */ /* 0x0003e80000100800 */
[----:B------:R2:W-:Y:S01]  /*6c10*/  STL [R1+0x4a4], R2 ;  /* 0x0004a40201007387 */ /* 0x0005e20000100800 */
[----:B0-----:R-:W-:-:S03]  /*6c20*/  MOV R4, 0x3f800000 ;  /* 0x3f80000000047802 */ /* 0x001fc60000000f00 */
[----:B------:R0:W-:Y:S01]  /*6c30*/  STS.U16 [R45+UR6+0x3bc00], R6 ;  /* 0x03bc00062d007988 */ /* 0x0001e20008000406 */
[----:B-1----:R-:W-:Y:S01]  /*6c40*/  IMAD.MOV.U32 R3, RZ, RZ, 0x3f800000 ;  /* 0x3f800000ff037424 */ /* 0x002fe200078e00ff */
[----:B--2---:R-:W-:Y:S02]  /*6c50*/  MOV R2, 0x3f800000 ;  /* 0x3f80000000027802 */ /* 0x004fe40000000f00 */
[----:B------:R-:W-:Y:S01]  /*6c60*/  STL [R1+0x4a0], R0 ;  /* 0x0004a00001007387 */ /* 0x000fe20000100800 */
[----:B0-----:R-:W-:-:S03]  /*6c70*/  MOV R6, 0x3f800000 ;  /* 0x3f80000000067802 */ /* 0x001fc60000000f00 */
[----:B------:R-:W-:Y:S04]  /*6c80*/  STL.64 [R1], R4 ;  /* 0x0000000401007387 */ /* 0x000fe80000100a00 */
[----:B------:R-:W-:Y:S04]  /*6c90*/  STL.64 [R1+0x8], R2 ;  /* 0x0000080201007387 */ /* 0x000fe80000100a00 */
[----:B------:R-:W-:Y:S04]  /*6ca0*/  STL.64 [R1+0x10], R6 ;  /* 0x0000100601007387 */ /* 0x000fe80000100a00 */
[----:B------:R-:W-:Y:S04]  /*6cb0*/  STL.64 [R1+0x18], R4 ;  /* 0x0000180401007387 */ /* 0x000fe80000100a00 */
[----:B------:R-:W-:Y:S04]  /*6cc0*/  STL [R1+0x2a0], RZ ;  /* 0x0002a0ff01007387 */ /* 0x000fe80000100800 */
[----:B------:R-:W-:Y:S04]  /*6cd0*/  STL.64 [R1+0x20], R2 ;  /* 0x0000200201007387 */ /* 0x000fe80000100a00 */
[----:B------:R-:W-:Y:S04]  /*6ce0*/  STL [R1+0x2a4], RZ ;  /* 0x0002a4ff01007387 */ /* 0x000fe80000100800 */
        /* <DEDUP_REMOVED lines=241> */
[----:B------:R-:W-:Y:S01]  /*7c00*/  STL [R1+0x5cc], RZ ;  /* 0x0005ccff01007387 */ /* 0x000fe20000100800 */
[----:B------:R-:W0:Y:S03]  /*7c10*/  S2R R68, SR_TID.X ;  /* 0x0000000000447919 */ /* 0x000e260000002100 */
[----:B------:R-:W-:Y:S04]  /*7c20*/  STL [R1+0x5d0], RZ ;  /* 0x0005d0ff01007387 */ /* 0x000fe80000100800 */
[----:B------:R-:W-:Y:S04]  /*7c30*/  STL [R1+0x5d4], RZ ;  /* 0x0005d4ff01007387 */ /* 0x000fe80000100800 */
[----:B------:R-:W-:Y:S04]  /*7c40*/  STL [R1+0x5d8], RZ ;  /* 0x0005d8ff01007387 */ /* 0x000fe80000100800 */
[----:B------:R-:W-:Y:S04]  /*7c50*/  STL [R1+0x5dc], RZ ;  /* 0x0005dcff01007387 */ /* 0x000fe80000100800 */
[----:B------:R-:W-:Y:S04]  /*7c60*/  STL.64 [R1+0x28], R4 ;  /* 0x0000280401007387 */ /* 0x000fe80000100a00 */
[----:B------:R-:W-:Y:S04]  /*7c70*/  STL.64 [R1+0x30], R2 ;  /* 0x0000300201007387 */ /* 0x000fe80000100a00 */
[----:B------:R-:W-:Y:S04]  /*7c80*/  STL.64 [R1+0x38], R6 ;  /* 0x0000380601007387 */ /* 0x000fe80000100a00 */
[----:B------:R-:W-:Y:S04]  /*7c90*/  STL.64 [R1+0x40], R4 ;  /* 0x0000400401007387 */ /* 0x000fe80000100a00 */
[----:B------:R-:W-:Y:S04]  /*7ca0*/  STL.64 [R1+0x48], R2 ;  /* 0x0000480201007387 */ /* 0x000fe80000100a00 */
[----:B------:R-:W-:Y:S04]  /*7cb0*/  STL.64 [R1+0x50], R6 ;  /* 0x0000500601007387 */ /* 0x000fe80000100a00 */
[----:B------:R-:W-:Y:S04]  /*7cc0*/  STL.64 [R1+0x6d8], R2 ;  /* 0x0006d80201007387 */ /* 0x000fe80000100a00 */
        /* <DEDUP_REMOVED lines=47> */
[----:B------:R-:W-:Y:S01]  /*7fc0*/  STL.64 [R1+0x6d0], R4 ;  /* 0x0006d00401007387 */ /* 0x000fe20000100a00 */
[----:B------:R-:W-:Y:S01]  /*7fd0*/  UISETP.GE.AND UP0, UPT, UR4, 0x1, UPT ;  /* 0x000000010400788c */ /* 0x000fe2000bf06270 */
[----:B------:R-:W-:Y:S01]  /*7fe0*/  IMAD.MOV.U32 R117, RZ, RZ, 0x3f800000 ;  /* 0x3f800000ff757424 */ /* 0x000fe200078e00ff */
[----:B------:R-:W-:Y:S01]  /*7ff0*/  MOV R124, 0x3f800000 ;  /* 0x3f800000007c7802 */ /* 0x000fe20000000f00 */
[----:B------:R1:W-:Y:S01]  /*8000*/  STS.U16 [R45+UR6+0x34c00], R112 ;  /* 0x034c00702d007988 */ /* 0x0003e20008000406 */
[----:B------:R-:W-:Y:S01]  /*8010*/  IMAD.MOV.U32 R119, RZ, RZ, 0x3f800000 ;  /* 0x3f800000ff777424 */ /* 0x000fe200078e00ff */
[----:B------:R-:W-:Y:S01]  /*8020*/  CS2R R122, SRZ ;  /* 0x00000000007a7805 */ /* 0x000fe2000001ff00 */
[----:B------:R-:W-:Y:S01]  /*8030*/  IMAD.MOV.U32 R125, RZ, RZ, 0x3f800000 ;  /* 0x3f800000ff7d7424 */ /* 0x000fe200078e00ff */
[----:B------:R2:W-:Y:S01]  /*8040*/  STS.U16 [R45+UR6+0x35c00], R114 ;  /* 0x035c00722d007988 */ /* 0x0005e20008000406 */
[----:B0-----:R-:W-:-:S03]  /*8050*/  LOP3.LUT R49, R68, 0x1ff, RZ, 0xc0, !PT ;  /* 0x000001ff44317812 */ /* 0x001fc600078ec0ff */
[----:B------:R0:W-:Y:S01]  /*8060*/  STS.U16 [R45+UR6+0x36c00], R116 ;  /* 0x036c00742d007988 */ /* 0x0001e20008000406 */
[----:B-1----:R-:W-:-:S03]  /*8070*/  CS2R R112, SRZ ;  /* 0x0000000000707805 */ /* 0x002fc6000001ff00 */
[----:B------:R1:W-:Y:S01]  /*8080*/  STS.U16 [R45+UR6+0x39c00], R120 ;  /* 0x039c00782d007988 */ /* 0x0003e20008000406 */
[----:B--2---:R-:W-:-:S03]  /*8090*/  CS2R R114, SRZ ;  /* 0x0000000000727805 */ /* 0x004fc6000001ff00 */
[----:B------:R2:W-:Y:S01]  /*80a0*/  STS.U16 [R45+UR6+0x3ac00], R118 ;  /* 0x03ac00762d007988 */ /* 0x0005e20008000406 */
[----:B0-----:R-:W-:Y:S02]  /*80b0*/  MOV R116, 0x3f800000 ;  /* 0x3f80000000747802 */ /* 0x001fe40000000f00 */
[----:B-1----:R-:W-:Y:S02]  /*80c0*/  CS2R R120, SRZ ;  /* 0x0000000000787805 */ /* 0x002fe4000001ff00 */
[----:B--2---:R-:W-:Y:S01]  /*80d0*/  MOV R118, 0x3f800000 ;  /* 0x3f80000000767802 */ /* 0x004fe20000000f00 */
[----:B------:R-:W-:Y:S06]  /*80e0*/  BRA.U !UP0, `(.L_x_0) ;  /* 0x0000012d08507547 */ /* 0x000fec000b800000 */
[----:B------:R-:W0:Y:S01]  /*80f0*/  LDC R21, c[0x0][0x3d8] ;  /* 0x0000f600ff157b82 */ /* 0x000e220000000800 */
[----:B------:R-:W-:Y:S01]  /*8100*/  SHF.R.U32.HI R0, RZ, 0x5, R68 ;  /* 0x00000005ff007819 */ /* 0x000fe20000011644 */
[----:B------:R-:W1:Y:S01]  /*8110*/  LDCU.64 UR4, c[0x0][0x3d0] ;  /* 0x00007a00ff0477ac */ /* 0x000e620008000a00 */
[----:B------:R-:W-:Y:S01]  /*8120*/  IMAD.MOV.U32 R55, RZ, RZ, -0x800000 ;  /* 0xff800000ff377424 */ /* 0x000fe200078e00ff */
[----:B------:R-:W-:Y:S01]  /*8130*/  MOV R53, 0xff800000 ;  /* 0xff80000000357802 */ /* 0x000fe20000000f00 */
[----:B------:R-:W-:Y:S01]  /*8140*/  IMAD.MOV.U32 R116, RZ, RZ, 0x3f800000 ;  /* 0x3f800000ff747424 */ /* 0x000fe200078e00ff */
[----:B------:R-:W-:Y:S01]  /*8150*/  SGXT.U32 R0, R0, 0x4 ;  /* 0x000000040000781a */ /* 0x000fe20000000000 */
[----:B------:R-:W2:Y:S01]  /*8160*/  LDCU UR7, c[0x0][0x3c8] ;  /* 0x00007900ff0777ac */ /* 0x000ea20008000800 */
[----:B------:R-:W3:Y:S01]  /*8170*/  LDC.64 R30, c[0x0][0x3c0] ;  /* 0x0000f000ff1e7b82 */ /* 0x000ee20000000a00 */
[----:B------:R-:W-:Y:S01]  /*8180*/  MOV R117, 0x3f800000 ;  /* 0x3f80000000757802 */ /* 0x000fe20000000f00 */
[----:B------:R-:W-:Y:S01]  /*8190*/  IMAD.MOV.U32 R118, RZ, RZ, 0x3f800000 ;  /* 0x3f800000ff767424 */ /* 0x000fe200078e00ff */
[----:B------:R-:W4:Y:S01]  /*81a0*/  LDCU.64 UR10, c[0x0][0x388] ;  /* 0x00007100ff0a77ac */ /* 0x000f220008000a00 */
[----:B------:R-:W-:Y:S01]  /*81b0*/  MOV R119, 0x3f800000 ;  /* 0x3f80000000777802 */ /* 0x000fe20000000f00 */
[----:B------:R-:W-:Y:S01]  /*81c0*/  IMAD.MOV.U32 R124, RZ, RZ, 0x3f800000 ;  /* 0x3f800000ff7c7424 */ /* 0x000fe200078e00ff */
[----:B------:R-:W-:-:S02]  /*81d0*/  MOV R125, 0x3f800000 ;  /* 0x3f800000007d7802 */ /* 0x000fc40000000f00 */
[----:B------:R-:W-:Y:S01]  /*81e0*/  CS2R R120, SRZ ;  /* 0x0000000000787805 */ /* 0x000fe2000001ff00 */
[----:B------:R-:W5:Y:S01]  /*81f0*/  LDC.64 R18, c[0x0][0x390] ;  /* 0x0000e400ff127b82 */ /* 0x000f620000000a00 */
[----:B------:R-:W-:Y:S02]  /*8200*/  CS2R R122, SRZ ;  /* 0x00000000007a7805 */ /* 0x000fe4000001ff00 */
[----:B------:R-:W-:Y:S02]  /*8210*/  CS2R R112, SRZ ;  /* 0x0000000000707805 */ /* 0x000fe4000001ff00 */
[----:B------:R-:W-:Y:S01]  /*8220*/  CS2R R114, SRZ ;  /* 0x0000000000727805 */ /* 0x000fe2000001ff00 */
[----:B-1----:R-:W-:Y:S01]  /*8230*/  UIMAD UR4, UR8, UR4, URZ ;  /* 0x00000004080472a4 */ /* 0x002fe2000f8e02ff */
[----:B------:R-:W1:Y:S01]  /*8240*/  LDCU UR14, c[0x0][0x3f0] ;  /* 0x00007e00ff0e77ac */ /* 0x000e620008000800 */
[----:B0-----:R-:W-:Y:S01]  /*8250*/  IMAD R4, R0, R21, RZ ;  /* 0x0000001500047224 */ /* 0x001fe200078e02ff */
[----:B------:R-:W-:Y:S01]  /*8260*/  LOP3.LUT R0, R68, 0x1f, RZ, 0xc0, !PT ;  /* 0x0000001f44007812 */ /* 0x000fe200078ec0ff */
[----:B------:R-:W0:Y:S03]  /*8270*/  LDCU UR9, c[0x0][0x3a8] ;  /* 0x00007500ff0977ac */ /* 0x000e260008000800 */
[----:B------:R-:W-:Y:S01]  /*8280*/  LEA R6, R21, R4, 0x4 ;  /* 0x0000000415067211 */ /* 0x000fe200078e20ff */
[----:B------:R-:W-:-:S02]  /*8290*/  IMAD R2, R0, UR5, RZ ;  /* 0x0000000500027c24 */ /* 0x000fc4000f8e02ff */
[----:B--2---:R-:W-:Y:S01]  /*82a0*/  IMAD R0, R49, UR7, RZ ;  /* 0x0000000731007c24 */ /* 0x004fe2000f8e02ff */
[----:B------:R-:W-:Y:S01]  /*82b0*/  USHF.L.U32 UR7, UR4, 0x1, URZ ;  /* 0x0000000104077899 */ /* 0x000fe200080006ff */
[C---:B------:R-:W-:Y:S01]  /*82c0*/  IMAD R8, R21.reuse, 0x10, R6 ;  /* 0x0000001015087824 */ /* 0x040fe200078e0206 */
[----:B------:R-:W-:Y:S01]  /*82d0*/  UIMAD.WIDE UR4, UR4, 0x2, URZ ;  /* 0x00000002040478a5 */ /* 0x000fe2000f8e02ff */
[----:B---3--:R-:W-:Y:S01]  /*82e0*/  IMAD R30, R30, UR8, RZ ;  /* 0x000000081e1e7c24 */ /* 0x008fe2000f8e02ff */
[C---:B------:R-:W-:Y:S01]  /*82f0*/  SHF.L.U32 R3, R0.reuse, 0x1, RZ ;  /* 0x0000000100037819 */ /* 0x040fe200000006ff */
[----:B------:R-:W-:Y:S01]  /*8300*/  IMAD.HI R5, R0, 0x2, RZ ;  /* 0x0000000200057827 */ /* 0x000fe200078e02ff */
[----:B------:R-:W-:Y:S02]  /*8310*/  LEA R9, R21, R8, 0x4 ;  /* 0x0000000815097211 */ /* 0x000fe400078e20ff */
[----:B------:R-:W-:Y:S01]  /*8320*/  SHF.L.U32 R0, R30, 0x1, RZ ;  /* 0x000000011e007819 */ /* 0x000fe200000006ff */
[----:B------:R-:W-:Y:S01]  /*8330*/  IMAD.SHL.U32 R7, R2, 0x2, RZ ;  /* 0x0000000202077824 */ /* 0x000fe200078e00ff */
[----:B------:R-:W-:Y:S01]  /*8340*/  SHF.L.U32 R41, R31, 0x1, RZ ;  /* 0x000000011f297819 */ /* 0x000fe200000006ff */
[----:B------:R-:W-:Y:S01]  /*8350*/  IMAD R10, R21, 0x10, R9 ;  /* 0x00000010150a7824 */ /* 0x000fe200078e0209 */
[----:B----4-:R-:W-:Y:S01]  /*8360*/  IADD3 R50, P0, P1, R3, UR10, R0 ;  /* 0x0000000a03327c10 */ /* 0x010fe2000f91e000 */
[----:B------:R-:W-:Y:S01]  /*8370*/  IMAD.HI R30, R30, 0x2, RZ ;  /* 0x000000021e1e7827 */ /* 0x000fe200078e02ff */
[----:B-----5:R-:W-:Y:S01]  /*8380*/  IADD3 R17, P2, P3, R7, UR7, R18 ;  /* 0x0000000707117c10 */ /* 0x020fe2000fb5e012 */
[----:B------:R-:W-:Y:S01]  /*8390*/  UMOV UR4, URZ ;  /* 0x000000ff00047c82 */ /* 0x000fe20008000000 */
[----:B------:R-:W-:Y:S01]  /*83a0*/  LEA R11, R21, R10, 0x4 ;  /* 0x0000000a150b7211 */ /* 0x000fe200078e20ff */
[----:B------:R-:W-:Y:S01]  /*83b0*/  IMAD.HI R2, R2, 0x2, RZ ;  /* 0x0000000202027827 */ /* 0x000fe200078e02ff */
[----:B------:R-:W-:-:S02]  /*83c0*/  IADD3.X R51, PT, PT, R5, UR11, R30, P0, P1 ;  /* 0x0000000b05337c10 */ /* 0x000fc400087e241e */
[-C--:B------:R-:W-:Y:S01]  /*83d0*/  LEA R22, P0, R4, R17.reuse, 0x1 ;  /* 0x0000001104167211 */ /* 0x080fe200078008ff */
[----:B------:R-:W-:Y:S01]  /*83e0*/  IMAD R12, R21, 0x10, R11 ;  /* 0x00000010150c7824 */ /* 0x000fe200078e020b */
[----:B------:R-:W-:Y:S01]  /*83f0*/  IADD3.X R19, PT, PT, R2, UR5, R19, P2, P3 ;  /* 0x0000000502137c10 */ /* 0x000fe200097e6413 */
[----:B------:R-:W-:Y:S01]  /*8400*/  STL.64 [R1+0x698], R50 ;  /* 0x0006983201007387 */ /* 0x000fe20000100a00 */
[----:B------:R-:W-:Y:S01]  /*8410*/  LEA R26, P1, R6, R17, 0x1 ;  /* 0x00000011061a7211 */ /* 0x000fe200078208ff */
[----:B------:R-:W-:Y:S01]  /*8420*/  IMAD R18, R31, 0x26, RZ ;  /* 0x000000261f127824 */ /* 0x000fe200078e02ff */
[----:B------:R-:W-:Y:S01]  /*8430*/  LEA R13, R21, R12, 0x4 ;  /* 0x0000000c150d7211 */ /* 0x000fe200078e20ff */
[C---:B------:R-:W-:Y:S01]  /*8440*/  IMAD R20, R31.reuse, 0x5, RZ ;  /* 0x000000051f147824 */ /* 0x040fe200078e02ff */
[----:B------:R-:W-:Y:S01]  /*8450*/  LEA.HI.X.SX32 R23, R4, R19, 0x1, P0 ;  /* 0x0000001304177211 */ /* 0x000fe200000f0eff */
[----:B------:R-:W-:Y:S01]  /*8460*/  IMAD R28, R31, 0x3, RZ ;  /* 0x000000031f1c7824 */ /* 0x000fe200078e02ff */
[----:B------:R-:W-:Y:S01]  /*8470*/  LEA R24, P0, R8, R17, 0x1 ;  /* 0x0000001108187211 */ /* 0x000fe200078008ff */
[C---:B------:R-:W-:Y:S01]  /*8480*/  IMAD R14, R21.reuse, 0x10, R13 ;  /* 0x00000010150e7824 */ /* 0x040fe200078e020d */
[-C--:B------:R-:W-:Y:S01]  /*8490*/  LEA.HI.X.SX32 R27, R6, R19.reuse, 0x1, P1 ;  /* 0x00000013061b7211 */ /* 0x080fe200008f0eff */
[----:B------:R2:W-:Y:S01]  /*84a0*/  STL.64 [R1+0x8b8], R22 ;  /* 0x0008b81601007387 */ /* 0x0005e20000100a00 */
[----:B------:R-:W-:Y:S01]  /*84b0*/  LEA.HI.X.SX32 R25, R8, R19, 0x1, P0 ;  /* 0x0000001308197211 */ /* 0x000fe200000f0eff */
[----:B------:R-:W-:Y:S01]  /*84c0*/  IMAD R15, R21, 0x10, R14 ;  /* 0x00000010150f7824 */ /* 0x000fe200078e020e */
[----:B------:R-:W-:Y:S01]  /*84d0*/  IADD3 R60, P4, PT, R41, R50, RZ ;  /* 0x00000032293c7210 */ /* 0x000fe20007f9e0ff */
[----:B------:R3:W-:Y:S01]  /*84e0*/  STL.64 [R1+0x8b0], R26 ;  /* 0x0008b01a01007387 */ /* 0x0007e20000100a00 */
[C---:B------:R-:W-:Y:S01]  /*84f0*/  IMAD R29, R31.reuse, 0x30, RZ ;  /* 0x000000301f1d7824 */ /* 0x040fe200078e02ff */
[C---:B------:R-:W-:Y:S01]  /*8500*/  SHF.L.U32 R47, R31.reuse, 0x3, RZ ;  /* 0x000000031f2f7819 */ /* 0x040fe200000006ff */
[----:B------:R-:W-:Y:S01]  /*8510*/  IMAD R32, R31, 0x19, RZ ;  /* 0x000000191f207824 */ /* 0x000fe200078e02ff */
[----:B------:R-:W-:Y:S01]  /*8520*/  LEA R16, R21, R15, 0x4 ;  /* 0x0000000f15107211 */ /* 0x000fe200078e20ff */
[----:B------:R4:W-:Y:S01]  /*8530*/  STL.64 [R1+0x8a8], R24 ;  /* 0x0008a81801007387 */ /* 0x0009e20000100a00 */
[C---:B------:R-:W-:Y:S01]  /*8540*/  IMAD R30, R31.reuse, 0x32, RZ ;  /* 0x000000321f1e7824 */ /* 0x040fe200078e02ff */
[C---:B------:R-:W-:Y:S01]  /*8550*/  LEA.HI.X.SX32 R61, R31.reuse, R51, 0x1, P4 ;  /* 0x000000331f3d7211 */ /* 0x040fe200020f0eff */
[----:B------:R-:W-:Y:S01]  /*8560*/  IMAD R34, R31, 0xd, RZ ;  /* 0x0000000d1f227824 */ /* 0x000fe200078e02ff */
[----:B--2---:R-:W-:Y:S01]  /*8570*/  LEA R22, P2, R9, R17, 0x1 ;  /* 0x0000001109167211 */ /* 0x004fe200078408ff */
[----:B------:R-:W-:Y:S01]  /*8580*/  IMAD R0, R21, 0x10, R16 ;  /* 0x0000001015007824 */ /* 0x000fe200078e0210 */
[----:B------:R-:W-:Y:S01]  /*8590*/  LOP3.LUT P4, RZ, R68, 0x3, RZ, 0xc0, !PT ;  /* 0x0000000344ff7812 */ /* 0x000fe2000788c0ff */
[----:B------:R-:W-:Y:S01]  /*85a0*/  IMAD R33, R31, 0x34, RZ ;  /* 0x000000341f217824 */ /* 0x000fe200078e02ff */
[----:B------:R-:W-:Y:S01]  /*85b0*/  LEA.HI.X.SX32 R23, R9, R19, 0x1, P2 ;  /* 0x0000001309177211 */ /* 0x000fe200010f0eff */
[----:B------:R-:W-:Y:S01]  /*85c0*/  IMAD R36, R31, 0x1b, RZ ;  /* 0x0000001b1f247824 */ /* 0x000fe200078e02ff */
[----:B------:R-:W-:Y:S01]  /*85d0*/  LEA R2, R21, R0, 0x4 ;  /* 0x0000000015027211 */ /* 0x000fe200078e20ff */
[----:B------:R-:W-:Y:S01]  /*85e0*/  IMAD R35, R31, 0x36, RZ ;  /* 0x000000361f237824 */ /* 0x000fe200078e02ff */
[CC--:B---3--:R-:W-:Y:S01]  /*85f0*/  LEA R26, P0, R10.reuse, R17.reuse, 0x1 ;  /* 0x000000110a1a7211 */ /* 0x0c8fe200078008ff */
[----:B------:R2:W-:Y:S01]  /*8600*/  STL.64 [R1+0x8a0], R22 ;  /* 0x0008a01601007387 */ /* 0x0005e20000100a00 */
[----:B----4-:R-:W-:Y:S01]  /*8610*/  LEA R24, P1, R11, R17, 0x1 ;  /* 0x000000110b187211 */ /* 0x010fe200078208ff */
[----:B------:R-:W-:Y:S01]  /*8620*/  IMAD R3, R21, 0x10, R2 ;  /* 0x0000001015037824 */ /* 0x000fe200078e0202 */
[-C--:B------:R-:W-:Y:S01]  /*8630*/  LEA.HI.X.SX32 R27, R10, R19.reuse, 0x1, P0 ;  /* 0x000000130a1b7211 */ /* 0x080fe200000f0eff */
[----:B------:R-:W-:Y:S01]  /*8640*/  IMAD R37, R31, 0x7, RZ ;  /* 0x000000071f257824 */ /* 0x000fe200078e02ff */
[----:B------:R-:W-:Y:S01]  /*8650*/  LEA.HI.X.SX32 R25, R11, R19, 0x1, P1 ;  /* 0x000000130b197211 */ /* 0x000fe200008f0eff */
[----:B------:R-:W-:Y:S01]  /*8660*/  IMAD R38, R31, 0x38, RZ ;  /* 0x000000381f267824 */ /* 0x000fe200078e02ff */
[----:B------:R-:W-:Y:S01]  /*8670*/  LEA R4, R21, R3, 0x4 ;  /* 0x0000000315047211 */ /* 0x000fe200078e20ff */
[----:B------:R3:W-:Y:S01]  /*8680*/  STL.64 [R1+0x898], R26 ;  /* 0x0008981a01007387 */ /* 0x0007e20000100a00 */
[----:B------:R-:W-:-:S02]  /*8690*/  IMAD R40, R31, 0x1d, RZ ;  /* 0x0000001d1f287824 */ /* 0x000fc400078e02ff */
[----:B------:R-:W-:Y:S01]  /*86a0*/  IMAD R39, R31, 0x3a, RZ ;  /* 0x0000003a1f277824 */ /* 0x000fe200078e02ff */
[C---:B--2---:R-:W-:Y:S01]  /*86b0*/  LEA R22, P2, R12.reuse, R17, 0x1 ;  /* 0x000000110c167211 */ /* 0x044fe200078408ff */
[----:B------:R-:W-:Y:S01]  /*86c0*/  IMAD R5, R21, 0x10, R4 ;  /* 0x0000001015057824 */ /* 0x000fe200078e0204 */
[----:B------:R2:W-:Y:S01]  /*86d0*/  STL.64 [R1+0x890], R24 ;  /* 0x0008901801007387 */ /* 0x0005e20000100a00 */
[C---:B------:R-:W-:Y:S01]  /*86e0*/  IMAD R43, R31.reuse, 0xf, RZ ;  /* 0x0000000f1f2b7824 */ /* 0x040fe200078e02ff */
[----:B------:R-:W-:Y:S01]  /*86f0*/  LEA.HI.X.SX32 R23, R12, R19, 0x1, P2 ;  /* 0x000000130c177211 */ /* 0x000fe200010f0eff */
[----:B------:R-:W-:Y:S01]  /*8700*/  IMAD R42, R31, 0x3c, RZ ;  /* 0x0000003c1f2a7824 */ /* 0x000fe200078e02ff */
[----:B------:R-:W-:Y:S01]  /*8710*/  LEA R6, R21, R5, 0x4 ;  /* 0x0000000515067211 */ /* 0x000fe200078e20ff */
[----:B------:R-:W-:Y:S01]  /*8720*/  IMAD.SHL.U32 R48, R31, 0x4, RZ ;  /* 0x000000041f307824 */ /* 0x000fe200078e00ff */
[----:B------:R-:W-:Y:S01]  /*8730*/  LEA R10, P2, R15, R17, 0x1 ;  /* 0x000000110f0a7211 */ /* 0x000fe200078408ff */
[----:B------:R4:W-:Y:S01]  /*8740*/  STL.64 [R1+0x888], R22 ;  /* 0x0008881601007387 */ /* 0x0009e20000100a00 */
[----:B---3--:R-:W-:-:S02]  /*8750*/  IMAD R27, R31, 0x17, RZ ;  /* 0x000000171f1b7824 */ /* 0x008fc400078e02ff */
[----:B------:R-:W-:Y:S01]  /*8760*/  IMAD R7, R21, 0x10, R6 ;  /* 0x0000001015077824 */ /* 0x000fe200078e0206 */
[----:B------:R-:W-:Y:S01]  /*8770*/  LEA.HI.X.SX32 R11, R15, R19, 0x1, P2 ;  /* 0x000000130f0b7211 */ /* 0x000fe200010f0eff */
[----:B------:R-:W-:Y:S01]  /*8780*/  IMAD R26, R31, 0x2e, RZ ;  /* 0x0000002e1f1a7824 */ /* 0x000fe200078e02ff */
[----:B--2---:R-:W-:Y:S01]  /*8790*/  LEA R24, P0, R13, R17, 0x1 ;  /* 0x000000110d187211 */ /* 0x004fe200078008ff */
[----:B------:R-:W-:Y:S01]  /*87a0*/  IMAD.SHL.U32 R46, R31, 0x10, RZ ;  /* 0x000000101f2e7824 */ /* 0x000fe200078e00ff */
[----:B------:R-:W-:Y:S01]  /*87b0*/  LEA R8, R21, R7, 0x4 ;  /* 0x0000000715087211 */ /* 0x000fe200078e20ff */
[----:B------:R-:W-:Y:S01]  /*87c0*/  IMAD R45, R31, 0x1f, RZ ;  /* 0x0000001f1f2d7824 */ /* 0x000fe200078e02ff */
[----:B------:R-:W-:Y:S01]  /*87d0*/  LEA.HI.X.SX32 R25, R13, R19, 0x1, P0 ;  /* 0x000000130d197211 */ /* 0x000fe200000f0eff */
[----:B------:R-:W-:Y:S01]  /*87e0*/  IMAD R44, R31, 0x3e, RZ ;  /* 0x0000003e1f2c7824 */ /* 0x000fe200078e02ff */
[-C--:B----4-:R-:W-:Y:S01]  /*87f0*/  LEA R22, P1, R14, R17.reuse, 0x1 ;  /* 0x000000110e167211 */ /* 0x090fe200078208ff */
[----:B------:R-:W-:Y:S01]  /*8800*/  IMAD R9, R21, 0x10, R8 ;  /* 0x0000001015097824 */ /* 0x000fe200078e0208 */
[----:B------:R-:W-:Y:S01]  /*8810*/  LEA R12, P2, R2, R17, 0x1 ;  /* 0x00000011020c7211 */ /* 0x000fe200078408ff */
[----:B------:R2:W-:Y:S01]  /*8820*/  STL.64 [R1+0x880], R24 ;  /* 0x0008801801007387 */ /* 0x0005e20000100a00 */
[----:B------:R-:W-:-:S02]  /*8830*/  LEA.HI.X.SX32 R23, R14, R19, 0x1, P1 ;  /* 0x000000130e177211 */ /* 0x000fc400008f0eff */
[----:B------:R-:W-:-:S03]  /*8840*/  LEA.HI.X.SX32 R13, R2, R19, 0x1, P2 ;  /* 0x00000013020d7211 */ /* 0x000fc600010f0eff */
[----:B------:R3:W-:Y:S04]  /*8850*/  STL.64 [R1+0x878], R22 ;  /* 0x0008781601007387 */ /* 0x0007e80000100a00 */
[----:B------:R4:W-:Y:S01]  /*8860*/  STL.64 [R1+0x870], R10 ;  /* 0x0008700a01007387 */ /* 0x0009e20000100a00 */
[----:B--2---:R-:W-:-:S04]  /*8870*/  LEA R24, P0, R16, R17, 0x1 ;  /* 0x0000001110187211 */ /* 0x004fc800078008ff */
[----:B------:R-:W-:Y:S01]  /*8880*/  LEA.HI.X.SX32 R25, R16, R19, 0x1, P0 ;  /* 0x0000001310197211 */ /* 0x000fe200000f0eff */
[----:B------:R-:W-:Y:S01]  /*8890*/  IMAD R16, R31, 0x24, RZ ;  /* 0x000000241f107824 */ /* 0x000fe200078e02ff */
[----:B---3--:R-:W-:-:S03]  /*88a0*/  LEA R22, P1, R0, R17, 0x1 ;  /* 0x0000001100167211 */ /* 0x008fc600078208ff */
[----:B------:R2:W-:Y:S01]  /*88b0*/  STL.64 [R1+0x868], R24 ;  /* 0x0008681801007387 */ /* 0x0005e20000100a00 */
[----:B------:R-:W-:Y:S02]  /*88c0*/  LEA.HI.X.SX32 R23, R0, R19, 0x1, P1 ;  /* 0x0000001300177211 */ /* 0x000fe400008f0eff */
[C---:B----4-:R-:W-:Y:S02]  /*88d0*/  LEA R10, R21.reuse, R9, 0x4 ;  /* 0x00000009150a7211 */ /* 0x050fe400078e20ff */
[C---:B------:R-:W-:Y:S01]  /*88e0*/  LEA R14, P1, R4.reuse, R17, 0x1 ;  /* 0x00000011040e7211 */ /* 0x040fe200078208ff */
[----:B------:R3:W-:Y:S02]  /*88f0*/  STL.64 [R1+0x860], R22 ;  /* 0x0008601601007387 */ /* 0x0007e40000100a00 */
[----:B------:R-:W-:Y:S01]  /*8900*/  IMAD R0, R21, 0x10, R10 ;  /* 0x0000001015007824 */ /* 0x000fe200078e020a */
[----:B------:R-:W-:Y:S01]  /*8910*/  LEA.HI.X.SX32 R15, R4, R19, 0x1, P1 ;  /* 0x00000013040f7211 */ /* 0x000fe200008f0eff */
[----:B------:R4:W-:Y:S01]  /*8920*/  STL.64 [R1+0x858], R12 ;  /* 0x0008580c01007387 */ /* 0x0009e20000100a00 */
[----:B--2---:R-:W-:-:S02]  /*8930*/  IMAD R25, R31, 0xb, RZ ;  /* 0x0000000b1f197824 */ /* 0x004fc400078e02ff */
[----:B------:R-:W-:Y:S01]  /*8940*/  LEA R2, R21, R0, 0x4 ;  /* 0x0000000015027211 */ /* 0x000fe200078e20ff */
[----:B------:R-:W-:Y:S01]  /*8950*/  IMAD R24, R31, 0x2c, RZ ;  /* 0x0000002c1f187824 */ /* 0x000fe200078e02ff */
[-C--:B---3--:R-:W-:Y:S02]  /*8960*/  LEA R22, P0, R3, R17.reuse, 0x1 ;  /* 0x0000001103167211 */ /* 0x088fe400078008ff */
[----:B----4-:R-:W-:Y:S02]  /*8970*/  LEA R12, P2, R5, R17, 0x1 ;  /* 0x00000011050c7211 */ /* 0x010fe400078408ff */
[-C--:B------:R-:W-:Y:S01]  /*8980*/  LEA.HI.X.SX32 R23, R3, R19.reuse, 0x1, P0 ;  /* 0x0000001303177211 */ /* 0x080fe200000f0eff */
[----:B------:R-:W-:Y:S01]  /*8990*/  IMAD R3, R21, 0x10, R2 ;  /* 0x0000001015037824 */ /* 0x000fe200078e0202 */
[----:B------:R-:W-:-:S03]  /*89a0*/  LEA.HI.X.SX32 R13, R5, R19, 0x1, P2 ;  /* 0x00000013050d7211 */ /* 0x000fc600010f0eff */
[----:B------:R2:W-:Y:S01]  /*89b0*/  STL.64 [R1+0x850], R22 ;  /* 0x0008501601007387 */ /* 0x0005e20000100a00 */
[----:B------:R-:W-:-:S03]  /*89c0*/  LEA R4, R21, R3, 0x4 ;  /* 0x0000000315047211 */ /* 0x000fc600078e20ff */
[----:B------:R3:W-:Y:S02]  /*89d0*/  STL.64 [R1+0x848], R14 ;  /* 0x0008480e01007387 */ /* 0x0007e40000100a00 */
[----:B------:R-:W-:Y:S02]  /*89e0*/  IMAD R5, R21, 0x10, R4 ;  /* 0x0000001015057824 */ /* 0x000fe400078e0204 */
[----:B------:R4:W-:Y:S01]  /*89f0*/  STL.64 [R1+0x840], R12 ;  /* 0x0008400c01007387 */ /* 0x0009e20000100a00 */
[CC--:B--2---:R-:W-:Y:S02]  /*8a00*/  LEA R22, P0, R6.reuse, R17.reuse, 0x1 ;  /* 0x0000001106167211 */ /* 0x0c4fe400078008ff */
[----:B---3--:R-:W-:Y:S02]  /*8a10*/  LEA R14, P1, R7, R17, 0x1 ;  /* 0x00000011070e7211 */ /* 0x008fe400078208ff */
[----:B------:R-:W-:Y:S02]  /*8a20*/  LEA.HI.X.SX32 R23, R6, R19, 0x1, P0 ;  /* 0x0000001306177211 */ /* 0x000fe400000f0eff */
[----:B----4-:R-:W-:-:S02]  /*8a30*/  LEA R12, P2, R8, R17, 0x1 ;  /* 0x00000011080c7211 */ /* 0x010fc400078408ff */
[-C--:B------:R-:W-:Y:S01]  /*8a40*/  LEA.HI.X.SX32 R15, R7, R19.reuse, 0x1, P1 ;  /* 0x00000013070f7211 */ /* 0x080fe200008f0eff */
[----:B------:R2:W-:Y:S01]  /*8a50*/  STL.64 [R1+0x838], R22 ;  /* 0x0008381601007387 */ /* 0x0005e20000100a00 */
[----:B------:R-:W-:Y:S02]  /*8a60*/  LEA.HI.X.SX32 R13, R8, R19, 0x1, P2 ;  /* 0x00000013080d7211 */ /* 0x000fe400010f0eff */
[----:B------:R-:W-:Y:S01]  /*8a70*/  LEA R6, R21, R5, 0x4 ;  /* 0x0000000515067211 */ /* 0x000fe200078e20ff */
[----:B------:R3:W-:Y:S04]  /*8a80*/  STL.64 [R1+0x830], R14 ;  /* 0x0008300e01007387 */ /* 0x0007e80000100a00 */
[----:B------:R4:W-:Y:S01]  /*8a90*/  STL.64 [R1+0x828], R12 ;  /* 0x0008280c01007387 */ /* 0x0009e20000100a00 */
[----:B--2---:R-:W-:-:S04]  /*8aa0*/  LEA R22, P0, R9, R17, 0x1 ;  /* 0x0000001109167211 */ /* 0x004fc800078008ff */
[----:B------:R-:W-:Y:S02]  /*8ab0*/  LEA.HI.X.SX32 R23, R9, R19, 0x1, P0 ;  /* 0x0000001309177211 */ /* 0x000fe400000f0eff */
[-C--:B---3--:R-:W-:Y:S02]  /*8ac0*/  LEA R14, P1, R10, R17.reuse, 0x1 ;  /* 0x000000110a0e7211 */ /* 0x088fe400078208ff */
[----:B----4-:R-:W-:Y:S01]  /*8ad0*/  LEA R12, P2, R0, R17, 0x1 ;  /* 0x00000011000c7211 */ /* 0x010fe200078408ff */
[----:B------:R2:W-:Y:S01]  /*8ae0*/  STL.64 [R1+0x820], R22 ;  /* 0x0008201601007387 */ /* 0x0005e20000100a00 */
[-C--:B------:R-:W-:Y:S02]  /*8af0*/  LEA.HI.X.SX32 R15, R10, R19.reuse, 0x1, P1 ;  /* 0x000000130a0f7211 */ /* 0x080fe400008f0eff */
[----:B------:R-:W-:Y:S01]  /*8b00*/  LEA.HI.X.SX32 R13, R0, R19, 0x1, P2 ;  /* 0x00000013000d7211 */ /* 0x000fe200010f0eff */
[----:B------:R-:W-:Y:S01]  /*8b10*/  IMAD R0, R21, 0x10, R6 ;  /* 0x0000001015007824 */ /* 0x000fe200078e0206 */
[----:B------:R-:W-:-:S02]  /*8b20*/  LEA R10, P1, R3, R17, 0x1 ;  /* 0x00000011030a7211 */ /* 0x000fc400078208ff */
[C---:B------:R-:W-:Y:S01]  /*8b30*/  LEA R8, P2, R4.reuse, R17, 0x1 ;  /* 0x0000001104087211 */ /* 0x040fe200078408ff */
[----:B------:R3:W-:Y:S01]  /*8b40*/  STL.64 [R1+0x810], R12 ;  /* 0x0008100c01007387 */ /* 0x0007e20000100a00 */
[----:B------:R-:W-:Y:S02]  /*8b50*/  LEA R7, R21, R0, 0x4 ;  /* 0x0000000015077211 */ /* 0x000fe400078e20ff */
[-C--:B------:R-:W-:Y:S01]  /*8b60*/  LEA.HI.X.SX32 R11, R3, R19.reuse, 0x1, P1 ;  /* 0x00000013030b7211 */ /* 0x080fe200008f0eff */
[----:B------:R4:W-:Y:S01]  /*8b70*/  STL.64 [R1+0x818], R14 ;  /* 0x0008180e01007387 */ /* 0x0009e20000100a00 */
[----:B------:R-:W-:Y:S01]  /*8b80*/  LEA.HI.X.SX32 R9, R4, R19, 0x1, P2 ;  /* 0x0000001304097211 */ /* 0x000fe200010f0eff */
[C---:B--2---:R-:W-:Y:S02]  /*8b90*/  IMAD R23, R31.reuse, 0x15, RZ ;  /* 0x000000151f177824 */ /* 0x044fe400078e02ff */
[----:B------:R-:W-:Y:S01]  /*8ba0*/  IMAD R22, R31, 0x2a, RZ ;  /* 0x0000002a1f167824 */ /* 0x000fe200078e02ff */
[----:B---3--:R-:W-:-:S04]  /*8bb0*/  LEA R12, P0, R2, R17, 0x1 ;  /* 0x00000011020c7211 */ /* 0x008fc800078008ff */
[----:B------:R-:W-:Y:S01]  /*8bc0*/  LEA.HI.X.SX32 R13, R2, R19, 0x1, P0 ;  /* 0x00000013020d7211 */ /* 0x000fe200000f0eff */
[----:B------:R-:W-:Y:S02]  /*8bd0*/  IMAD R2, R21, 0x10, R7 ;  /* 0x0000001015027824 */ /* 0x000fe400078e0207 */
[----:B----4-:R-:W-:Y:S02]  /*8be0*/  IMAD R15, R31, 0x11, RZ ;  /* 0x000000111f0f7824 */ /* 0x010fe400078e02ff */
[----:B------:R2:W-:Y:S01]  /*8bf0*/  STL.64 [R1+0x808], R12 ;  /* 0x0008080c01007387 */ /* 0x0005e20000100a00 */
[----:B------:R-:W-:Y:S01]  /*8c00*/  LEA R3, R21, R2, 0x4 ;  /* 0x0000000215037211 */ /* 0x000fe200078e20ff */
[----:B------:R-:W-:Y:S02]  /*8c10*/  IMAD R14, R31, 0x22, RZ ;  /* 0x000000221f0e7824 */ /* 0x000fe400078e02ff */
[----:B------:R3:W-:Y:S04]  /*8c20*/  STL.64 [R1+0x800], R10 ;  /* 0x0008000a01007387 */ /* 0x0007e80000100a00 */
[----:B------:R4:W-:Y:S01]  /*8c30*/  STL.64 [R1+0x7f8], R8 ;  /* 0x0007f80801007387 */ /* 0x0009e20000100a00 */
[----:B--2---:R-:W-:-:S02]  /*8c40*/  LEA R12, P0, R5, R17, 0x1 ;  /* 0x00000011050c7211 */ /* 0x004fc400078008ff */
[----:B---3--:R-:W-:Y:S02]  /*8c50*/  LEA R10, P1, R6, R17, 0x1 ;  /* 0x00000011060a7211 */ /* 0x008fe400078208ff */
[----:B------:R-:W-:Y:S02]  /*8c60*/  LEA.HI.X.SX32 R13, R5, R19, 0x1, P0 ;  /* 0x00000013050d7211 */ /* 0x000fe400000f0eff */
[----:B----4-:R-:W-:Y:S02]  /*8c70*/  LEA R8, P2, R0, R17, 0x1 ;  /* 0x0000001100087211 */ /* 0x010fe400078408ff */
[-C--:B------:R-:W-:Y:S01]  /*8c80*/  LEA.HI.X.SX32 R11, R6, R19.reuse, 0x1, P1 ;  /* 0x00000013060b7211 */ /* 0x080fe200008f0eff */
[----:B------:R2:W-:Y:S01]  /*8c90*/  STL.64 [R1+0x7f0], R12 ;  /* 0x0007f00c01007387 */ /* 0x0005e20000100a00 */
[----:B------:R-:W-:Y:S01]  /*8ca0*/  LEA.HI.X.SX32 R9, R0, R19, 0x1, P2 ;  /* 0x0000001300097211 */ /* 0x000fe200010f0eff */
[----:B------:R-:W-:Y:S02]  /*8cb0*/  IMAD R0, R21, 0x10, R3 ;  /* 0x0000001015007824 */ /* 0x000fe400078e0203 */
[----:B------:R3:W-:Y:S01]  /*8cc0*/  STL.64 [R1+0x7e8], R10 ;  /* 0x0007e80a01007387 */ /* 0x0007e20000100a00 */
[----:B------:R-:W-:-:S02]  /*8cd0*/  IMAD R21, R31, 0x28, RZ ;  /* 0x000000281f157824 */ /* 0x000fc400078e02ff */
[C---:B------:R-:W-:Y:S01]  /*8ce0*/  LEA R4, P3, R0.reuse, R17, 0x1 ;  /* 0x0000001100047211 */ /* 0x040fe200078608ff */
[----:B------:R4:W-:Y:S01]  /*8cf0*/  STL.64 [R1+0x7e0], R8 ;  /* 0x0007e00801007387 */ /* 0x0009e20000100a00 */
[----:B------:R-:W-:Y:S02]  /*8d00*/  IMAD R6, R31, 0x16, RZ ;  /* 0x000000161f067824 */ /* 0x000fe400078e02ff */
[----:B------:R-:W-:Y:S02]  /*8d10*/  LEA.HI.X.SX32 R5, R0, R19, 0x1, P3 ;  /* 0x0000001300057211 */ /* 0x000fe400018f0eff */
[-C--:B--2---:R-:W-:Y:S02]  /*8d20*/  LEA R12, P0, R7, R17.reuse, 0x1 ;  /* 0x00000011070c7211 */ /* 0x084fe400078008ff */
[----:B------:R-:W-:Y:S02]  /*8d30*/  LEA R54, P3, R31, R50, 0x4 ;  /* 0x000000321f367211 */ /* 0x000fe400078620ff */
[----:B---3--:R-:W-:-:S02]  /*8d40*/  LEA R10, P1, R2, R17, 0x1 ;  /* 0x00000011020a7211 */ /* 0x008fc400078208ff */
[----:B------:R-:W-:Y:S01]  /*8d50*/  LEA.HI.X.SX32 R13, R7, R19, 0x1, P0 ;  /* 0x00000013070d7211 */ /* 0x000fe200000f0eff */
[----:B------:R-:W-:Y:S01]  /*8d60*/  IMAD R7, R31, 0x6, RZ ;  /* 0x000000061f077824 */ /* 0x000fe200078e02ff */
[----:B----4-:R-:W-:Y:S01]  /*8d70*/  LEA R8, P2, R3, R17, 0x1 ;  /* 0x0000001103087211 */ /* 0x010fe200078408ff */
[----:B------:R-:W-:Y:S01]  /*8d80*/  IMAD R17, R31, 0x9, RZ ;  /* 0x000000091f117824 */ /* 0x000fe200078e02ff */
[-C--:B------:R-:W-:Y:S01]  /*8d90*/  LEA.HI.X.SX32 R11, R2, R19.reuse, 0x1, P1 ;  /* 0x00000013020b7211 */ /* 0x080fe200008f0eff */
[----:B------:R2:W-:Y:S01]  /*8da0*/  STL.64 [R1+0x7d8], R12 ;  /* 0x0007d80c01007387 */ /* 0x0005e20000100a00 */
[----:B------:R-:W-:Y:S01]  /*8db0*/  LEA.HI.X.SX32 R9, R3, R19, 0x1, P2 ;  /* 0x0000001303097211 */ /* 0x000fe200010f0eff */
[C---:B------:R-:W-:Y:S01]  /*8dc0*/  IMAD R3, R31.reuse, 0x12, RZ ;  /* 0x000000121f037824 */ /* 0x040fe200078e02ff */
[CC--:B------:R-:W-:Y:S01]  /*8dd0*/  LEA R58, P1, R31.reuse, R50.reuse, 0x2 ;  /* 0x000000321f3a7211 */ /* 0x0c0fe200078210ff */
[----:B------:R3:W-:Y:S01]  /*8de0*/  STL.64 [R1+0x7d0], R10 ;  /* 0x0007d00a01007387 */ /* 0x0007e20000100a00 */
[C---:B------:R-:W-:Y:S01]  /*8df0*/  IMAD R19, R31.reuse, 0x13, RZ ;  /* 0x000000131f137824 */ /* 0x040fe200078e02ff */
[CC--:B------:R-:W-:Y:S01]  /*8e00*/  LEA R56, P0, R31.reuse, R50.reuse, 0x3 ;  /* 0x000000321f387211 */ /* 0x0c0fe200078018ff */
[----:B------:R-:W-:Y:S01]  /*8e10*/  IMAD.MOV.U32 R2, RZ, RZ, RZ ;  /* 0x000000ffff027224 */ /* 0x000fe200078e00ff */
[----:B------:R4:W-:Y:S01]  /*8e20*/  STL.64 [R1+0x7c8], R8 ;  /* 0x0007c80801007387 */ /* 0x0009e20000100a00 */
[----:B------:R-:W-:-:S02]  /*8e30*/  LEA R52, P2, R31, R50, 0x5 ;  /* 0x000000321f347211 */ /* 0x000fc400078428ff */
[-C--:B------:R-:W-:Y:S01]  /*8e40*/  LEA.HI.X.SX32 R59, R41, R51.reuse, 0x1, P1 ;  /* 0x00000033293b7211 */ /* 0x080fe200008f0eff */
[----:B------:R5:W-:Y:S01]  /*8e50*/  STL.64 [R1+0x7c0], R4 ;  /* 0x0007c00401007387 */ /* 0x000be20000100a00 */
[C---:B--2---:R-:W-:Y:S01]  /*8e60*/  IMAD R12, R31.reuse, 0x1c, RZ ;  /* 0x0000001c1f0c7824 */ /* 0x044fe200078e02ff */
[----:B------:R-:W-:Y:S01]  /*8e70*/  LEA.HI.X.SX32 R57, R48, R51, 0x1, P0 ;  /* 0x0000003330397211 */ /* 0x000fe200000f0eff */
[C---:B------:R-:W-:Y:S01]  /*8e80*/  IMAD R13, R31.reuse, 0x1e, RZ ;  /* 0x0000001e1f0d7824 */ /* 0x040fe200078e02ff */
[----:B------:R2:W-:Y:S01]  /*8e90*/  STL.64 [R1+0x8e0], R60 ;  /* 0x0008e03c01007387 */ /* 0x0005e20000100a00 */
[C---:B---3--:R-:W-:Y:S01]  /*8ea0*/  IMAD R10, R31.reuse, 0x1a, RZ ;  /* 0x0000001a1f0a7824 */ /* 0x048fe200078e02ff */
[----:B------:R-:W-:Y:S01]  /*8eb0*/  MOV R0, RZ ;  /* 0x000000ff00007202 */ /* 0x000fe20000000f00 */
[C---:B------:R-:W-:Y:S02]  /*8ec0*/  IMAD R11, R31.reuse, 0xe, RZ ;  /* 0x0000000e1f0b7824 */ /* 0x040fe400078e02ff */
[----:B----4-:R-:W-:-:S02]  /*8ed0*/  IMAD R8, R31, 0xc, RZ ;  /* 0x0000000c1f087824 */ /* 0x010fc400078e02ff */
[C---:B------:R-:W-:Y:S02]  /*8ee0*/  IMAD R9, R31.reuse, 0x18, RZ ;  /* 0x000000181f097824 */ /* 0x040fe400078e02ff */
[C---:B-----5:R-:W-:Y:S02]  /*8ef0*/  IMAD R4, R31.reuse, 0xa, RZ ;  /* 0x0000000a1f047824 */ /* 0x060fe400078e02ff */
[----:B------:R-:W-:Y:S01]  /*8f00*/  IMAD R5, R31, 0x14, RZ ;  /* 0x000000141f057824 */ /* 0x000fe200078e02ff */
[----:B------:R-:W-:Y:S02]  /*8f10*/  MOV R31, 0xff800000 ;  /* 0xff800000001f7802 */ /* 0x000fe40000000f00 */
[----:B--2---:R-:W-:-:S03]  /*8f20*/  IADD3 R60, P5, PT, R14, R50, RZ ;  /* 0x000000320e3c7210 */ /* 0x004fc60007fbe0ff */
[----:B------:R-:W-:Y:S01]  /*8f30*/  STL [R1+0x58], R31 ;  /* 0x0000581f01007387 */ /* 0x000fe20000100800 */
[----:B------:R-:W-:-:S03]  /*8f40*/  LEA.HI.X.SX32 R61, R15, R51, 0x1, P5 ;  /* 0x000000330f3d7211 */ /* 0x000fc600028f0eff */
        /* <DEDUP_REMOVED lines=29> */
[----:B------:R3:W-:Y:S04]  /*9120*/  STL [R1+0x6e4], R53 ;  /* 0x0006e43501007387 */ /* 0x0007e80000100800 */
[----:B------:R-:W-:Y:S01]  /*9130*/  STL [R1+0x6e8], R31 ;  /* 0x0006e81f01007387 */ /* 0x000fe20000100800 */
[----:B--2---:R-:W-:-:S03]  /*9140*/  LEA.HI.X.SX32 R55, R47, R51, 0x1, P3 ;  /* 0x000000332f377211 */ /* 0x004fc600018f0eff */
[----:B------:R-:W-:Y:S01]  /*9150*/  STL [R1+0x2a0], RZ ;  /* 0x0002a0ff01007387 */ /* 0x000fe20000100800 */
[----:B---3--:R-:W-:-:S03]  /*9160*/  LEA.HI.X.SX32 R53, R46, R51, 0x1, P2 ;  /* 0x000000332e357211 */ /* 0x008fc600010f0eff */
        /* <DEDUP_REMOVED lines=174> */
[----:B------:R2:W-:Y:S04]  /*9c50*/  STL.64 [R1+0x7b8], R60 ;  /* 0x0007b83c01007387 */ /* 0x0005e80000100a00 */
[----:B------:R-:W-:Y:S04]  /*9c60*/  STL [R1+0x40c], RZ ;  /* 0x00040cff01007387 */ /* 0x000fe80000100800 */
[----:B------:R-:W-:Y:S01]  /*9c70*/  STL [R1+0x3f0], RZ ;  /* 0x0003f0ff01007387 */ /* 0x000fe20000100800 */
[----:B--2---:R-:W-:-:S03]  /*9c80*/  IADD3 R60, P5, PT, R3, R50, RZ ;  /* 0x00000032033c7210 */ /* 0x004fc60007fbe0ff */
[----:B------:R-:W-:Y:S01]  /*9c90*/  STL [R1+0x3f4], RZ ;  /* 0x0003f4ff01007387 */ /* 0x000fe20000100800 */
[----:B------:R-:W-:-:S03]  /*9ca0*/  LEA.HI.X.SX32 R61, R17, R51, 0x1, P5 ;  /* 0x00000033113d7211 */ /* 0x000fc600028f0eff */
[----:B------:R-:W-:Y:S01]  /*9cb0*/  STL [R1+0x3f8], RZ ;  /* 0x0003f8ff01007387 */ /* 0x000fe20000100800 */
[----:B------:R-:W-:-:S03]  /*9cc0*/  IADD3 R14, P5, PT, R16, R50, RZ ;  /* 0x00000032100e7210 */ /* 0x000fc60007fbe0ff */
[----:B------:R-:W-:Y:S01]  /*9cd0*/  STL.64 [R1+0x7b0], R60 ;  /* 0x0007b03c01007387 */ /* 0x000fe20000100a00 */
[----:B------:R-:W-:-:S03]  /*9ce0*/  LEA.HI.X.SX32 R15, R3, R51, 0x1, P5 ;  /* 0x00000033030f7211 */ /* 0x000fc600028f0eff */
[----:B------:R-:W-:Y:S04]  /*9cf0*/  STL [R1+0x3fc], RZ ;  /* 0x0003fcff01007387 */ /* 0x000fe80000100800 */
[----:B------:R-:W-:Y:S04]  /*9d00*/  STL [R1+0x3a0], RZ ;  /* 0x0003a0ff01007387 */ /* 0x000fe80000100800 */
[----:B------:R2:W-:Y:S04]  /*9d10*/  STL.64 [R1+0x7a8], R14 ;  /* 0x0007a80e01007387 */ /* 0x0005e80000100a00 */
[----:B------:R-:W-:Y:S04]  /*9d20*/  STL [R1+0x3a4], RZ ;  /* 0x0003a4ff01007387 */ /* 0x000fe80000100800 */
[----:B------:R-:W-:Y:S01]  /*9d30*/  STL [R1+0x3a8], RZ ;  /* 0x0003a8ff01007387 */ /* 0x000fe20000100800 */
[----:B--2---:R-:W-:-:S03]  /*9d40*/  IADD3 R14, P5, PT, R18, R50, RZ ;  /* 0x00000032120e7210 */ /* 0x004fc60007fbe0ff */
[----:B------:R-:W-:Y:S01]  /*9d50*/  STL [R1+0x3ac], RZ ;  /* 0x0003acff01007387 */ /* 0x000fe20000100800 */
[----:B------:R-:W-:-:S05]  /*9d60*/  LEA.HI.X.SX32 R15, R19, R51, 0x1, P5 ;  /* 0x00000033130f7211 */ /* 0x000fca00028f0eff */
        /* <DEDUP_REMOVED lines=35> */
[----:B------:R-:W-:Y:S01]  /*9fa0*/  LEA.HI.X.SX32 R5, R6, R51, 0x1, P5 ;  /* 0x0000003306057211 */ /* 0x000fe200028f0eff */
[----:B------:R-:W-:-:S04]  /*9fb0*/  IMAD.MOV.U32 R6, RZ, RZ, 0x3f800000 ;  /* 0x3f800000ff067424 */ /* 0x000fc800078e00ff */
        /* <DEDUP_REMOVED lines=17> */
[----:B------:R-:W-:Y:S02]  /*a0d0*/  LEA.HI.X.SX32 R5, R7, R51, 0x1, P5 ;  /* 0x0000003307057211 */ /* 0x000fe400028f0eff */
[----:B------:R-:W-:-:S03]  /*a0e0*/  MOV R7, 0x3f800000 ;  /* 0x3f80000000077802 */ /* 0x000fc60000000f00 */
        /* <DEDUP_REMOVED lines=74> */
[----:B------:R-:W-:-:S03]  /*a590*/  ISETP.LT.U32.AND P5, PT, R49, 0x80, !P4 ;  /* 0x000000803100780c */ /* 0x000fc600067a1070 */
[----:B------:R2:W-:Y:S04]  /*a5a0*/  STL.64 [R1+0x6f8], R4 ;  /* 0x0006f80401007387 */ /* 0x0005e80000100a00 */
[----:B------:R-:W-:Y:S04]  /*a5b0*/  STL.64 [R1+0x8d8], R58 ;  /* 0x0008d83a01007387 */ /* 0x000fe80000100a00 */
[----:B------:R-:W-:Y:S01]  /*a5c0*/  STL.64 [R1+0x8d0], R56 ;  /* 0x0008d03801007387 */ /* 0x000fe20000100a00 */
[----:B--2---:R-:W-:-:S03]  /*a5d0*/  IADD3 R4, P6, PT, R44, R50, RZ ;  /* 0x000000322c047210 */ /* 0x004fc60007fde0ff */
[----:B------:R-:W-:Y:S01]  /*a5e0*/  STL.64 [R1+0x8c8], R54 ;  /* 0x0008c83601007387 */ /* 0x000fe20000100a00 */
[----:B------:R-:W-:-:S03]  /*a5f0*/  LEA.HI.X.SX32 R5, R45, R51, 0x1, P6 ;  /* 0x000000332d057211 */ /* 0x000fc600030f0eff */
[----:B------:R-:W-:Y:S04]  /*a600*/  STL [R1+0x5dc], RZ ;  /* 0x0005dcff01007387 */ /* 0x000fe80000100800 */
[----:B------:R-:W-:Y:S04]  /*a610*/  STL.64 [R1+0x8c0], R52 ;  /* 0x0008c03401007387 */ /* 0x000fe80000100a00 */
[----:B------:R2:W-:Y:S02]  /*a620*/  STL.64 [R1+0x6f0], R4 ;  /* 0x0006f00401007387 */ /* 0x0005e40000100a00 */
[----:B--2---:R-:W-:Y:S01]  /*a630*/  IMAD.MOV.U32 R4, RZ, RZ, 0x3f800000 ;  /* 0x3f800000ff047424 */ /* 0x004fe200078e00ff */
[----:B------:R-:W-:-:S05]  /*a640*/  MOV R5, 0x3f800000 ;  /* 0x3f80000000057802 */ /* 0x000fca0000000f00 */
[----:B------:R2:W-:Y:S04]  /*a650*/  STL.64 [R1], R4 ;  /* 0x0000000401007387 */ /* 0x0005e80000100a00 */
[----:B------:R2:W-:Y:S04]  /*a660*/  STL.64 [R1+0x8], R8 ;  /* 0x0000080801007387 */ /* 0x0005e80000100a00 */
        /* <DEDUP_REMOVED lines=10> */
[----:B01----:R2:W-:Y:S02]  /*a710*/  STL.64 [R1+0x6d0], R6 ;  /* 0x0006d00601007387 */ /* 0x0035e40000100a00 */
.L_x_1:
[----:B0-2---:R-:W2:Y:S04]  /*a720*/  LDL.64 R4, [R1+0x698] ;  /* 0x0006980001047983 */ /* 0x005ea80000100a00 */
[----:B------:R-:W3:Y:S04]  /*a730*/  LDL.64 R16, [R1+0x8d8] ;  /* 0x0008d80001107983 */ /* 0x000ee80000100a00 */
[----:B------:R-:W4:Y:S04]  /*a740*/  LDL.64 R14, [R1+0x760] ;  /* 0x00076000010e7983 */ /* 0x000f280000100a00 */
[----:B------:R-:W5:Y:S04]  /*a750*/  LDL.64 R8, [R1+0x798] ;  /* 0x0007980001087983 */ /* 0x000f680000100a00 */
        /* <DEDUP_REMOVED lines=24> */
[----:B------:R-:W5:Y:S01]  /*a8e0*/  LDL.64 R42, [R1+0x6f0] ;  /* 0x0006f000012a7983 */ /* 0x000f620000100a00 */
[----:B--2---:R-:W-:-:S04]  /*a8f0*/  IMAD.WIDE R4, R2, 0x2, R4 ;  /* 0x0000000202047825 */ /* 0x004fc800078e0204 */
[C---:B---3--:R-:W-:Y:S01]  /*a900*/  IMAD.WIDE R16, R2.reuse, 0x2, R16 ;  /* 0x0000000202107825 */ /* 0x048fe200078e0210 */
[----:B------:R0:W2:Y:S03]  /*a910*/  LDG.E.U16 R10, desc[UR12][R4.64] ;  /* 0x0000000c040a7981 */ /* 0x0000a6000c1e1500 */
[C---:B----4-:R-:W-:Y:S02]  /*a920*/  IMAD.WIDE R14, R2.reuse, 0x2, R14 ;  /* 0x00000002020e7825 */ /* 0x050fe400078e020e */
[----:B------:R-:W3:Y:S02]  /*a930*/  LDG.E.U16 R16, desc[UR12][R16.64] ;  /* 0x0000000c10107981 */ /* 0x000ee4000c1e1500 */
[----:B-----5:R-:W-:-:S04]  /*a940*/  IMAD.WIDE R8, R2, 0x2, R8 ;  /* 0x0000000202087825 */ /* 0x020fc800078e0208 */
[----:B------:R-:W-:-:S04]  /*a950*/  IMAD.WIDE R12, R2, 0x2, R12 ;  /* 0x00000002020c7825 */ /* 0x000fc800078e020c */
[C---:B0-----:R-:W-:Y:S01]  /*a960*/  IMAD.WIDE R4, R2.reuse, 0x2, R20 ;  /* 0x0000000202047825 */ /* 0x041fe200078e0214 */
[----:B------:R0:W4:Y:S04]  /*a970*/  LDG.E.U16 R17, desc[UR12][R8.64] ;  /* 0x0000000c08117981 */ /* 0x000128000c1e1500 */
[----:B------:R-:W5:Y:S01]  /*a980*/  LDG.E.U16 R20, desc[UR12][R14.64] ;  /* 0x0000000c0e147981 */ /* 0x000f62000c1e1500 */
[----:B------:R-:W-:-:S04]  /*a990*/  IMAD.WIDE R6, R2, 0x2, R6 ;  /* 0x0000000202067825 */ /* 0x000fc800078e0206 */
[C---:B0-----:R-:W-:Y:S02]  /*a9a0*/  IMAD.WIDE R8, R2.reuse, 0x2, R32 ;  /* 0x0000000202087825 */ /* 0x041fe400078e0220 */
[----:B------:R-:W2:Y:S04]  /*a9b0*/  LDL.64 R32, [R1+0x730] ;  /* 0x0007300001207983 */ /* 0x000ea80000100a00 */
[----:B------:R0:W3:Y:S04]  /*a9c0*/  LDG.E.U16 R15, desc[UR12][R12.64] ;  /* 0x0000000c0c0f7981 */ /* 0x0000e8000c1e1500 */
[----:B------:R-:W3:Y:S01]  /*a9d0*/  LDG.E.U16 R6, desc[UR12][R6.64] ;  /* 0x0000000c06067981 */ /* 0x000ee2000c1e1500 */
[----:B------:R-:W-:-:S03]  /*a9e0*/  IMAD.WIDE R18, R2, 0x2, R18 ;  /* 0x0000000202127825 */ /* 0x000fc600078e0212 */
[----:B------:R-:W3:Y:S01]  /*a9f0*/  LDG.E.U16 R8, desc[UR12][R8.64] ;  /* 0x0000000c08087981 */ /* 0x000ee2000c1e1500 */
[----:B0-----:R-:W-:-:S03]  /*aa00*/  IMAD.WIDE R12, R2, 0x2, R34 ;  /* 0x00000002020c7825 */ /* 0x001fc600078e0222 */
[----:B------:R-:W3:Y:S04]  /*aa10*/  LDL.64 R34, [R1+0x738] ;  /* 0x0007380001227983 */ /* 0x000ee80000100a00 */
[----:B------:R0:W4:Y:S01]  /*aa20*/  LDG.E.U16 R7, desc[UR12][R4.64] ;  /* 0x0000000c04077981 */ /* 0x000122000c1e1500 */
[----:B------:R-:W-:-:S03]  /*aa30*/  IMAD.WIDE R22, R2, 0x2, R22 ;  /* 0x0000000202167825 */ /* 0x000fc600078e0216 */
[----:B------:R-:W4:Y:S01]  /*aa40*/  LDG.E.U16 R18, desc[UR12][R18.64] ;  /* 0x0000000c12127981 */ /* 0x000f22000c1e1500 */
[----:B------:R-:W-:-:S03]  /*aa50*/  IMAD.WIDE R30, R2, 0x2, R30 ;  /* 0x00000002021e7825 */ /* 0x000fc600078e021e */
[----:B------:R-:W4:Y:S01]  /*aa60*/  LDG.E.U16 R12, desc[UR12][R12.64] ;  /* 0x0000000c0c0c7981 */ /* 0x000f22000c1e1500 */
[----:B0-----:R-:W-:-:S03]  /*aa70*/  IMAD.WIDE R4, R2, 0x2, R36 ;  /* 0x0000000202047825 */ /* 0x001fc600078e0224 */
[----:B------:R-:W4:Y:S01]  /*aa80*/  LDL.64 R36, [R1+0x700] ;  /* 0x0007000001247983 */ /* 0x000f220000100a00 */
[----:B------:R-:W-:-:S03]  /*aa90*/  IMAD.WIDE R24, R2, 0x2, R24 ;  /* 0x0000000202187825 */ /* 0x000fc600078e0218 */
[----:B------:R0:W4:Y:S01]  /*aaa0*/  LDG.E.U16 R19, desc[UR12][R22.64] ;  /* 0x0000000c16137981 */ /* 0x000122000c1e1500 */
[----:B------:R-:W-:-:S03]  /*aab0*/  IMAD.WIDE R28, R2, 0x2, R28 ;  /* 0x00000002021c7825 */ /* 0x000fc600078e021c */
[----:B------:R1:W5:Y:S01]  /*aac0*/  LDG.E.U16 R11, desc[UR12][R30.64] ;  /* 0x0000000c1e0b7981 */ /* 0x000362000c1e1500 */
[----:B------:R-:W-:-:S03]  /*aad0*/  IMAD.WIDE R26, R2, 0x2, R26 ;  /* 0x00000002021a7825 */ /* 0x000fc600078e021a */
[----:B------:R-:W5:Y:S01]  /*aae0*/  LDG.E.U16 R5, desc[UR12][R4.64] ;  /* 0x0000000c04057981 */ /* 0x000f62000c1e1500 */
[----:B0-----:R-:W-:-:S03]  /*aaf0*/  IMAD.WIDE R22, R2, 0x2, R62 ;  /* 0x0000000202167825 */ /* 0x001fc600078e023e */
[----:B------:R-:W5:Y:S01]  /*ab00*/  LDG.E.U16 R9, desc[UR12][R24.64] ;  /* 0x0000000c18097981 */ /* 0x000f62000c1e1500 */
[----:B-1----:R-:W-:-:S03]  /*ab10*/  IMAD.WIDE R30, R2, 0x2, R60 ;  /* 0x00000002021e7825 */ /* 0x002fc600078e023c */
[----:B------:R-:W5:Y:S04]  /*ab20*/  LDG.E.U16 R14, desc[UR12][R22.64] ;  /* 0x0000000c160e7981 */ /* 0x000f68000c1e1500 */
[----:B------:R0:W5:Y:S04]  /*ab30*/  LDG.E.U16 R13, desc[UR12][R28.64] ;  /* 0x0000000c1c0d7981 */ /* 0x000168000c1e1500 */
[----:B------:R1:W5:Y:S04]  /*ab40*/  LDG.E.U16 R4, desc[UR12][R26.64] ;  /* 0x0000000c1a047981 */ /* 0x000368000c1e1500 */
[----:B------:R-:W5:Y:S01]  /*ab50*/  LDG.E.U16 R21, desc[UR12][R30.64] ;  /* 0x0000000c1e157981 */ /* 0x000f62000c1e1500 */
[----:B0-----:R-:W-:-:S04]  /*ab60*/  IMAD.WIDE R28, R2, 0x2, R58 ;  /* 0x00000002021c7825 */ /* 0x001fc800078e023a */
[----:B-1----:R-:W-:-:S04]  /*ab70*/  IMAD.WIDE R26, R2, 0x2, R56 ;  /* 0x00000002021a7825 */ /* 0x002fc800078e0238 */
[C---:B--2---:R-:W-:Y:S02]  /*ab80*/  IMAD.WIDE R22, R2.reuse, 0x2, R32 ;  /* 0x0000000202167825 */ /* 0x044fe400078e0220 */
[----:B------:R-:W2:Y:S04]  /*ab90*/  LDG.E.U16 R32, desc[UR12][R28.64] ;  /* 0x0000000c1c207981 */ /* 0x000ea8000c1e1500 */
[----:B------:R0:W2:Y:S01]  /*aba0*/  LDG.E.U16 R33, desc[UR12][R26.64] ;  /* 0x0000000c1a217981 */ /* 0x0000a2000c1e1500 */
[----:B---3--:R-:W-:-:S03]  /*abb0*/  IMAD.WIDE R24, R2, 0x2, R34 ;  /* 0x0000000202187825 */ /* 0x008fc600078e0222 */
[----:B------:R1:W3:Y:S01]  /*abc0*/  LDG.E.U16 R35, desc[UR12][R22.64] ;  /* 0x0000000c16237981 */ /* 0x0002e2000c1e1500 */
[----:B0-----:R-:W-:-:S03]  /*abd0*/  IMAD.WIDE R26, R2, 0x2, R40 ;  /* 0x00000002021a7825 */ /* 0x001fc600078e0228 */
[----:B------:R0:W2:Y:S01]  /*abe0*/  LDG.E.U16 R34, desc[UR12][R24.64] ;  /* 0x0000000c18227981 */ /* 0x0000a2000c1e1500 */
[----:B------:R-:W-:-:S03]  /*abf0*/  IMAD.WIDE R28, R2, 0x2, R38 ;  /* 0x00000002021c7825 */ /* 0x000fc600078e0226 */
[----:B------:R4:W3:Y:S01]  /*ac00*/  LDG.E.U16 R38, desc[UR12][R26.64] ;  /* 0x0000000c1a267981 */ /* 0x0008e2000c1e1500 */
[----:B-1----:R-:W-:-:S03]  /*ac10*/  IMAD.WIDE R22, R2, 0x2, R54 ;  /* 0x0000000202167825 */ /* 0x002fc600078e0236 */
[----:B------:R1:W3:Y:S01]  /*ac20*/  LDG.E.U16 R39, desc[UR12][R28.64] ;  /* 0x0000000c1c277981 */ /* 0x0002e2000c1e1500 */
[----:B0-----:R-:W-:-:S04]  /*ac30*/  IMAD.WIDE R24, R2, 0x2, R52 ;  /* 0x0000000202187825 */ /* 0x001fc800078e0234 */
[C---:B----4-:R-:W-:Y:S02]  /*ac40*/  IMAD.WIDE R30, R2.reuse, 0x2, R36 ;  /* 0x00000002021e7825 */ /* 0x050fe400078e0224 */
[----:B------:R0:W4:Y:S02]  /*ac50*/  LDG.E.U16 R36, desc[UR12][R22.64] ;  /* 0x0000000c16247981 */ /* 0x000124000c1e1500 */
[C---:B------:R-:W-:Y:S02]  /*ac60*/  IMAD.WIDE R26, R2.reuse, 0x2, R46 ;  /* 0x00000002021a7825 */ /* 0x040fe400078e022e */
[----:B------:R0:W4:Y:S02]  /*ac70*/  LDG.E.U16 R37, desc[UR12][R24.64] ;  /* 0x0000000c18257981 */ /* 0x000124000c1e1500 */
[C---:B-1----:R-:W-:Y:S02]  /*ac80*/  IMAD.WIDE R28, R2.reuse, 0x2, R44 ;  /* 0x00000002021c7825 */ /* 0x042fe400078e022c */
[----:B------:R1:W4:Y:S02]  /*ac90*/  LDG.E.U16 R40, desc[UR12][R30.64] ;  /* 0x0000000c1e287981 */ /* 0x000324000c1e1500 */
[----:B0-----:R-:W-:-:S02]  /*aca0*/  IMAD.WIDE R22, R2, 0x2, R50 ;  /* 0x0000000202167825 */ /* 0x001fc400078e0232 */
[----:B------:R-:W4:Y:S02]  /*acb0*/  LDG.E.U16 R26, desc[UR12][R26.64] ;  /* 0x0000000c1a1a7981 */ /* 0x000f24000c1e1500 */
[C---:B------:R-:W-:Y:S02]  /*acc0*/  IMAD.WIDE R24, R2.reuse, 0x2, R48 ;  /* 0x0000000202187825 */ /* 0x040fe400078e0230 */
[----:B------:R-:W4:Y:S02]  /*acd0*/  LDG.E.U16 R22, desc[UR12][R22.64] ;  /* 0x0000000c16167981 */ /* 0x000f24000c1e1500 */
[----:B-1----:R-:W-:Y:S02]  /*ace0*/  IMAD.WIDE R30, R2, 0x2, R42 ;  /* 0x00000002021e7825 */ /* 0x002fe400078e022a */
[----:B------:R-:W4:Y:S04]  /*acf0*/  LDG.E.U16 R23, desc[UR12][R24.64] ;  /* 0x0000000c18177981 */ /* 0x000f28000c1e1500 */
[----:B------:R0:W4:Y:S04]  /*ad00*/  LDG.E.U16 R24, desc[UR12][R28.64] ;  /* 0x0000000c1c187981 */ /* 0x000128000c1e1500 */
[----:B------:R1:W4:Y:S01]  /*ad10*/  LDG.E.U16 R25, desc[UR12][R30.64] ;  /* 0x0000000c1e197981 */ /* 0x000322000c1e1500 */
[----:B------:R-:W0:Y:S03]  /*ad20*/  S2R R41, SR_TID.X ;  /* 0x0000000000297919 */ /* 0x000e260000002100 */
[----:B------:R0:W-:Y:S02]  /*ad30*/  STL [R1+0x8ec], R2 ;  /* 0x0008ec0201007387 */ /* 0x0001e40000100800 */
[----:B0-----:R-:W-:-:S02]  /*ad40*/  LOP3.LUT R104, R41, 0x7, RZ, 0xc0, !PT ;  /* 0x0000000729687812 */ /* 0x001fc400078ec0ff */
[----:B------:R-:W-:-:S05]  /*ad50*/  LOP3.LUT R3, R41, 0x60, RZ, 0xc0, !PT ;  /* 0x0000006029037812 */ /* 0x000fca00078ec0ff */
[----:B------:R-:W-:Y:S01]  /*ad60*/  IMAD R3, R3, 0x10, R104 ;  /* 0x0000001003037824 */ /* 0x000fe200078e0268 */
[C---:B------:R-:W-:Y:S01]  /*ad70*/  SHF.L.U32 R28, R41.reuse, 0x1, RZ ;  /* 0x00000001291c7819 */ /* 0x040fe200000006ff */
[----:B------:R-:W-:Y:S01]  /*ad80*/  IMAD R29, R104, 0x210, RZ ;  /* 0x00000210681d7824 */ /* 0x000fe200078e02ff */
[----:B------:R-:W-:Y:S01]  /*ad90*/  LOP3.LUT R2, R41, 0x1ff, RZ, 0xc0, !PT ;  /* 0x000001ff29027812 */ /* 0x000fe200078ec0ff */
[----:B------:R-:W-:-:S03]  /*ada0*/  IMAD.SHL.U32 R27, R3, 0x10, RZ ;  /* 0x00000010031b7824 */ /* 0x000fc600078e00ff */
[--C-:B------:R-:W-:Y:S02]  /*adb0*/  LOP3.LUT R3, R29, 0x10, R28.reuse, 0x78, !PT ;  /* 0x000000101d037812 */ /* 0x100fe400078e781c */
[----:B------:R-:W-:Y:S01]  /*adc0*/  LOP3.LUT R28, R27, 0x30, R28, 0x78, !PT ;  /* 0x000000301b1c7812 */ /* 0x000fe200078e781c */
[----:B------:R-:W-:Y:S01]  /*add0*/  IMAD.SHL.U32 R27, R2, 0x2, RZ ;  /* 0x00000002021b7824 */ /* 0x000fe200078e00ff */
[----:B------:R-:W-:Y:S02]  /*ade0*/  BAR.SYNC.DEFER_BLOCKING 0x0 ;  /* 0x0000000000007b1d */ /* 0x000fe40000010000 */
[----:B------:R-:W-:Y:S02]  /*adf0*/  LEA R104, R104, R28, 0xa ;  /* 0x0000001c68687211 */ /* 0x000fe400078e50ff */
[C---:B------:R-:W-:Y:S02]  /*ae00*/  LOP3.LUT R28, R27.reuse, 0x10, RZ, 0x3c, !PT ;  /* 0x000000101b1c7812 */ /* 0x040fe400078e3cff */
[----:B-----5:R0:W-:Y:S04]  /*ae10*/  STS.U16 [R27+UR6+0x44000], R4 ;  /* 0x044000041b007988 */ /* 0x0201e80008000406 */
[----:B------:R-:W-:Y:S01]  /*ae20*/  STS.U16 [R27+UR6+0x40000], R10 ;  /* 0x0400000a1b007988 */ /* 0x000fe20008000406 */
[----:B0-----:R-:W-:-:S03]  /*ae30*/  LOP3.LUT R4, R27, 0x20, RZ, 0x3c, !PT ;  /* 0x000000201b047812 */ /* 0x001fc600078e3cff */
[----:B------:R0:W-:Y:S04]  /*ae40*/  STS.U16 [R27+UR6+0x42000], R5 ;  /* 0x042000051b007988 */ /* 0x0001e80008000406 */
[----:B------:R-:W-:Y:S04]  /*ae50*/  STS.U16 [R27+UR6+0x46000], R21 ;  /* 0x046000151b007988 */ /* 0x000fe80008000406 */
[----:B------:R5:W-:Y:S01]  /*ae60*/  STS.U16 [R28+UR6+0x40400], R6 ;  /* 0x040400061c007988 */ /* 0x000be20008000406 */
[----:B0-----:R-:W-:-:S03]  /*ae70*/  LOP3.LUT R5, R27, 0x30, RZ, 0x3c, !PT ;  /* 0x000000301b057812 */ /* 0x001fc600078e3cff */
[----:B------:R-:W-:Y:S04]  /*ae80*/  STS.U16 [R28+UR6+0x42400], R12 ;  /* 0x0424000c1c007988 */ /* 0x000fe80008000406 */
[----:B------:R-:W-:Y:S01]  /*ae90*/  STS.U16 [R28+UR6+0x44400], R9 ;  /* 0x044400091c007988 */ /* 0x000fe20008000406 */
[----:B-----5:R-:W-:Y:S02]  /*aea0*/  LOP3.LUT R6, R27, 0x70, RZ, 0x3c, !PT ;  /* 0x000000701b067812 */ /* 0x020fe400078e3cff */
[----:B-1----:R-:W-:-:S04]  /*aeb0*/  LOP3.LUT R30, R41, 0x10, RZ, 0xc0, !PT ;  /* 0x00000010291e7812 */ /* 0x002fc800078ec0ff */
[----:B------:R-:W-:-:S04]  /*aec0*/  SHF.L.U32 R30, R30, 0x8, RZ ;  /* 0x000000081e1e7819 */ /* 0x000fc800000006ff */
[----:B------:R-:W-:-:S04]  /*aed0*/  LOP3.LUT R3, R3, R30, RZ, 0xfc, !PT ;  /* 0x0000001e03037212 */ /* 0x000fc800078efcff */
[----:B------:R-:W-:Y:S01]  /*aee0*/  LOP3.LUT R110, R3, 0x20, RZ, 0x3c, !PT ;  /* 0x00000020036e7812 */ /* 0x000fe200078e3cff */
[----:B--2---:R-:W-:Y:S04]  /*aef0*/  STS.U16 [R28+UR6+0x46400], R34 ;  /* 0x046400221c007988 */ /* 0x004fe80008000406 */
[----:B------:R-:W-:Y:S04]  /*af00*/  STS.U16 [R4+UR6+0x40800], R16 ;  /* 0x0408001004007988 */ /* 0x000fe80008000406 */
[----:B------:R-:W-:Y:S04]  /*af10*/  STS.U16 [R4+UR6+0x42800], R8 ;  /* 0x0428000804007988 */ /* 0x000fe80008000406 */
[----:B------:R-:W-:Y:S04]  /*af20*/  STS.U16 [R4+UR6+0x44800], R14 ;  /* 0x0448000e04007988 */ /* 0x000fe80008000406 */
[----:B---3--:R0:W-:Y:S04]  /*af30*/  STS.U16 [R4+UR6+0x46800], R35 ;  /* 0x0468002304007988 */ /* 0x0081e80008000406 */
[----:B------:R-:W-:Y:S01]  /*af40*/  STS.U16 [R5+UR6+0x40c00], R20 ;  /* 0x040c001405007988 */ /* 0x000fe20008000406 */
[----:B0-----:R-:W-:-:S03]  /*af50*/  LOP3.LUT R4, R27, 0x40, RZ, 0x3c, !PT ;  /* 0x000000401b047812 */ /* 0x001fc600078e3cff */
[----:B------:R-:W-:Y:S04]  /*af60*/  STS.U16 [R5+UR6+0x42c00], R18 ;  /* 0x042c001205007988 */ /* 0x000fe80008000406 */
[----:B------:R-:W-:Y:S04]  /*af70*/  STS.U16 [R5+UR6+0x44c00], R32 ;  /* 0x044c002005007988 */ /* 0x000fe80008000406 */
[----:B----4-:R0:W-:Y:S04]  /*af80*/  STS.U16 [R5+UR6+0x46c00], R36 ;  /* 0x046c002405007988 */ /* 0x0101e80008000406 */
[----:B------:R-:W-:Y:S04]  /*af90*/  STS.U16 [R4+UR6+0x41000], R15 ;  /* 0x0410000f04007988 */ /* 0x000fe80008000406 */
[----:B------:R-:W-:Y:S01]  /*afa0*/  STS.U16 [R4+UR6+0x43000], R19 ;  /* 0x0430001304007988 */ /* 0x000fe20008000406 */
[----:B0-----:R-:W-:-:S03]  /*afb0*/  LOP3.LUT R5, R27, 0x50, RZ, 0x3c, !PT ;  /* 0x000000501b057812 */ /* 0x001fc600078e3cff */
[----:B------:R-:W-:Y:S04]  /*afc0*/  STS.U16 [R4+UR6+0x45000], R33 ;  /* 0x0450002104007988 */ /* 0x000fe80008000406 */
[----:B------:R0:W-:Y:S04]  /*afd0*/  STS.U16 [R4+UR6+0x47000], R39 ;  /* 0x0470002704007988 */ /* 0x0001e80008000406 */
[----:B------:R-:W-:Y:S01]  /*afe0*/  STS.U16 [R5+UR6+0x41400], R17 ;  /* 0x0414001105007988 */ /* 0x000fe20008000406 */
[----:B0-----:R-:W-:-:S03]  /*aff0*/  LOP3.LUT R4, R27, 0x60, RZ, 0x3c, !PT ;  /* 0x000000601b047812 */ /* 0x001fc600078e3cff */
        /* <DEDUP_REMOVED lines=10> */
[----:B------:R-:W-:Y:S01]  /*b0a0*/  STS.U16 [R6+UR6+0x47c00], R25 ;  /* 0x047c001906007988 */ /* 0x000fe20008000406 */
[----:B------:R-:W-:Y:S06]  /*b0b0*/  BAR.SYNC.DEFER_BLOCKING 0x0 ;  /* 0x0000000000007b1d */ /* 0x000fec0000010000 */
[----:B------:R-:W-:Y:S04]  /*b0c0*/  LDSM.16.M88.4 R16, [R104+UR6+0x40000] ;  /* 0x040000066810783b */ /* 0x000fe80008000200 */
[----:B------:R-:W0:Y:S04]  /*b0d0*/  LDSM.16.MT88.4 R8, [R3+UR6+0x80] ;  /* 0x000080060308783b */ /* 0x000e280008004200 */
[----:B------:R-:W1:Y:S04]  /*b0e0*/  LDSM.16.MT88.4 R12, [R3+UR6] ;  /* 0x00000006030c783b */ /* 0x000e680008004200 */
[----:B------:R-:W2:Y:S04]  /*b0f0*/  LDSM.16.MT88.4 R40, [R3+UR6+0x2080] ;  /* 0x002080060328783b */ /* 0x000ea80008004200 */
[----:B------:R-:W3:Y:S04]  /*b100*/  LDSM.16.MT88.4 R24, [R3+UR6+0x2000] ;  /* 0x002000060318783b */ /* 0x000ee80008004200 */
[----:B------:R-:W4:Y:S04]  /*b110*/  LDSM.16.MT88.4 R68, [R3+UR6+0x100] ;  /* 0x000100060344783b */ /* 0x000f280008004200 */
[----:B------:R-:W5:Y:S04]  /*b120*/  LDSM.16.MT88.4 R52, [R3+UR6+0x180] ;  /* 0x000180060334783b */ /* 0x000f680008004200 */
[----:B------:R-:W3:Y:S04]  /*b130*/  LDSM.16.MT88.4 R48, [R110+UR6] ;  /* 0x000000066e30783b */ /* 0x000ee80008004200 */
[----:B------:R-:W3:Y:S04]  /*b140*/  LDSM.16.MT88.4 R36, [R110+UR6+0x80] ;  /* 0x000080066e24783b */ /* 0x000ee80008004200 */
[----:B------:R-:W4:Y:S04]  /*b150*/  LDSM.16.MT88.4 R32, [R110+UR6+0x100] ;  /* 0x000100066e20783b */ /* 0x000f280008004200 */
[----:B------:R-:W4:Y:S01]  /*b160*/  LDSM.16.MT88.4 R4, [R110+UR6+0x180] ;  /* 0x000180066e04783b */ /* 0x000f220008004200 */
[-C--:B0-----:R-:W-:Y:S03]  /*b170*/  HMMA.16816.F32 R8, R8, R16.reuse, RZ ;  /* 0x000000100808723c */ /* 0x081fe600000018ff */
[----:B------:R-:W-:Y:S04]  /*b180*/  LDSM.16.MT88.4 R44, [R3+UR6+0x2180] ;  /* 0x00218006032c783b */ /* 0x000fe80008004200 */
[----:B------:R-:W-:Y:S01]  /*b190*/  LDSM.16.MT88.4 R56, [R110+UR6+0x2000] ;  /* 0x002000066e38783b */ /* 0x000fe20008004200 */
[----:B-1----:R-:W-:Y:S03]  /*b1a0*/  HMMA.16816.F32 R12, R12, R16, RZ ;  /* 0x000000100c0c723c */ /* 0x002fe600000018ff */
[----:B------:R-:W-:Y:S04]  /*b1b0*/  LDSM.16.MT88.4 R64, [R110+UR6+0x2080] ;  /* 0x002080066e40783b */ /* 0x000fe80008004200 */
[----:B------:R-:W-:Y:S05]  /*b1c0*/  LDSM.16.MT88.4 R20, [R110+UR6+0x2180] ;  /* 0x002180066e14783b */ /* 0x000fea0008004200 */
[-C--:B--2---:R-:W-:Y:S01]  /*b1d0*/  HMMA.16816.F32 R40, R40, R18.reuse, R8 ;  /* 0x000000122828723c */ /* 0x084fe20000001808 */
[----:B------:R-:W0:Y:S07]  /*b1e0*/  LDSM.16.MT88.4 R8, [R3+UR6+0x2100] ;  /* 0x002100060308783b */ /* 0x000e2e0008004200 */
[----:B---3--:R-:W-:Y:S01]  /*b1f0*/  HMMA.16816.F32 R24, R24, R18, R12 ;  /* 0x000000121818723c */ /* 0x008fe2000000180c */
[----:B------:R-:W1:Y:S07]  /*b200*/  LDSM.16.MT88.4 R12, [R110+UR6+0x2100] ;  /* 0x002100066e0c783b */ /* 0x000e6e0008004200 */
[----:B----4-:R-:W-:Y:S01]  /*b210*/  HMMA.16816.F32 R68, R68, R16, RZ ;  /* 0x000000104444723c */ /* 0x010fe200000018ff */
[----:B------:R-:W-:-:S02]  /*b220*/  LOP3.LUT R109, R3, 0x40, RZ, 0x3c, !PT ;  /* 0x00000040036d7812 */ /* 0x000fc400078e3cff */
[----:B------:R-:W-:-:S03]  /*b230*/  LOP3.LUT R108, R3, 0x60, RZ, 0x3c, !PT ;  /* 0x00000060036c7812 */ /* 0x000fc600078e3cff */
[----:B------:R-:W2:Y:S02]  /*b240*/  LDSM.16.MT88.4 R60, [R109+UR6] ;  /* 0x000000066d3c783b */ /* 0x000ea40008004200 */
[-C--:B-----5:R-:W-:Y:S02]  /*b250*/  HMMA.16816.F32 R52, R52, R16.reuse, RZ ;  /* 0x000000103434723c */ /* 0x0a0fe400000018ff */
[----:B------:R-:W3:Y:S04]  /*b260*/  LDSM.16.MT88.4 R28, [R109+UR6+0x80] ;  /* 0x000080066d1c783b */ /* 0x000ee80008004200 */
[----:B------:R-:W4:Y:S02]  /*b270*/  LDSM.16.MT88.4 R88, [R109+UR6+0x100] ;  /* 0x000100066d58783b */ /* 0x000f240008004200 */
[-C--:B------:R-:W-:Y:S02]  /*b280*/  HMMA.16816.F32 R48, R48, R16.reuse, RZ ;  /* 0x000000103030723c */ /* 0x080fe400000018ff */
[----:B------:R-:W5:Y:S04]  /*b290*/  LDSM.16.MT88.4 R84, [R109+UR6+0x180] ;  /* 0x000180066d54783b */ /* 0x000f680008004200 */
[----:B------:R-:W1:Y:S02]  /*b2a0*/  LDSM.16.MT88.4 R80, [R108+UR6] ;  /* 0x000000066c50783b */ /* 0x000e640008004200 */
[-C--:B------:R-:W-:Y:S02]  /*b2b0*/  HMMA.16816.F32 R36, R36, R16.reuse, RZ ;  /* 0x000000102424723c */ /* 0x080fe400000018ff */
[----:B------:R-:W1:Y:S04]  /*b2c0*/  LDSM.16.MT88.4 R76, [R108+UR6+0x80] ;  /* 0x000080066c4c783b */ /* 0x000e680008004200 */
[----:B------:R-:W1:Y:S02]  /*b2d0*/  LDSM.16.MT88.4 R72, [R108+UR6+0x100] ;  /* 0x000100066c48783b */ /* 0x000e640008004200 */
[-C--:B------:R-:W-:Y:S02]  /*b2e0*/  HMMA.16816.F32 R32, R32, R16.reuse, RZ ;  /* 0x000000102020723c */ /* 0x080fe400000018ff */
[----:B------:R-:W-:Y:S04]  /*b2f0*/  LDSM.16.MT88.4 R96, [R109+UR6+0x2000] ;  /* 0x002000066d60783b */ /* 0x000fe80008004200 */
[----:B------:R-:W-:Y:S02]  /*b300*/  LDSM.16.MT88.4 R92, [R109+UR6+0x2080] ;  /* 0x002080066d5c783b */ /* 0x000fe40008004200 */
[----:B------:R-:W-:Y:S02]  /*b310*/  HMMA.16816.F32 R4, R4, R16, RZ ;  /* 0x000000100404723c */ /* 0x000fe400000018ff */
[----:B------:R-:W-:Y:S06]  /*b320*/  LDSM.16.MT88.4 R100, [R108+UR6+0x2100] ;  /* 0x002100066c64783b */ /* 0x000fec0008004200 */
[-C--:B0-----:R-:W-:Y:S01]  /*b330*/  HMMA.16816.F32 R8, R8, R18.reuse, R68 ;  /* 0x000000120808723c */ /* 0x081fe20000001844 */
[----:B------:R-:W0:Y:S07]  /*b340*/  LDSM.16.MT88.4 R68, [R108+UR6+0x180] ;  /* 0x000180066c44783b */ /* 0x000e2e0008004200 */
[-C--:B------:R-:W-:Y:S01]  /*b350*/  HMMA.16816.F32 R44, R44, R18.reuse, R52 ;  /* 0x000000122c2c723c */ /* 0x080fe20000001834 */
[----:B------:R-:W0:Y:S07]  /*b360*/  LDSM.16.MT88.4 R52, [R109+UR6+0x2100] ;  /* 0x002100066d34783b */ /* 0x000e2e0008004200 */
[-C--:B------:R-:W-:Y:S01]  /*b370*/  HMMA.16816.F32 R56, R56, R18.reuse, R48 ;  /* 0x000000123838723c */ /* 0x080fe20000001830 */
[----:B------:R-:W-:Y:S07]  /*b380*/  LDSM.16.MT88.4 R48, [R108+UR6+0x2080] ;  /* 0x002080066c30783b */ /* 0x000fee0008004200 */
[-C--:B------:R-:W-:Y:S01]  /*b390*/  HMMA.16816.F32 R64, R64, R18.reuse, R36 ;  /* 0x000000124040723c */ /* 0x080fe20000001824 */
[----:B------:R-:W0:Y:S07]  /*b3a0*/  LDSM.16.MT88.4 R36, [R109+UR6+0x2180] ;  /* 0x002180066d24783b */ /* 0x000e2e0008004200 */
[-C--:B-1----:R-:W-:Y:S01]  /*b3b0*/  HMMA.16816.F32 R12, R12, R18.reuse, R32 ;  /* 0x000000120c0c723c */ /* 0x082fe20000001820 */
[----:B------:R-:W1:Y:S07]  /*b3c0*/  LDSM.16.MT88.4 R32, [R108+UR6+0x2000] ;  /* 0x002000066c20783b */ /* 0x000e6e0008004200 */
[----:B------:R-:W-:Y:S01]  /*b3d0*/  HMMA.16816.F32 R20, R20, R18, R4 ;  /* 0x000000121414723c */ /* 0x000fe20000001804 */
[----:B------:R-:W0:Y:S07]  /*b3e0*/  LDSM.16.MT88.4 R4, [R108+UR6+0x2180] ;  /* 0x002180066c04783b */ /* 0x000e2e0008004200 */
[-C--:B--2---:R-:W-:Y:S08]  /*b3f0*/  HMMA.16816.F32 R60, R60, R16.reuse, RZ ;  /* 0x000000103c3c723c */ /* 0x084ff000000018ff */
[-C--:B---3--:R-:W-:Y:S08]  /*b400*/  HMMA.16816.F32 R28, R28, R16.reuse, RZ ;  /* 0x000000101c1c723c */ /* 0x088ff000000018ff */
[-C--:B----4-:R-:W-:Y:S08]  /*b410*/  HMMA.16816.F32 R88, R88, R16.reuse, RZ ;  /* 0x000000105858723c */ /* 0x090ff000000018ff */
[-C--:B-----5:R-:W-:Y:S08]  /*b420*/  HMMA.16816.F32 R84, R84, R16.reuse, RZ ;  /* 0x000000105454723c */ /* 0x0a0ff000000018ff */
[-C--:B------:R-:W-:Y:S08]  /*b430*/  HMMA.16816.F32 R80, R80, R16.reuse, RZ ;  /* 0x000000105050723c */ /* 0x080ff000000018ff */
[-C--:B------:R-:W-:Y:S08]  /*b440*/  HMMA.16816.F32 R76, R76, R16.reuse, RZ ;  /* 0x000000104c4c723c */ /* 0x080ff000000018ff */
[-C--:B------:R-:W-:Y:S08]  /*b450*/  HMMA.16816.F32 R72, R72, R16.reuse, RZ ;  /* 0x000000104848723c */ /* 0x080ff000000018ff */
[----:B0-----:R-:W-:Y:S01]  /*b460*/  HMMA.16816.F32 R68, R68, R16, RZ ;  /* 0x000000104444723c */ /* 0x001fe200000018ff */
[----:B------:R-:W-:-:S07]  /*b470*/  LOP3.LUT R105, R104, 0x40, RZ, 0x3c, !PT ;  /* 0x0000004068697812 */ /* 0x000fce00078e3cff */
[-C--:B------:R-:W-:Y:S01]  /*b480*/  HMMA.16816.F32 R60, R96, R18.reuse, R60 ;  /* 0x00000012603c723c */ /* 0x080fe2000000183c */
[----:B------:R-:W-:Y:S07]  /*b490*/  LDSM.16.MT88.4 R96, [R3+UR6+0x4000] ;  /* 0x004000060360783b */ /* 0x000fee0008004200 */
[-C--:B------:R-:W-:Y:S01]  /*b4a0*/  HMMA.16816.F32 R28, R92, R18.reuse, R28 ;  /* 0x000000125c1c723c */ /* 0x080fe2000000181c */
[----:B------:R-:W-:Y:S07]  /*b4b0*/  LDSM.16.MT88.4 R92, [R3+UR6+0x4080] ;  /* 0x00408006035c783b */ /* 0x000fee0008004200 */
[-C--:B------:R-:W-:Y:S01]  /*b4c0*/  HMMA.16816.F32 R52, R52, R18.reuse, R88 ;  /* 0x000000123434723c */ /* 0x080fe20000001858 */
[----:B------:R-:W-:Y:S07]  /*b4d0*/  LDSM.16.MT88.4 R88, [R3+UR6+0x4100] ;  /* 0x004100060358783b */ /* 0x000fee0008004200 */
[-C--:B------:R-:W-:Y:S01]  /*b4e0*/  HMMA.16816.F32 R36, R36, R18.reuse, R84 ;  /* 0x000000122424723c */ /* 0x080fe20000001854 */
[----:B------:R-:W-:Y:S07]  /*b4f0*/  LDSM.16.MT88.4 R84, [R3+UR6+0x4180] ;  /* 0x004180060354783b */ /* 0x000fee0008004200 */
[-C--:B-1----:R-:W-:Y:S01]  /*b500*/  HMMA.16816.F32 R32, R32, R18.reuse, R80 ;  /* 0x000000122020723c */ /* 0x082fe20000001850 */
[----:B------:R-:W-:Y:S07]  /*b510*/  LDSM.16.MT88.4 R80, [R110+UR6+0x4000] ;  /* 0x004000066e50783b */ /* 0x000fee0008004200 */
[-C--:B------:R-:W-:Y:S01]  /*b520*/  HMMA.16816.F32 R48, R48, R18.reuse, R76 ;  /* 0x000000123030723c */ /* 0x080fe2000000184c */
[----:B------:R-:W-:Y:S07]  /*b530*/  LDSM.16.MT88.4 R76, [R110+UR6+0x4080] ;  /* 0x004080066e4c783b */ /* 0x000fee0008004200 */
[-C--:B------:R-:W-:Y:S01]  /*b540*/  HMMA.16816.F32 R100, R100, R18.reuse, R72 ;  /* 0x000000126464723c */ /* 0x080fe20000001848 */
[----:B------:R-:W-:Y:S07]  /*b550*/  LDSM.16.MT88.4 R72, [R110+UR6+0x4100] ;  /* 0x004100066e48783b */ /* 0x000fee0008004200 */
[----:B------:R-:W-:Y:S01]  /*b560*/  HMMA.16816.F32 R16, R4, R18, R68 ;  /* 0x000000120410723c */ /* 0x000fe20000001844 */
[----:B------:R-:W0:Y:S04]  /*b570*/  LDSM.16.M88.4 R4, [R105+UR6+0x40000] ;  /* 0x040000066904783b */ /* 0x000e280008000200 */
[----:B------:R-:W1:Y:S03]  /*b580*/  LDSM.16.MT88.4 R68, [R110+UR6+0x4180] ;  /* 0x004180066e44783b */ /* 0x000e660008004200 */
[-C--:B0-----:R-:W-:Y:S01]  /*b590*/  HMMA.16816.F32 R24, R96, R4.reuse, R24 ;  /* 0x000000046018723c */ /* 0x081fe20000001818 */
[----:B------:R-:W0:Y:S07]  /*b5a0*/  LDSM.16.MT88.4 R96, [R109+UR6+0x4000] ;  /* 0x004000066d60783b */ /* 0x000e2e0008004200 */
[-C--:B------:R-:W-:Y:S01]  /*b5b0*/  HMMA.16816.F32 R40, R92, R4.reuse, R40 ;  /* 0x000000045c28723c */ /* 0x080fe20000001828 */
[----:B------:R-:W2:Y:S07]  /*b5c0*/  LDSM.16.MT88.4 R92, [R109+UR6+0x4080] ;  /* 0x004080066d5c783b */ /* 0x000eae0008004200 */
[-C--:B------:R-:W-:Y:S01]  /*b5d0*/  HMMA.16816.F32 R8, R88, R4.reuse, R8 ;  /* 0x000000045808723c */ /* 0x080fe20000001808 */
[----:B------:R-:W3:Y:S07]  /*b5e0*/  LDSM.16.MT88.4 R88, [R109+UR6+0x4100] ;  /* 0x004100066d58783b */ /* 0x000eee0008004200 */
[-C--:B------:R-:W-:Y:S01]  /*b5f0*/  HMMA.16816.F32 R44, R84, R4.reuse, R44 ;  /* 0x00000004542c723c */ /* 0x080fe2000000182c */
[----:B------:R-:W4:Y:S07]  /*b600*/  LDSM.16.MT88.4 R84, [R109+UR6+0x4180] ;  /* 0x004180066d54783b */ /* 0x000f2e0008004200 */
[-C--:B------:R-:W-:Y:S01]  /*b610*/  HMMA.16816.F32 R56, R80, R4.reuse, R56 ;  /* 0x000000045038723c */ /* 0x080fe20000001838 */
[----:B------:R-:W5:Y:S07]  /*b620*/  LDSM.16.MT88.4 R80, [R108+UR6+0x4000] ;  /* 0x004000066c50783b */ /* 0x000f6e0008004200 */
[-C--:B------:R-:W-:Y:S01]  /*b630*/  HMMA.16816.F32 R64, R76, R4.reuse, R64 ;  /* 0x000000044c40723c */ /* 0x080fe20000001840 */
[----:B------:R-:W4:Y:S07]  /*b640*/  LDSM.16.MT88.4 R76, [R108+UR6+0x4080] ;  /* 0x004080066c4c783b */ /* 0x000f2e0008004200 */
[-C--:B------:R-:W-:Y:S01]  /*b650*/  HMMA.16816.F32 R12, R72, R4.reuse, R12 ;  /* 0x00000004480c723c */ /* 0x080fe2000000180c */
[----:B------:R-:W5:Y:S07]  /*b660*/  LDSM.16.MT88.4 R72, [R108+UR6+0x4100] ;  /* 0x004100066c48783b */ /* 0x000f6e0008004200 */
[-C--:B-1----:R-:W-:Y:S01]  /*b670*/  HMMA.16816.F32 R20, R68, R4.reuse, R20 ;  /* 0x000000044414723c */ /* 0x082fe20000001814 */
[----:B------:R-:W1:Y:S07]  /*b680*/  LDSM.16.MT88.4 R68, [R108+UR6+0x4180] ;  /* 0x004180066c44783b */ /* 0x000e6e0008004200 */
[-C--:B0-----:R-:W-:Y:S01]  /*b690*/  HMMA.16816.F32 R60, R96, R4.reuse, R60 ;  /* 0x00000004603c723c */ /* 0x081fe2000000183c */
[----:B------:R-:W0:Y:S07]  /*b6a0*/  LDSM.16.MT88.4 R96, [R3+UR6+0x6000] ;  /* 0x006000060360783b */ /* 0x000e2e0008004200 */
[-C--:B--2---:R-:W-:Y:S01]  /*b6b0*/  HMMA.16816.F32 R28, R92, R4.reuse, R28 ;  /* 0x000000045c1c723c */ /* 0x084fe2000000181c */
[----:B------:R-:W2:Y:S07]  /*b6c0*/  LDSM.16.MT88.4 R92, [R3+UR6+0x6080] ;  /* 0x00608006035c783b */ /* 0x000eae0008004200 */
[-C--:B---3--:R-:W-:Y:S01]  /*b6d0*/  HMMA.16816.F32 R52, R88, R4.reuse, R52 ;  /* 0x000000045834723c */ /* 0x088fe20000001834 */
[----:B------:R-:W3:Y:S07]  /*b6e0*/  LDSM.16.MT88.4 R88, [R3+UR6+0x6100] ;  /* 0x006100060358783b */ /* 0x000eee0008004200 */
[-C--:B----4-:R-:W-:Y:S01]  /*b6f0*/  HMMA.16816.F32 R36, R84, R4.reuse, R36 ;  /* 0x000000045424723c */ /* 0x090fe20000001824 */
[----:B------:R-:W4:Y:S07]  /*b700*/  LDSM.16.MT88.4 R84, [R3+UR6+0x6180] ;  /* 0x006180060354783b */ /* 0x000f2e0008004200 */
[-C--:B-----5:R-:W-:Y:S01]  /*b710*/  HMMA.16816.F32 R32, R80, R4.reuse, R32 ;  /* 0x000000045020723c */ /* 0x0a0fe20000001820 */
[----:B------:R-:W5:Y:S07]  /*b720*/  LDSM.16.MT88.4 R80, [R110+UR6+0x6000] ;  /* 0x006000066e50783b */ /* 0x000f6e0008004200 */
[-C--:B------:R-:W-:Y:S01]  /*b730*/  HMMA.16816.F32 R48, R76, R4.reuse, R48 ;  /* 0x000000044c30723c */ /* 0x080fe20000001830 */
[----:B------:R-:W4:Y:S07]  /*b740*/  LDSM.16.MT88.4 R76, [R110+UR6+0x6080] ;  /* 0x006080066e4c783b */ /* 0x000f2e0008004200 */
[-C--:B------:R-:W-:Y:S01]  /*b750*/  HMMA.16816.F32 R100, R72, R4.reuse, R100 ;  /* 0x000000044864723c */ /* 0x080fe20000001864 */
[----:B------:R-:W5:Y:S07]  /*b760*/  LDSM.16.MT88.4 R72, [R110+UR6+0x6100] ;  /* 0x006100066e48783b */ /* 0x000f6e0008004200 */
[----:B-1----:R-:W-:Y:S01]  /*b770*/  HMMA.16816.F32 R16, R68, R4, R16 ;  /* 0x000000044410723c */ /* 0x002fe20000001810 */
        /* <DEDUP_REMOVED lines=18> */
[----:B------:R-:W-:Y:S07]  /*b8a0*/  LDSM.16.MT88.4 R96, [R3+UR6+0x8000] ;  /* 0x008000060360783b */ /* 0x000fee0008004200 */
[-C--:B--2---:R-:W-:Y:S01]  /*b8b0*/  HMMA.16816.F32 R28, R92, R6.reuse, R28 ;  /* 0x000000065c1c723c */ /* 0x084fe2000000181c */
[----:B------:R-:W-:Y:S07]  /*b8c0*/  LDSM.16.MT88.4 R92, [R3+UR6+0x8080] ;  /* 0x00808006035c783b */ /* 0x000fee0008004200 */
[-C--:B---3--:R-:W-:Y:S01]  /*b8d0*/  HMMA.16816.F32 R52, R88, R6.reuse, R52 ;  /* 0x000000065834723c */ /* 0x088fe20000001834 */
[----:B------:R-:W-:Y:S07]  /*b8e0*/  LDSM.16.MT88.4 R88, [R3+UR6+0x8100] ;  /* 0x008100060358783b */ /* 0x000fee0008004200 */
[-C--:B----4-:R-:W-:Y:S01]  /*b8f0*/  HMMA.16816.F32 R36, R84, R6.reuse, R36 ;  /* 0x000000065424723c */ /* 0x090fe20000001824 */
[----:B------:R-:W-:Y:S07]  /*b900*/  LDSM.16.MT88.4 R84, [R3+UR6+0x8180] ;  /* 0x008180060354783b */ /* 0x000fee0008004200 */
[-C--:B-----5:R-:W-:Y:S01]  /*b910*/  HMMA.16816.F32 R32, R80, R6.reuse, R32 ;  /* 0x000000065020723c */ /* 0x0a0fe20000001820 */
[----:B------:R-:W-:Y:S07]  /*b920*/  LDSM.16.MT88.4 R80, [R110+UR6+0x8000] ;  /* 0x008000066e50783b */ /* 0x000fee0008004200 */
[-C--:B------:R-:W-:Y:S01]  /*b930*/  HMMA.16816.F32 R48, R76, R6.reuse, R48 ;  /* 0x000000064c30723c */ /* 0x080fe20000001830 */
[----:B------:R-:W-:Y:S07]  /*b940*/  LDSM.16.MT88.4 R76, [R110+UR6+0x8080] ;  /* 0x008080066e4c783b */ /* 0x000fee0008004200 */
[-C--:B------:R-:W-:Y:S01]  /*b950*/  HMMA.16816.F32 R100, R72, R6.reuse, R100 ;  /* 0x000000064864723c */ /* 0x080fe20000001864 */
[----:B------:R-:W-:Y:S07]  /*b960*/  LDSM.16.MT88.4 R72, [R110+UR6+0x8100] ;  /* 0x008100066e48783b */ /* 0x000fee0008004200 */
[----:B-1----:R-:W-:Y:S01]  /*b970*/  HMMA.16816.F32 R4, R68, R6, R16 ;  /* 0x000000064404723c */ /* 0x002fe20000001810 */
        /* <DEDUP_REMOVED lines=701> */
[----:B------:R-:W-:Y:S07]  /*e550*/  LDSM.16.M88.4 R96, [R105+UR6+0x40300] ;  /* 0x040300066960783b */ /* 0x000fee0008000200 */
[-C--:B--2---:R-:W-:Y:S01]  /*e560*/  HMMA.16816.F32 R28, R92, R18.reuse, R28 ;  /* 0x000000125c1c723c */ /* 0x084fe2000000181c */
[----:B------:R-:W-:Y:S07]  /*e570*/  LDSM.16.MT88.4 R92, [R110+UR6+0x34180] ;  /* 0x034180066e5c783b */ /* 0x000fee0008004200 */
[-C--:B---3--:R-:W-:Y:S01]  /*e580*/  HMMA.16816.F32 R52, R88, R18.reuse, R52 ;  /* 0x000000125834723c */ /* 0x088fe20000001834 */
[----:B------:R-:W0:Y:S07]  /*e590*/  LDSM.16.MT88.4 R88, [R3+UR6+0x34000] ;  /* 0x034000060358783b */ /* 0x000e2e0008004200 */
[-C--:B----4-:R-:W-:Y:S01]  /*e5a0*/  HMMA.16816.F32 R36, R84, R18.reuse, R36 ;  /* 0x000000125424723c */ /* 0x090fe20000001824 */
[----:B------:R-:W-:Y:S07]  /*e5b0*/  LDSM.16.MT88.4 R84, [R3+UR6+0x34080] ;  /* 0x034080060354783b */ /* 0x000fee0008004200 */
[-C--:B-----5:R-:W-:Y:S01]  /*e5c0*/  HMMA.16816.F32 R32, R80, R18.reuse, R32 ;  /* 0x000000125020723c */ /* 0x0a0fe20000001820 */
[----:B------:R-:W-:Y:S07]  /*e5d0*/  LDSM.16.MT88.4 R80, [R3+UR6+0x34100] ;  /* 0x034100060350783b */ /* 0x000fee0008004200 */
[-C--:B------:R-:W-:Y:S01]  /*e5e0*/  HMMA.16816.F32 R48, R76, R18.reuse, R48 ;  /* 0x000000124c30723c */ /* 0x080fe20000001830 */
[----:B------:R-:W2:Y:S07]  /*e5f0*/  LDSM.16.MT88.4 R76, [R3+UR6+0x34180] ;  /* 0x03418006034c783b */ /* 0x000eae0008004200 */
[-C--:B------:R-:W-:Y:S01]  /*e600*/  HMMA.16816.F32 R100, R72, R18.reuse, R100 ;  /* 0x000000124864723c */ /* 0x080fe20000001864 */
[----:B------:R-:W-:Y:S07]  /*e610*/  LDSM.16.MT88.4 R72, [R110+UR6+0x34000] ;  /* 0x034000066e48783b */ /* 0x000fee0008004200 */
[----:B-1----:R-:W-:Y:S01]  /*e620*/  HMMA.16816.F32 R16, R68, R18, R4 ;  /* 0x000000124410723c */ /* 0x002fe20000001804 */
[----:B------:R-:W1:Y:S04]  /*e630*/  LDSM.16.MT88.4 R4, [R110+UR6+0x34100] ;  /* 0x034100066e04783b */ /* 0x000e680008004200 */
[----:B------:R-:W3:Y:S03]  /*e640*/  LDSM.16.MT88.4 R68, [R110+UR6+0x34080] ;  /* 0x034080066e44783b */ /* 0x000ee60008004200 */
[-C--:B0-----:R-:W-:Y:S01]  /*e650*/  HMMA.16816.F32 R24, R88, R96.reuse, R24 ;  /* 0x000000605818723c */ /* 0x081fe20000001818 */
[----:B------:R-:W-:Y:S07]  /*e660*/  LDSM.16.MT88.4 R88, [R109+UR6+0x34000] ;  /* 0x034000066d58783b */ /* 0x000fee0008004200 */
[-C--:B--2---:R-:W-:Y:S01]  /*e670*/  HMMA.16816.F32 R44, R76, R96.reuse, R44 ;  /* 0x000000604c2c723c */ /* 0x084fe2000000182c */
[----:B------:R-:W0:Y:S07]  /*e680*/  LDSM.16.MT88.4 R76, [R109+UR6+0x34180] ;  /* 0x034180066d4c783b */ /* 0x000e2e0008004200 */
[-C--:B-1----:R-:W-:Y:S01]  /*e690*/  HMMA.16816.F32 R12, R4, R96.reuse, R12 ;  /* 0x00000060040c723c */ /* 0x082fe2000000180c */
[----:B------:R-:W1:Y:S07]  /*e6a0*/  LDSM.16.MT88.4 R4, [R108+UR6+0x34100] ;  /* 0x034100066c04783b */ /* 0x000e6e0008004200 */
[-C--:B------:R-:W-:Y:S01]  /*e6b0*/  HMMA.16816.F32 R40, R84, R96.reuse, R40 ;  /* 0x000000605428723c */ /* 0x080fe20000001828 */
[----:B------:R-:W2:Y:S07]  /*e6c0*/  LDSM.16.MT88.4 R84, [R109+UR6+0x34080] ;  /* 0x034080066d54783b */ /* 0x000eae0008004200 */
[-C--:B------:R-:W-:Y:S01]  /*e6d0*/  HMMA.16816.F32 R8, R80, R96.reuse, R8 ;  /* 0x000000605008723c */ /* 0x080fe20000001808 */
[----:B------:R-:W4:Y:S07]  /*e6e0*/  LDSM.16.MT88.4 R80, [R109+UR6+0x34100] ;  /* 0x034100066d50783b */ /* 0x000f2e0008004200 */
[-C--:B------:R-:W-:Y:S01]  /*e6f0*/  HMMA.16816.F32 R56, R72, R96.reuse, R56 ;  /* 0x000000604838723c */ /* 0x080fe20000001838 */
[----:B------:R-:W5:Y:S07]  /*e700*/  LDSM.16.MT88.4 R72, [R108+UR6+0x34000] ;  /* 0x034000066c48783b */ /* 0x000f6e0008004200 */
[-C--:B---3--:R-:W-:Y:S01]  /*e710*/  HMMA.16816.F32 R64, R68, R96.reuse, R64 ;  /* 0x000000604440723c */ /* 0x088fe20000001840 */
[----:B------:R-:W3:Y:S07]  /*e720*/  LDSM.16.MT88.4 R68, [R108+UR6+0x34080] ;  /* 0x034080066c44783b */ /* 0x000eee0008004200 */
[-C--:B------:R-:W-:Y:S01]  /*e730*/  HMMA.16816.F32 R20, R92, R96.reuse, R20 ;  /* 0x000000605c14723c */ /* 0x080fe20000001814 */
[----:B------:R-:W3:Y:S07]  /*e740*/  LDSM.16.MT88.4 R92, [R108+UR6+0x34180] ;  /* 0x034180066c5c783b */ /* 0x000eee0008004200 */
[-C--:B0-----:R-:W-:Y:S01]  /*e750*/  HMMA.16816.F32 R36, R76, R96.reuse, R36 ;  /* 0x000000604c24723c */ /* 0x081fe20000001824 */
[----:B------:R-:W0:Y:S07]  /*e760*/  LDSM.16.MT88.4 R76, [R3+UR6+0x36180] ;  /* 0x03618006034c783b */ /* 0x000e2e0008004200 */
[-C--:B-1----:R-:W-:Y:S01]  /*e770*/  HMMA.16816.F32 R100, R4, R96.reuse, R100 ;  /* 0x000000600464723c */ /* 0x082fe20000001864 */
[----:B------:R-:W1:Y:S07]  /*e780*/  LDSM.16.MT88.4 R4, [R110+UR6+0x36100] ;  /* 0x036100066e04783b */ /* 0x000e6e0008004200 */
[-C--:B------:R-:W-:Y:S01]  /*e790*/  HMMA.16816.F32 R60, R88, R96.reuse, R60 ;  /* 0x00000060583c723c */ /* 0x080fe2000000183c */
[----:B------:R-:W0:Y:S07]  /*e7a0*/  LDSM.16.MT88.4 R88, [R3+UR6+0x36000] ;  /* 0x036000060358783b */ /* 0x000e2e0008004200 */
[-C--:B--2---:R-:W-:Y:S01]  /*e7b0*/  HMMA.16816.F32 R28, R84, R96.reuse, R28 ;  /* 0x00000060541c723c */ /* 0x084fe2000000181c */
[----:B------:R-:W2:Y:S07]  /*e7c0*/  LDSM.16.MT88.4 R84, [R3+UR6+0x36080] ;  /* 0x036080060354783b */ /* 0x000eae0008004200 */
[-C--:B----4-:R-:W-:Y:S01]  /*e7d0*/  HMMA.16816.F32 R52, R80, R96.reuse, R52 ;  /* 0x000000605034723c */ /* 0x090fe20000001834 */
[----:B------:R-:W4:Y:S07]  /*e7e0*/  LDSM.16.MT88.4 R80, [R3+UR6+0x36100] ;  /* 0x036100060350783b */ /* 0x000f2e0008004200 */
[-C--:B-----5:R-:W-:Y:S01]  /*e7f0*/  HMMA.16816.F32 R32, R72, R96.reuse, R32 ;  /* 0x000000604820723c */ /* 0x0a0fe20000001820 */
[----:B------:R-:W5:Y:S07]  /*e800*/  LDSM.16.MT88.4 R72, [R110+UR6+0x36000] ;  /* 0x036000066e48783b */ /* 0x000f6e0008004200 */
[-C--:B---3--:R-:W-:Y:S01]  /*e810*/  HMMA.16816.F32 R48, R68, R96.reuse, R48 ;  /* 0x000000604430723c */ /* 0x088fe20000001830 */
[----:B------:R-:W3:Y:S07]  /*e820*/  LDSM.16.MT88.4 R68, [R110+UR6+0x36080] ;  /* 0x036080066e44783b */ /* 0x000eee0008004200 */
[----:B------:R-:W-:Y:S01]  /*e830*/  HMMA.16816.F32 R16, R92, R96, R16 ;  /* 0x000000605c10723c */ /* 0x000fe20000001810 */
        /* <DEDUP_REMOVED lines=15> */
[-C--:B------:R-:W-:Y:S01]  /*e930*/  HMMA.16816.F32 R20, R92, R98.reuse, R20 ;  /* 0x000000625c14723c */ /* 0x080fe20000001814 */
[----:B------:R-:W3:Y:S07]  /*e940*/  LDSM.16.MT88.4 R92, [R108+UR6+0x36180] ;  /* 0x036180066c5c783b */ /* 0x000eee0008004200 */
[-C--:B0-----:R-:W-:Y:S01]  /*e950*/  HMMA.16816.F32 R36, R76, R98.reuse, R36 ;  /* 0x000000624c24723c */ /* 0x081fe20000001824 */
[----:B------:R-:W-:Y:S07]  /*e960*/  LDSM.16.MT88.4 R76, [R3+UR6+0x38180] ;  /* 0x03818006034c783b */ /* 0x000fee0008004200 */
[-C--:B-1----:R-:W-:Y:S01]  /*e970*/  HMMA.16816.F32 R100, R4, R98.reuse, R100 ;  /* 0x000000620464723c */ /* 0x082fe20000001864 */
[----:B------:R-:W0:Y:S07]  /*e980*/  LDSM.16.M88.4 R4, [R104+UR6+0x40380] ;  /* 0x040380066804783b */ /* 0x000e2e0008000200 */
[-C--:B------:R-:W-:Y:S01]  /*e990*/  HMMA.16816.F32 R60, R88, R98.reuse, R60 ;  /* 0x00000062583c723c */ /* 0x080fe2000000183c */
[----:B------:R-:W1:Y:S07]  /*e9a0*/  LDSM.16.MT88.4 R88, [R3+UR6+0x38000] ;  /* 0x038000060358783b */ /* 0x000e6e0008004200 */
        /* <DEDUP_REMOVED lines=9> */
[----:B------:R-:W3:Y:S04]  /*ea40*/  LDSM.16.MT88.4 R16, [R108+UR6+0x38080] ;  /* 0x038080066c10783b */ /* 0x000ee80008004200 */
[----:B------:R-:W3:Y:S03]  /*ea50*/  LDSM.16.MT88.4 R92, [R110+UR6+0x38100] ;  /* 0x038100066e5c783b */ /* 0x000ee60008004200 */
[-C--:B0-----:R-:W-:Y:S01]  /*ea60*/  HMMA.16816.F32 R44, R76, R4.reuse, R44 ;  /* 0x000000044c2c723c */ /* 0x081fe2000000182c */
[----:B------:R-:W0:Y:S07]  /*ea70*/  LDSM.16.MT88.4 R76, [R109+UR6+0x38100] ;  /* 0x038100066d4c783b */ /* 0x000e2e0008004200 */
[-C--:B-1----:R-:W-:Y:S01]  /*ea80*/  HMMA.16816.F32 R24, R88, R4.reuse, R24 ;  /* 0x000000045818723c */ /* 0x082fe20000001818 */
        /* <DEDUP_REMOVED lines=11> */
[-C--:B------:R-:W-:Y:S01]  /*eb40*/  HMMA.16816.F32 R12, R92, R4.reuse, R12 ;  /* 0x000000045c0c723c */ /* 0x080fe2000000180c */
[----:B------:R-:W3:Y:S07]  /*eb50*/  LDSM.16.MT88.4 R92, [R108+UR6+0x38100] ;  /* 0x038100066c5c783b */ /* 0x000eee0008004200 */
        /* <DEDUP_REMOVED lines=10> */
[----:B---3--:R-:W-:Y:S01]  /*ec00*/  HMMA.16816.F32 R32, R68, R4, R32 ;  /* 0x000000044420723c */ /* 0x008fe20000001820 */
[----:B------:R-:W3:Y:S07]  /*ec10*/  LDSM.16.MT88.4 R68, [R110+UR6+0x3a000] ;  /* 0x03a000066e44783b */ /* 0x000eee0008004200 */
[----:B------:R-:W-:Y:S01]  /*ec20*/  HMMA.16816.F32 R64, R16, R6, R64 ;  /* 0x000000061040723c */ /* 0x000fe20000001840 */
[----:B------:R-:W3:Y:S07]  /*ec30*/  LDSM.16.MT88.4 R16, [R108+UR6+0x3a080] ;  /* 0x03a080066c10783b */ /* 0x000eee0008004200 */
[----:B------:R-:W-:Y:S01]  /*ec40*/  HMMA.16816.F32 R100, R92, R4, R100 ;  /* 0x000000045c64723c */ /* 0x000fe20000001864 */
[----:B------:R-:W3:Y:S07]  /*ec50*/  LDSM.16.MT88.4 R92, [R110+UR6+0x3a100] ;  /* 0x03a100066e5c783b */ /* 0x000eee0008004200 */
[----:B0-----:R-:W-:Y:S01]  /*ec60*/  HMMA.16816.F32 R8, R76, R6, R8 ;  /* 0x000000064c08723c */ /* 0x001fe20000001808 */
[----:B------:R-:W0:Y:S07]  /*ec70*/  LDSM.16.MT88.4 R76, [R109+UR6+0x3a100] ;  /* 0x03a100066d4c783b */ /* 0x000e2e0008004200 */
[----:B-1----:R-:W-:Y:S01]  /*ec80*/  HMMA.16816.F32 R96, R88, R4, R96 ;  /* 0x000000045860723c */ /* 0x002fe20000001860 */
        /* <DEDUP_REMOVED lines=10> */
[----:B------:R-:W-:Y:S04]  /*ed30*/  LDSM.16.M88.4 R16, [R105+UR6+0x40380] ;  /* 0x040380066910783b */ /* 0x000fe80008000200 */
[----:B------:R-:W3:Y:S03]  /*ed40*/  LDSM.16.MT88.4 R104, [R108+UR6+0x3a100] ;  /* 0x03a100066c68783b */ /* 0x000ee60008004200 */
        /* <DEDUP_REMOVED lines=15> */
[----:B------:R-:W-:Y:S07]  /*ee40*/  LDSM.16.MT88.4 R104, [R108+UR6+0x3e100] ;  /* 0x03e100066c68783b */ /* 0x000fee0008004200 */
[----:B------:R-:W-:Y:S01]  /*ee50*/  HMMA.16816.F32 R92, R92, R6, R96 ;  /* 0x000000065c5c723c */ /* 0x000fe20000001860 */
[----:B------:R-:W3:Y:S04]  /*ee60*/  LDSM.16.MT88.4 R4, [R108+UR6+0x3c080] ;  /* 0x03c080066c04783b */ /* 0x000ee80008004200 */
[----:B------:R-:W-:Y:S03]  /*ee70*/  LDSM.16.MT88.4 R96, [R110+UR6+0x3c100] ;  /* 0x03c100066e60783b */ /* 0x000fe60008004200 */
        /* <DEDUP_REMOVED lines=26> */
[----:B---3--:R-:W-:Y:S01]  /*f020*/  HMMA.16816.F32 R32, R68, R16, R32 ;  /* 0x000000104420723c */ /* 0x008fe20000001820 */
[----:B------:R-:W3:Y:S11]  /*f030*/  LDSM.16.MT88.4 R68, [R110+UR6+0x3e180] ;  /* 0x03e180066e44783b */ /* 0x000ef60008004200 */
[-C--:B------:R-:W-:Y:S01]  /*f040*/  HMMA.16816.F32 R36, R4, R18.reuse, R36 ;  /* 0x000000120424723c */ /* 0x080fe20000001824 */
[----:B------:R-:W3:Y:S07]  /*f050*/  LDSM.16.MT88.4 R4, [R110+UR6+0x3e000] ;  /* 0x03e000066e04783b */ /* 0x000eee0008004200 */
[----:B0-----:R-:W-:Y:S01]  /*f060*/  HMMA.16816.F32 R8, R76, R18, R8 ;  /* 0x000000124c08723c */ /* 0x001fe20000001808 */
[----:B------:R-:W0:Y:S07]  /*f070*/  LDSM.16.MT88.4 R76, [R109+UR6+0x3e000] ;  /* 0x03e000066d4c783b */ /* 0x000e2e0008004200 */
[-C--:B-1----:R-:W-:Y:S01]  /*f080*/  HMMA.16816.F32 R92, R88, R16.reuse, R92 ;  /* 0x00000010585c723c */ /* 0x082fe2000000185c */
[----:B------:R-:W1:Y:S07]  /*f090*/  LDSM.16.MT88.4 R88, [R108+UR6+0x3e000] ;  /* 0x03e000066c58783b */ /* 0x000e6e0008004200 */
[----:B------:R-:W-:Y:S01]  /*f0a0*/  HMMA.16816.F32 R100, R96, R16, R100 ;  /* 0x000000106064723c */ /* 0x000fe20000001864 */
[----:B------:R-:W-:Y:S07]  /*f0b0*/  LDSM.16.MT88.4 R96, [R108+UR6+0x3e080] ;  /* 0x03e080066c60783b */ /* 0x000fee0008004200 */
[-C--:B--2---:R-:W-:Y:S01]  /*f0c0*/  HMMA.16816.F32 R44, R84, R18.reuse, R44 ;  /* 0x00000012542c723c */ /* 0x084fe2000000182c */
[----:B------:R-:W-:Y:S07]  /*f0d0*/  LDSM.16.MT88.4 R84, [R109+UR6+0x3e100] ;  /* 0x03e100066d54783b */ /* 0x000fee0008004200 */
[-C--:B----4-:R-:W-:Y:S01]  /*f0e0*/  HMMA.16816.F32 R24, R80, R18.reuse, R24 ;  /* 0x000000125018723c */ /* 0x090fe20000001818 */
[----:B------:R-:W2:Y:S07]  /*f0f0*/  LDSM.16.MT88.4 R80, [R109+UR6+0x3e080] ;  /* 0x03e080066d50783b */ /* 0x000eae0008004200 */
[-C--:B-----5:R-:W-:Y:S01]  /*f100*/  HMMA.16816.F32 R40, R72, R18.reuse, R40 ;  /* 0x000000124828723c */ /* 0x0a0fe20000001828 */
[----:B------:R-:W4:Y:S07]  /*f110*/  LDSM.16.MT88.4 R72, [R110+UR6+0x3e100] ;  /* 0x03e100066e48783b */ /* 0x000f2e0008004200 */
[----:B---3--:R-:W-:Y:S01]  /*f120*/  HMMA.16816.F32 R20, R68, R18, R20 ;  /* 0x000000124414723c */ /* 0x008fe20000001814 */
[----:B------:R-:W3:Y:S04]  /*f130*/  LDSM.16.MT88.4 R68, [R110+UR6+0x3e080] ;  /* 0x03e080066e44783b */ /* 0x000ee80008004200 */
[----:B------:R-:W5:Y:S01]  /*f140*/  LDSM.16.MT88.4 R108, [R108+UR6+0x3e180] ;  /* 0x03e180066c6c783b */ /* 0x000f620008004200 */
[----:B------:R-:W-:-:S02]  /*f150*/  FMUL R3, R24, UR9 ;  /* 0x0000000918037c20 */ /* 0x000fc40008400000 */
[----:B------:R-:W-:Y:S01]  /*f160*/  HMMA.16816.F32 R4, R4, R18, R56 ;  /* 0x000000120404723c */ /* 0x000fe20000001838 */
[----:B------:R-:W-:-:S05]  /*f170*/  FMUL R16, R25, UR9 ;  /* 0x0000000919107c20 */ /* 0x000fca0008400000 */
[----:B------:R-:W-:Y:S02]  /*f180*/  FMNMX R16, R3, R16, !PT ;  /* 0x0000001003107209 */ /* 0x000fe40007800000 */
[-C--:B0-----:R-:W-:Y:S03]  /*f190*/  HMMA.16816.F32 R60, R76, R18.reuse, R60 ;  /* 0x000000124c3c723c */ /* 0x081fe6000000183c */
[----:B------:R-:W0:Y:S05]  /*f1a0*/  SHFL.BFLY PT, R3, R16, 0x2, 0x1f ;  /* 0x0c401f0010037f89 */ /* 0x000e2a00000e0000 */
[----:B-1----:R-:W-:Y:S01]  /*f1b0*/  HMMA.16816.F32 R32, R88, R18, R32 ;  /* 0x000000125820723c */ /* 0x002fe20000001820 */
[----:B------:R-:W-:-:S02]  /*f1c0*/  FMUL R56, R27, UR9 ;  /* 0x000000091b387c20 */ /* 0x000fc40008400000 */
[----:B------:R-:W-:-:S05]  /*f1d0*/  FMUL R17, R5, UR9 ;  /* 0x0000000905117c20 */ /* 0x000fca0008400000 */
[-C--:B--2---:R-:W-:Y:S08]  /*f1e0*/  HMMA.16816.F32 R28, R80, R18.reuse, R28 ;  /* 0x00000012501c723c */ /* 0x084ff0000000181c */
[-C--:B----4-:R-:W-:Y:S08]  /*f1f0*/  HMMA.16816.F32 R12, R72, R18.reuse, R12 ;  /* 0x00000012480c723c */ /* 0x090ff0000000180c */
[-C--:B---3--:R-:W-:Y:S08]  /*f200*/  HMMA.16816.F32 R64, R68, R18.reuse, R64 ;  /* 0x000000124440723c */ /* 0x088ff00000001840 */
[-C--:B------:R-:W-:Y:S08]  /*f210*/  HMMA.16816.F32 R52, R84, R18.reuse, R52 ;  /* 0x000000125434723c */ /* 0x080ff00000001834 */
[-C--:B------:R-:W-:Y:S08]  /*f220*/  HMMA.16816.F32 R48, R96, R18.reuse, R48 ;  /* 0x000000126030723c */ /* 0x080ff00000001830 */
[-C--:B------:R-:W-:Y:S08]  /*f230*/  HMMA.16816.F32 R100, R104, R18.reuse, R100 ;  /* 0x000000126864723c */ /* 0x080ff00000001864 */
[----:B-----5:R-:W-:Y:S01]  /*f240*/  HMMA.16816.F32 R92, R108, R18, R92 ;  /* 0x000000126c5c723c */ /* 0x020fe2000000185c */
[----:B------:R-:W-:Y:S01]  /*f250*/  FMUL R19, R26, UR9 ;  /* 0x000000091a137c20 */ /* 0x000fe20008400000 */
[----:B------:R-:W-:Y:S01]  /*f260*/  FMUL R18, R4, UR9 ;  /* 0x0000000904127c20 */ /* 0x000fe20008400000 */
[----:B------:R-:W-:Y:S01]  /*f270*/  FMUL R57, R6, UR9 ;  /* 0x0000000906397c20 */ /* 0x000fe20008400000 */
[----:B------:R-:W-:Y:S01]  /*f280*/  FMUL R58, R7, UR9 ;  /* 0x00000009073a7c20 */ /* 0x000fe20008400000 */
[----:B0-----:R-:W-:Y:S01]  /*f290*/  FMNMX R16, R16, R3, !PT ;  /* 0x0000000310107209 */ /* 0x001fe20007800000 */
[----:B------:R-:W0:Y:S01]  /*f2a0*/  S2R R99, SR_TID.X ;  /* 0x0000000000637919 */ /* 0x000e220000002100 */
[----:B------:R-:W-:Y:S01]  /*f2b0*/  FMNMX R56, R19, R56, !PT ;  /* 0x0000003813387209 */ /* 0x000fe20007800000 */
[----:B------:R-:W-:Y:S01]  /*f2c0*/  FMUL R19, R61, UR9 ;  /* 0x000000093d137c20 */ /* 0x000fe20008400000 */
[----:B------:R-:W-:Y:S01]  /*f2d0*/  FMNMX R18, R18, R17, !PT ;  /* 0x0000001112127209 */ /* 0x000fe20007800000 */
[----:B------:R-:W-:Y:S01]  /*f2e0*/  FMUL R17, R60, UR9 ;  /* 0x000000093c117c20 */ /* 0x000fe20008400000 */
[----:B------:R-:W-:Y:S01]  /*f2f0*/  FMNMX R83, R57, R58, !PT ;  /* 0x0000003a39537209 */ /* 0x000fe20007800000 */
[----:B------:R-:W-:Y:S01]  /*f300*/  FMUL R68, R42, UR9 ;  /* 0x000000092a447c20 */ /* 0x000fe20008400000 */
[----:B------:R-:W-:Y:S01]  /*f310*/  FMUL R69, R43, UR9 ;  /* 0x000000092b457c20 */ /* 0x000fe20008400000 */
[----:B------:R-:W-:Y:S01]  /*f320*/  FMUL R59, R65, UR9 ;  /* 0x00000009413b7c20 */ /* 0x000fe20008400000 */
[----:B------:R-:W-:Y:S01]  /*f330*/  FMNMX R81, R17, R19, !PT ;  /* 0x0000001311517209 */ /* 0x000fe20007800000 */
[----:B------:R-:W-:Y:S01]  /*f340*/  FMUL R17, R32, UR9 ;  /* 0x0000000920117c20 */ /* 0x000fe20008400000 */
[----:B------:R-:W-:Y:S01]  /*f350*/  FMUL R19, R33, UR9 ;  /* 0x0000000921137c20 */ /* 0x000fe20008400000 */
[----:B------:R-:W-:Y:S01]  /*f360*/  FMUL R57, R62, UR9 ;  /* 0x000000093e397c20 */ /* 0x000fe20008400000 */
[----:B------:R-:W-:Y:S01]  /*f370*/  FMUL R58, R63, UR9 ;  /* 0x000000093f3a7c20 */ /* 0x000fe20008400000 */
[----:B------:R-:W-:Y:S01]  /*f380*/  FMUL R3, R40, UR9 ;  /* 0x0000000928037c20 */ /* 0x000fe20008400000 */
[----:B------:R-:W2:Y:S01]  /*f390*/  LDL.LU R111, [R1+0x58] ;  /* 0x00005800016f7983 */ /* 0x000ea20000300800 */
[----:B------:R-:W-:Y:S01]  /*f3a0*/  FMNMX R78, R17, R19, !PT ;  /* 0x00000013114e7209 */ /* 0x000fe20007800000 */
[----:B------:R-:W-:Y:S01]  /*f3b0*/  FMUL R17, R41, UR9 ;  /* 0x0000000929117c20 */ /* 0x000fe20008400000 */
[----:B------:R-:W-:Y:S01]  /*f3c0*/  FMNMX R57, R57, R58, !PT ;  /* 0x0000003a39397209 */ /* 0x000fe20007800000 */
[----:B------:R-:W-:Y:S01]  /*f3d0*/  FMUL R19, R34, UR9 ;  /* 0x0000000922137c20 */ /* 0x000fe20008400000 */
[----:B------:R-:W-:Y:S01]  /*f3e0*/  FMUL R58, R35, UR9 ;  /* 0x00000009233a7c20 */ /* 0x000fe20008400000 */
[----:B------:R-:W-:Y:S01]  /*f3f0*/  FMNMX R75, R68, R69, !PT ;  /* 0x00000045444b7209 */ /* 0x000fe20007800000 */
[----:B------:R-:W-:Y:S01]  /*f400*/  SHFL.BFLY PT, R82, R81, 0x2, 0x1f ;  /* 0x0c401f0051527f89 */ /* 0x000fe200000e0000 */
[----:B------:R-:W-:-:S03]  /*f410*/  FMNMX R76, R3, R17, !PT ;  /* 0x00000011034c7209 */ /* 0x000fc60007800000 */
[----:B------:R-:W1:Y:S01]  /*f420*/  SHFL.BFLY PT, R17, R18, 0x2, 0x1f ;  /* 0x0c401f0012117f89 */ /* 0x000e6200000e0000 */
[----:B------:R-:W-:-:S03]  /*f430*/  FMNMX R77, R19, R58, !PT ;  /* 0x0000003a134d7209 */ /* 0x000fc60007800000 */
[----:B------:R-:W3:Y:S04]  /*f440*/  SHFL.BFLY PT, R3, R16, 0x1, 0x1f ;  /* 0x0c201f0010037f89 */ /* 0x000ee800000e0000 */
[----:B------:R-:W4:Y:S01]  /*f450*/  SHFL.BFLY PT, R19, R56, 0x2, 0x1f ;  /* 0x0c401f0038137f89 */ /* 0x000f2200000e0000 */
[----:B------:R-:W-:Y:S01]  /*f460*/  FMUL R58, R64, UR9 ;  /* 0x00000009403a7c20 */ /* 0x000fe20008400000 */
[----:B------:R-:W-:Y:S01]  /*f470*/  FMUL R68, R66, UR9 ;  /* 0x0000000942447c20 */ /* 0x000fe20008400000 */
[----:B------:R-:W-:Y:S01]  /*f480*/  FMUL R69, R67, UR9 ;  /* 0x0000000943457c20 */ /* 0x000fe20008400000 */
[----:B0-----:R-:W-:Y:S01]  /*f490*/  LOP3.LUT R104, R99, 0x1c, RZ, 0xc0, !PT ;  /* 0x0000001c63687812 */ /* 0x001fe200078ec0ff */
[----:B------:R-:W-:Y:S01]  /*f4a0*/  SHFL.BFLY PT, R84, R83, 0x2, 0x1f ;  /* 0x0c401f0053547f89 */ /* 0x000fe200000e0000 */
[----:B------:R-:W-:Y:S01]  /*f4b0*/  FMNMX R74, R58, R59, !PT ;  /* 0x0000003b3a4a7209 */ /* 0x000fe20007800000 */
[----:B------:R-:W-:Y:S01]  /*f4c0*/  FMUL R58, R28, UR9 ;  /* 0x000000091c3a7c20 */ /* 0x000fe20008400000 */
[----:B------:R-:W-:Y:S01]  /*f4d0*/  FMUL R59, R29, UR9 ;  /* 0x000000091d3b7c20 */ /* 0x000fe20008400000 */
[----:B------:R-:W-:Y:S01]  /*f4e0*/  FMNMX R73, R68, R69, !PT ;  /* 0x0000004544497209 */ /* 0x000fe20007800000 */
[----:B------:R-:W-:Y:S01]  /*f4f0*/  FMUL R88, R93, UR9 ;  /* 0x000000095d587c20 */ /* 0x000fe20008400000 */
[----:B------:R-:W-:Y:S01]  /*f500*/  FMUL R87, R95, UR9 ;  /* 0x000000095f577c20 */ /* 0x000fe20008400000 */
[----:B------:R-:W5:Y:S01]  /*f510*/  LDL.LU R107, [R1+0x5c] ;  /* 0x00005c00016b7983 */ /* 0x000f620000300800 */
[----:B------:R-:W-:-:S02]  /*f520*/  FMNMX R72, R58, R59, !PT ;  /* 0x0000003b3a487209 */ /* 0x000fc40007800000 */
[----:B-1----:R-:W-:Y:S01]  /*f530*/  FMNMX R71, R18, R17, !PT ;  /* 0x0000001112477209 */ /* 0x002fe20007800000 */
[----:B------:R-:W-:Y:S01]  /*f540*/  SHFL.BFLY PT, R59, R57, 0x2, 0x1f ;  /* 0x0c401f00393b7f89 */ /* 0x000fe200000e0000 */
[----:B---3--:R-:W-:-:S03]  /*f550*/  FMNMX R68, R16, R3, !PT ;  /* 0x0000000310447209 */ /* 0x008fc60007800000 */
[----:B------:R-:W0:Y:S04]  /*f560*/  SHFL.BFLY PT, R17, R77, 0x2, 0x1f ;  /* 0x0c401f004d117f89 */ /* 0x000e2800000e0000 */
[----:B------:R-:W1:Y:S01]  /*f570*/  SHFL.BFLY PT, R16, R76, 0x2, 0x1f ;  /* 0x0c401f004c107f89 */ /* 0x000e6200000e0000 */
[----:B----4-:R-:W-:-:S03]  /*f580*/  FMNMX R79, R56, R19, !PT ;  /* 0x00000013384f7209 */ /* 0x010fc60007800000 */
[----:B------:R-:W3:Y:S04]  /*f590*/  SHFL.BFLY PT, R56, R73, 0x2, 0x1f ;  /* 0x0c401f0049387f89 */ /* 0x000ee800000e0000 */
[----:B------:R-:W4:Y:S04]  /*f5a0*/  SHFL.BFLY PT, R19, R72, 0x2, 0x1f ;  /* 0x0c401f0048137f89 */ /* 0x000f2800000e0000 */
[----:B------:R-:W1:Y:S04]  /*f5b0*/  SHFL.BFLY PT, R18, R71, 0x1, 0x1f ;  /* 0x0c201f0047127f89 */ /* 0x000e6800000e0000 */
[----:B------:R-:W3:Y:S04]  /*f5c0*/  SHFL.BFLY PT, R69, R74, 0x2, 0x1f ;  /* 0x0c401f004a457f89 */ /* 0x000ee800000e0000 */
[----:B------:R-:W4:Y:S01]  /*f5d0*/  SHFL.BFLY PT, R80, R79, 0x1, 0x1f ;  /* 0x0c201f004f507f89 */ /* 0x000f2200000e0000 */
[----:B------:R-:W-:-:S03]  /*f5e0*/  SHF.R.U32.HI R3, RZ, 0x3, R99 ;  /* 0x00000003ff037819 */ /* 0x000fc60000011663 */
[----:B------:R-:W4:Y:S04]  /*f5f0*/  SHFL.BFLY PT, R58, R78, 0x2, 0x1f ;  /* 0x0c401f004e3a7f89 */ /* 0x000f2800000e0000 */
[----:B------:R-:W4:Y:S01]  /*f600*/  SHFL.BFLY PT, R70, R75, 0x2, 0x1f ;  /* 0x0c401f004b467f89 */ /* 0x000f2200000e0000 */
[----:B------:R-:W-:Y:S02]  /*f610*/  LEA R104, R104, UR6, 0x2 ;  /* 0x0000000668687c11 */ /* 0x000fe4000f8e10ff */
[----:B------:R-:W-:Y:S01]  /*f620*/  LOP3.LUT R3, R3, 0xc, RZ, 0xc0, !PT ;  /* 0x0000000c03037812 */ /* 0x000fe200078ec0ff */
[----:B------:R-:W2:Y:S01]  /*f630*/  LDL.LU R105, [R1+0x60] ;  /* 0x0000600001697983 */ /* 0x000ea20000300800 */
[----:B0-----:R-:W-:Y:S02]  /*f640*/  FMNMX R17, R77, R17, !PT ;  /* 0x000000114d117209 */ /* 0x001fe40007800000 */
[----:B------:R-:W-:-:S02]  /*f650*/  FMNMX R59, R57, R59, !PT ;  /* 0x0000003b393b7209 */ /* 0x000fc40007800000 */
[----:B-1----:R-:W-:Y:S01]  /*f660*/  FMNMX R16, R76, R16, !PT ;  /* 0x000000104c107209 */ /* 0x002fe20007800000 */
[----:B------:R-:W-:Y:S01]  /*f670*/  IMAD.IADD R3, R104, 0x1, R3 ;  /* 0x0000000168037824 */ /* 0x000fe200078e0203 */
[----:B------:R-:W-:Y:S01]  /*f680*/  BAR.SYNC.DEFER_BLOCKING 0x0 ;  /* 0x0000000000007b1d */ /* 0x000fe20000010000 */
[----:B---3--:R-:W-:Y:S02]  /*f690*/  FMNMX R56, R73, R56, !PT ;  /* 0x0000003849387209 */ /* 0x008fe40007800000 */
[----:B----4-:R-:W-:Y:S02]  /*f6a0*/  FMNMX R19, R72, R19, !PT ;  /* 0x0000001348137209 */ /* 0x010fe40007800000 */
[----:B------:R-:W-:Y:S02]  /*f6b0*/  FMNMX R73, R71, R18, !PT ;  /* 0x0000001247497209 */ /* 0x000fe40007800000 */
[----:B------:R-:W-:Y:S01]  /*f6c0*/  FMNMX R82, R81, R82, !PT ;  /* 0x0000005251527209 */ /* 0x000fe20007800000 */
[----:B------:R-:W0:Y:S01]  /*f6d0*/  SHFL.BFLY PT, R72, R17, 0x1, 0x1f ;  /* 0x0c201f0011487f89 */ /* 0x000e2200000e0000 */
[----:B------:R-:W-:-:S03]  /*f6e0*/  FMNMX R69, R74, R69, !PT ;  /* 0x000000454a457209 */ /* 0x000fc60007800000 */
[----:B------:R-:W1:Y:S04]  /*f6f0*/  SHFL.BFLY PT, R18, R59, 0x1, 0x1f ;  /* 0x0c201f003b127f89 */ /* 0x000e6800000e0000 */
[----:B------:R-:W3:Y:S04]  /*f700*/  SHFL.BFLY PT, R71, R16, 0x1, 0x1f ;  /* 0x0c201f0010477f89 */ /* 0x000ee800000e0000 */
[----:B------:R-:W-:Y:S04]  /*f710*/  SHFL.BFLY PT, R77, R56, 0x1, 0x1f ;  /* 0x0c201f00384d7f89 */ /* 0x000fe800000e0000 */
[----:B------:R4:W-:Y:S04]  /*f720*/  @P5 STS [R3+0x40000], R68 ;  /* 0x0400004403005388 */ /* 0x0009e80000000800 */
[----:B------:R-:W-:Y:S01]  /*f730*/  SHFL.BFLY PT, R76, R69, 0x1, 0x1f ;  /* 0x0c201f00454c7f89 */ /* 0x000fe200000e0000 */
[----:B----4-:R-:W-:-:S03]  /*f740*/  FMNMX R68, R79, R80, !PT ;  /* 0x000000504f447209 */ /* 0x010fc60007800000 */
[----:B------:R-:W4:Y:S01]  /*f750*/  SHFL.BFLY PT, R80, R82, 0x1, 0x1f ;  /* 0x0c201f0052507f89 */ /* 0x000f2200000e0000 */
[----:B------:R-:W-:Y:S02]  /*f760*/  FMNMX R58, R78, R58, !PT ;  /* 0x0000003a4e3a7209 */ /* 0x000fe40007800000 */
[----:B------:R-:W-:Y:S01]  /*f770*/  FMNMX R57, R75, R70, !PT ;  /* 0x000000464b397209 */ /* 0x000fe20007800000 */
[----:B------:R-:W-:Y:S04]  /*f780*/  @P5 STS [R3+0x40100], R73 ;  /* 0x0401004903005388 */ /* 0x000fe80000000800 */
[----:B------:R-:W4:Y:S04]  /*f790*/  SHFL.BFLY PT, R73, R19, 0x1, 0x1f ;  /* 0x0c201f0013497f89 */ /* 0x000f2800000e0000 */
[----:B------:R-:W-:Y:S04]  /*f7a0*/  @P5 STS [R3+0x40080], R68 ;  /* 0x0400804403005388 */ /* 0x000fe80000000800 */
[----:B------:R-:W4:Y:S04]  /*f7b0*/  SHFL.BFLY PT, R68, R58, 0x1, 0x1f ;  /* 0x0c201f003a447f89 */ /* 0x000f2800000e0000 */
[----:B------:R-:W4:Y:S01]  /*f7c0*/  SHFL.BFLY PT, R70, R57, 0x1, 0x1f ;  /* 0x0c201f0039467f89 */ /* 0x000f2200000e0000 */
[----:B0-----:R-:W-:-:S02]  /*f7d0*/  FMNMX R17, R17, R72, !PT ;  /* 0x0000004811117209 */ /* 0x001fc40007800000 */
[----:B------:R-:W-:Y:S02]  /*f7e0*/  FMNMX R83, R83, R84, !PT ;  /* 0x0000005453537209 */ /* 0x000fe40007800000 */
[----:B-1----:R-:W-:Y:S02]  /*f7f0*/  FMNMX R18, R59, R18, !PT ;  /* 0x000000123b127209 */ /* 0x002fe40007800000 */
[----:B---3--:R-:W-:Y:S01]  /*f800*/  FMNMX R16, R16, R71, !PT ;  /* 0x0000004710107209 */ /* 0x008fe20007800000 */
[----:B------:R0:W-:Y:S01]  /*f810*/  @P5 STS [R3+0x40380], R17 ;  /* 0x0403801103005388 */ /* 0x0001e20000000800 */
[----:B----4-:R-:W-:-:S03]  /*f820*/  FMNMX R75, R82, R80, !PT ;  /* 0x00000050524b7209 */ /* 0x010fc60007800000 */
[----:B------:R-:W1:Y:S04]  /*f830*/  SHFL.BFLY PT, R79, R83, 0x1, 0x1f ;  /* 0x0c201f00534f7f89 */ /* 0x000e6800000e0000 */
[----:B------:R3:W-:Y:S01]  /*f840*/  @P5 STS [R3+0x40280], R18 ;  /* 0x0402801203005388 */ /* 0x0007e20000000800 */
[----:B0-----:R-:W-:Y:S01]  /*f850*/  FMNMX R17, R56, R77, !PT ;  /* 0x0000004d38117209 */ /* 0x001fe20007800000 */
[----:B------:R-:W-:Y:S02]  /*f860*/  FMUL R56, R31, UR9 ;  /* 0x000000091f387c20 */ /* 0x000fe40008400000 */
[----:B------:R0:W-:Y:S01]  /*f870*/  @P5 STS [R3+0x40400], R16 ;  /* 0x0404001003005388 */ /* 0x0001e20000000800 */
[----:B---3--:R-:W-:Y:S01]  /*f880*/  FMUL R18, R30, UR9 ;  /* 0x000000091e127c20 */ /* 0x008fe20008400000 */
[----:B0-----:R-:W-:-:S02]  /*f890*/  FMNMX R16, R69, R76, !PT ;  /* 0x0000004c45107209 */ /* 0x001fc40007800000 */
[----:B------:R0:W-:Y:S01]  /*f8a0*/  @P5 STS [R3+0x40200], R75 ;  /* 0x0402004b03005388 */ /* 0x0001e20000000800 */
[----:B------:R-:W-:-:S03]  /*f8b0*/  FMNMX R19, R19, R73, !PT ;  /* 0x0000004913137209 */ /* 0x000fc60007800000 */
[----:B------:R3:W-:Y:S04]  /*f8c0*/  @P5 STS [R3+0x40500], R16 ;  /* 0x0405001003005388 */ /* 0x0007e80000000800 */
[----:B------:R4:W-:Y:S01]  /*f8d0*/  @P5 STS [R3+0x40580], R17 ;  /* 0x0405801103005388 */ /* 0x0009e20000000800 */
[----:B0-----:R-:W-:Y:S01]  /*f8e0*/  FMNMX R75, R18, R56, !PT ;  /* 0x00000038124b7209 */ /* 0x001fe20007800000 */
[----:B------:R-:W-:Y:S01]  /*f8f0*/  FMUL R18, R48, UR9 ;  /* 0x0000000930127c20 */ /* 0x000fe20008400000 */
[----:B------:R-:W-:Y:S01]  /*f900*/  FMUL R56, R49, UR9 ;  /* 0x0000000931387c20 */ /* 0x000fe20008400000 */
[----:B---3--:R-:W-:Y:S01]  /*f910*/  FMUL R16, R50, UR9 ;  /* 0x0000000932107c20 */ /* 0x008fe20008400000 */
[----:B----4-:R-:W-:Y:S01]  /*f920*/  FMUL R17, R51, UR9 ;  /* 0x0000000933117c20 */ /* 0x010fe20008400000 */
[----:B------:R-:W-:-:S02]  /*f930*/  FMNMX R58, R58, R68, !PT ;  /* 0x000000443a3a7209 */ /* 0x000fc40007800000 */
[----:B------:R-:W-:Y:S01]  /*f940*/  FMNMX R57, R57, R70, !PT ;  /* 0x0000004639397209 */ /* 0x000fe20007800000 */
[----:B------:R0:W-:Y:S01]  /*f950*/  @P5 STS [R3+0x40600], R19 ;  /* 0x0406001303005388 */ /* 0x0001e20000000800 */
[----:B------:R-:W-:Y:S02]  /*f960*/  FMNMX R70, R18, R56, !PT ;  /* 0x0000003812467209 */ /* 0x000fe40007800000 */
[----:B------:R-:W-:Y:S01]  /*f970*/  FMNMX R68, R16, R17, !PT ;  /* 0x0000001110447209 */ /* 0x000fe20007800000 */
[----:B------:R-:W-:Y:S02]  /*f980*/  FMUL R18, R8, UR9 ;  /* 0x0000000908127c20 */ /* 0x000fe40008400000 */
[----:B------:R-:W3:Y:S01]  /*f990*/  SHFL.BFLY PT, R69, R70, 0x2, 0x1f ;  /* 0x0c401f0046457f89 */ /* 0x000ee200000e0000 */
[----:B0-----:R-:W-:-:S03]  /*f9a0*/  FMUL R19, R9, UR9 ;  /* 0x0000000909137c20 */ /* 0x001fc60008400000 */
[----:B------:R-:W0:Y:S01]  /*f9b0*/  SHFL.BFLY PT, R59, R68, 0x2, 0x1f ;  /* 0x0c401f00443b7f89 */ /* 0x000e2200000e0000 */
[----:B------:R-:W-:Y:S01]  /*f9c0*/  FMUL R16, R10, UR9 ;  /* 0x000000090a107c20 */ /* 0x000fe20008400000 */
[----:B------:R-:W-:Y:S01]  /*f9d0*/  FMUL R17, R11, UR9 ;  /* 0x000000090b117c20 */ /* 0x000fe20008400000 */
[----:B------:R-:W-:Y:S01]  /*f9e0*/  FMNMX R86, R18, R19, !PT ;  /* 0x0000001312567209 */ /* 0x000fe20007800000 */
[----:B------:R-:W-:Y:S01]  /*f9f0*/  FMUL R18, R12, UR9 ;  /* 0x000000090c127c20 */ /* 0x000fe20008400000 */
[----:B------:R-:W-:Y:S01]  /*fa00*/  FMUL R19, R13, UR9 ;  /* 0x000000090d137c20 */ /* 0x000fe20008400000 */
[----:B-1----:R-:W-:Y:S01]  /*fa10*/  FMNMX R74, R83, R79, !PT ;  /* 0x0000004f534a7209 */ /* 0x002fe20007800000 */
[----:B------:R-:W1:Y:S01]  /*fa20*/  SHFL.BFLY PT, R71, R75, 0x2, 0x1f ;  /* 0x0c401f004b477f89 */ /* 0x000e6200000e0000 */
[----:B------:R-:W-:Y:S01]  /*fa30*/  FMNMX R84, R16, R17, !PT ;  /* 0x0000001110547209 */ /* 0x000fe20007800000 */
[----:B------:R-:W-:Y:S01]  /*fa40*/  FMUL R16, R14, UR9 ;  /* 0x000000090e107c20 */ /* 0x000fe20008400000 */
[----:B------:R-:W-:Y:S01]  /*fa50*/  FMNMX R83, R18, R19, !PT ;  /* 0x0000001312537209 */ /* 0x000fe20007800000 */
[----:B------:R-:W-:Y:S01]  /*fa60*/  FMUL R17, R15, UR9 ;  /* 0x000000090f117c20 */ /* 0x000fe20008400000 */
[----:B------:R-:W-:Y:S01]  /*fa70*/  FMUL R18, R52, UR9 ;  /* 0x0000000934127c20 */ /* 0x000fe20008400000 */
[----:B------:R-:W-:Y:S01]  /*fa80*/  FMUL R19, R53, UR9 ;  /* 0x0000000935137c20 */ /* 0x000fe20008400000 */
[----:B------:R4:W-:Y:S02]  /*fa90*/  @P5 STS [R3+0x40180], R74 ;  /* 0x0401804a03005388 */ /* 0x0009e40000000800 */
[----:B------:R-:W-:Y:S01]  /*faa0*/  FMNMX R73, R16, R17, !PT ;  /* 0x0000001110497209 */ /* 0x000fe20007800000 */
[----:B------:R-:W-:Y:S01]  /*fab0*/  FMUL R16, R54, UR9 ;  /* 0x0000000936107c20 */ /* 0x000fe20008400000 */
[----:B------:R-:W-:Y:S01]  /*fac0*/  FMUL R17, R55, UR9 ;  /* 0x0000000937117c20 */ /* 0x000fe20008400000 */
[----:B----4-:R-:W-:Y:S01]  /*fad0*/  FMNMX R74, R18, R19, !PT ;  /* 0x00000013124a7209 */ /* 0x010fe20007800000 */
[----:B------:R-:W-:Y:S01]  /*fae0*/  FMUL R18, R102, UR9 ;  /* 0x0000000966127c20 */ /* 0x000fe20008400000 */
[----:B------:R-:W-:Y:S01]  /*faf0*/  FMUL R19, R103, UR9 ;  /* 0x0000000967137c20 */ /* 0x000fe20008400000 */
[----:B------:R4:W-:Y:S01]  /*fb00*/  @P5 STS [R3+0x40300], R58 ;  /* 0x0403003a03005388 */ /* 0x0009e20000000800 */
[----:B------:R-:W-:Y:S01]  /*fb10*/  FMNMX R16, R16, R17, !PT ;  /* 0x0000001110107209 */ /* 0x000fe20007800000 */
[----:B------:R-:W-:Y:S01]  /*fb20*/  FMUL R17, R100, UR9 ;  /* 0x0000000964117c20 */ /* 0x000fe20008400000 */
[----:B------:R-:W-:Y:S01]  /*fb30*/  FMUL R56, R101, UR9 ;  /* 0x0000000965387c20 */ /* 0x000fe20008400000 */
[----:B------:R-:W-:Y:S01]  /*fb40*/  FMNMX R18, R18, R19, !PT ;  /* 0x0000001312127209 */ /* 0x000fe20007800000 */
[----:B------:R-:W-:Y:S01]  /*fb50*/  FMUL R19, R44, UR9 ;  /* 0x000000092c137c20 */ /* 0x000fe20008400000 */
[----:B---3--:R-:W-:Y:S01]  /*fb60*/  FMNMX R77, R70, R69, !PT ;  /* 0x00000045464d7209 */ /* 0x008fe20007800000 */
[----:B----4-:R-:W-:Y:S01]  /*fb70*/  FMUL R58, R45, UR9 ;  /* 0x000000092d3a7c20 */ /* 0x010fe20008400000 */
[----:B0-----:R-:W-:Y:S01]  /*fb80*/  FMNMX R78, R68, R59, !PT ;  /* 0x0000003b444e7209 */ /* 0x001fe20007800000 */
[----:B------:R0:W-:Y:S01]  /*fb90*/  @P5 STS [R3+0x40480], R57 ;  /* 0x0404803903005388 */ /* 0x0001e20000000800 */
[----:B------:R-:W-:Y:S01]  /*fba0*/  FMNMX R17, R17, R56, !PT ;  /* 0x0000003811117209 */ /* 0x000fe20007800000 */
[----:B------:R-:W-:Y:S01]  /*fbb0*/  FMUL R56, R46, UR9 ;  /* 0x000000092e387c20 */ /* 0x000fe20008400000 */
[----:B------:R-:W-:Y:S01]  /*fbc0*/  FMNMX R19, R19, R58, !PT ;  /* 0x0000003a13137209 */ /* 0x000fe20007800000 */
[----:B------:R-:W-:Y:S01]  /*fbd0*/  FMUL R58, R22, UR9 ;  /* 0x00000009163a7c20 */ /* 0x000fe20008400000 */
[----:B------:R-:W-:Y:S01]  /*fbe0*/  FMUL R72, R23, UR9 ;  /* 0x0000000917487c20 */ /* 0x000fe20008400000 */
[----:B------:R-:W3:Y:S01]  /*fbf0*/  SHFL.BFLY PT, R81, R74, 0x2, 0x1f ;  /* 0x0c401f004a517f89 */ /* 0x000ee200000e0000 */
[----:B0-----:R-:W-:-:S03]  /*fc00*/  FMUL R57, R47, UR9 ;  /* 0x000000092f397c20 */ /* 0x001fc60008400000 */
[----:B------:R-:W0:Y:S01]  /*fc10*/  SHFL.BFLY PT, R80, R77, 0x1, 0x1f ;  /* 0x0c201f004d507f89 */ /* 0x000e2200000e0000 */
[----:B------:R-:W-:-:S03]  /*fc20*/  FMNMX R58, R58, R72, !PT ;  /* 0x000000483a3a7209 */ /* 0x000fc60007800000 */
[----:B------:R-:W4:Y:S01]  /*fc30*/  SHFL.BFLY PT, R79, R78, 0x1, 0x1f ;  /* 0x0c201f004e4f7f89 */ /* 0x000f2200000e0000 */
[----:B------:R-:W-:Y:S01]  /*fc40*/  FMNMX R56, R56, R57, !PT ;  /* 0x0000003938387209 */ /* 0x000fe20007800000 */
[----:B------:R-:W-:Y:S01]  /*fc50*/  FMUL R57, R20, UR9 ;  /* 0x0000000914397c20 */ /* 0x000fe20008400000 */
[----:B-1----:R-:W-:Y:S01]  /*fc60*/  FMNMX R75, R75, R71, !PT ;  /* 0x000000474b4b7209 */ /* 0x002fe20007800000 */
[----:B------:R-:W-:Y:S01]  /*fc70*/  FMUL R76, R21, UR9 ;  /* 0x00000009154c7c20 */ /* 0x000fe20008400000 */
[----:B------:R-:W1:Y:S04]  /*fc80*/  SHFL.BFLY PT, R71, R84, 0x2, 0x1f ;  /* 0x0c401f0054477f89 */ /* 0x000e6800000e0000 */
[----:B------:R-:W1:Y:S01]  /*fc90*/  SHFL.BFLY PT, R72, R83, 0x2, 0x1f ;  /* 0x0c401f0053487f89 */ /* 0x000e6200000e0000 */
[----:B------:R-:W-:-:S03]  /*fca0*/  FMNMX R57, R57, R76, !PT ;  /* 0x0000004c39397209 */ /* 0x000fc60007800000 */
[----:B------:R-:W1:Y:S04]  /*fcb0*/  SHFL.BFLY PT, R85, R86, 0x2, 0x1f ;  /* 0x0c401f0056557f89 */ /* 0x000e6800000e0000 */
[----:B------:R-:W1:Y:S04]  /*fcc0*/  SHFL.BFLY PT, R82, R73, 0x2, 0x1f ;  /* 0x0c401f0049527f89 */ /* 0x000e6800000e0000 */
[----:B------:R-:W1:Y:S01]  /*fcd0*/  SHFL.BFLY PT, R76, R75, 0x1, 0x1f ;  /* 0x0c201f004b4c7f89 */ /* 0x000e6200000e0000 */
[----:B------:R-:W-:Y:S01]  /*fce0*/  FMUL R59, R36, UR9 ;  /* 0x00000009243b7c20 */ /* 0x000fe20008400000 */
[----:B------:R-:W-:Y:S01]  /*fcf0*/  FMUL R70, R37, UR9 ;  /* 0x0000000925467c20 */ /* 0x000fe20008400000 */
[----:B------:R-:W-:Y:S01]  /*fd00*/  FMUL R68, R38, UR9 ;  /* 0x0000000926447c20 */ /* 0x000fe20008400000 */
[----:B------:R-:W-:Y:S01]  /*fd10*/  FMUL R69, R39, UR9 ;  /* 0x0000000927457c20 */ /* 0x000fe20008400000 */
[----:B---3--:R-:W-:-:S02]  /*fd20*/  FMNMX R74, R74, R81, !PT ;  /* 0x000000514a4a7209 */ /* 0x008fc40007800000 */
[----:B0-----:R-:W-:Y:S01]  /*fd30*/  FMNMX R77, R77, R80, !PT ;  /* 0x000000504d4d7209 */ /* 0x001fe20007800000 */
[----:B------:R-:W-:Y:S01]  /*fd40*/  SHFL.BFLY PT, R81, R18, 0x2, 0x1f ;  /* 0x0c401f0012517f89 */ /* 0x000fe200000e0000 */
[----:B----4-:R-:W-:Y:S02]  /*fd50*/  FMNMX R78, R78, R79, !PT ;  /* 0x0000004f4e4e7209 */ /* 0x010fe40007800000 */
[----:B------:R-:W-:Y:S01]  /*fd60*/  FMNMX R59, R59, R70, !PT ;  /* 0x000000463b3b7209 */ /* 0x000fe20007800000 */
[----:B------:R-:W0:Y:S01]  /*fd70*/  SHFL.BFLY PT, R79, R16, 0x2, 0x1f ;  /* 0x0c401f00104f7f89 */ /* 0x000e2200000e0000 */
[----:B------:R-:W-:Y:S01]  /*fd80*/  FMNMX R68, R68, R69, !PT ;  /* 0x0000004544447209 */ /* 0x000fe20007800000 */
[----:B------:R-:W-:Y:S02]  /*fd90*/  FMUL R69, R92, UR9 ;  /* 0x000000095c457c20 */ /* 0x000fe40008400000 */
[----:B------:R-:W3:Y:S01]  /*fda0*/  SHFL.BFLY PT, R80, R17, 0x2, 0x1f ;  /* 0x0c401f0011507f89 */ /* 0x000ee200000e0000 */
[----:B------:R-:W-:Y:S01]  /*fdb0*/  FMUL R70, R94, UR9 ;  /* 0x000000095e467c20 */ /* 0x000fe20008400000 */
[----:B-1----:R-:W-:-:S02]  /*fdc0*/  FMNMX R71, R84, R71, !PT ;  /* 0x0000004754477209 */ /* 0x002fc40007800000 */
[----:B------:R-:W-:Y:S01]  /*fdd0*/  FMNMX R72, R83, R72, !PT ;  /* 0x0000004853487209 */ /* 0x000fe20007800000 */
[----:B------:R-:W-:Y:S01]  /*fde0*/  SHFL.BFLY PT, R84, R57, 0x2, 0x1f ;  /* 0x0c401f0039547f89 */ /* 0x000fe200000e0000 */
[----:B------:R-:W-:Y:S02]  /*fdf0*/  FMNMX R97, R86, R85, !PT ;  /* 0x0000005556617209 */ /* 0x000fe40007800000 */
[----:B------:R-:W-:Y:S01]  /*fe00*/  FMNMX R73, R73, R82, !PT ;  /* 0x0000005249497209 */ /* 0x000fe20007800000 */
[----:B------:R-:W1:Y:S01]  /*fe10*/  SHFL.BFLY PT, R83, R56, 0x2, 0x1f ;  /* 0x0c401f0038537f89 */ /* 0x000e6200000e0000 */
[----:B------:R-:W-:Y:S02]  /*fe20*/  FMNMX R69, R69, R88, !PT ;  /* 0x0000005845457209 */ /* 0x000fe40007800000 */
[----:B------:R-:W-:Y:S01]  /*fe30*/  FMNMX R70, R70, R87, !PT ;  /* 0x0000005746467209 */ /* 0x000fe20007800000 */
[----:B------:R-:W4:Y:S01]  /*fe40*/  SHFL.BFLY PT, R82, R19, 0x2, 0x1f ;  /* 0x0c401f0013527f89 */ /* 0x000f2200000e0000 */
[----:B------:R-:W-:-:S03]  /*fe50*/  FMNMX R75, R75, R76, !PT ;  /* 0x0000004c4b4b7209 */ /* 0x000fc60007800000 */
[----:B------:R-:W0:Y:S04]  /*fe60*/  SHFL.BFLY PT, R85, R58, 0x2, 0x1f ;  /* 0x0c401f003a557f89 */ /* 0x000e2800000e0000 */
[----:B------:R-:W0:Y:S04]  /*fe70*/  SHFL.BFLY PT, R76, R71, 0x1, 0x1f ;  /* 0x0c201f00474c7f89 */ /* 0x000e2800000e0000 */
[----:B------:R-:W1:Y:S04]  /*fe80*/  SHFL.BFLY PT, R96, R74, 0x1, 0x1f ;  /* 0x0c201f004a607f89 */ /* 0x000e6800000e0000 */
[----:B------:R-:W4:Y:S04]  /*fe90*/  SHFL.BFLY PT, R86, R59, 0x2, 0x1f ;  /* 0x0c401f003b567f89 */ /* 0x000f2800000e0000 */
[----:B------:R-:W5:Y:S04]  /*fea0*/  SHFL.BFLY PT, R87, R68, 0x2, 0x1f ;  /* 0x0c401f0044577f89 */ /* 0x000f6800000e0000 */
[----:B------:R-:W5:Y:S04]  /*feb0*/  SHFL.BFLY PT, R88, R69, 0x2, 0x1f ;  /* 0x0c401f0045587f89 */ /* 0x000f6800000e0000 */
[----:B------:R-:W5:Y:S04]  /*fec0*/  SHFL.BFLY PT, R89, R70, 0x2, 0x1f ;  /* 0x0c401f0046597f89 */ /* 0x000f6800000e0000 */
[----:B------:R-:W2:Y:S01]  /*fed0*/  SHFL.BFLY PT, R90, R72, 0x1, 0x1f ;  /* 0x0c201f00485a7f89 */ /* 0x000ea200000e0000 */
[----:B0-----:R-:W-:-:S02]  /*fee0*/  FMNMX R16, R16, R79, !PT ;  /* 0x0000004f10107209 */ /* 0x001fc40007800000 */
[----:B---3--:R-:W-:Y:S02]  /*fef0*/  FMNMX R17, R17, R80, !PT ;  /* 0x0000005011117209 */ /* 0x008fe40007800000 */
[----:B------:R-:W-:Y:S02]  /*ff00*/  FMNMX R18, R18, R81, !PT ;  /* 0x0000005112127209 */ /* 0x000fe40007800000 */
[----:B-1----:R-:W-:Y:S02]  /*ff10*/  FMNMX R56, R56, R83, !PT ;  /* 0x0000005338387209 */ /* 0x002fe40007800000 */
[----:B------:R-:W-:Y:S01]  /*ff20*/  FMNMX R57, R57, R84, !PT ;  /* 0x0000005439397209 */ /* 0x000fe20007800000 */
[----:B------:R-:W-:Y:S01]  /*ff30*/  SHFL.BFLY PT, R83, R17, 0x1, 0x1f ;  /* 0x0c201f0011537f89 */ /* 0x000fe200000e0000 */
[----:B----4-:R-:W-:Y:S02]  /*ff40*/  FMNMX R19, R19, R82, !PT ;  /* 0x0000005213137209 */ /* 0x010fe40007800000 */
[----:B------:R-:W-:Y:S01]  /*ff50*/  FMNMX R58, R58, R85, !PT ;  /* 0x000000553a3a7209 */ /* 0x000fe20007800000 */
[----:B------:R-:W0:Y:S04]  /*ff60*/  SHFL.BFLY PT, R84, R16, 0x1, 0x1f ;  /* 0x0c201f0010547f89 */ /* 0x000e2800000e0000 */
[----:B------:R-:W1:Y:S01]  /*ff70*/  SHFL.BFLY PT, R81, R18, 0x1, 0x1f ;  /* 0x0c201f0012517f89 */ /* 0x000e6200000e0000 */
[----:B------:R-:W-:-:S02]  /*ff80*/  FMNMX R71, R71, R76, !PT ;  /* 0x0000004c47477209 */ /* 0x000fc40007800000 */
[----:B------:R-:W-:Y:S01]  /*ff90*/  FMNMX R82, R74, R96, !PT ;  /* 0x000000604a527209 */ /* 0x000fe20007800000 */
[----:B------:R-:W-:Y:S01]  /*ffa0*/  @P5 STS [R3+0x40780], R78 ;  /* 0x0407804e03005388 */ /* 0x000fe20000000800 */
[----:B------:R-:W-:Y:S02]  /*ffb0*/  FMNMX R59, R59, R86, !PT ;  /* 0x000000563b3b7209 */ /* 0x000fe40007800000 */
[----:B-----5:R-:W-:Y:S01]  /*ffc0*/  FMNMX R68, R68, R87, !PT ;  /* 0x0000005744447209 */ /* 0x020fe20007800000 */
[----:B------:R-:W3:Y:S01]  /*ffd0*/  SHFL.BFLY PT, R80, R19, 0x1, 0x1f ;  /* 0x0c201f0013507f89 */ /* 0x000ee200000e0000 */
[----:B------:R-:W-:Y:S02]  /*ffe0*/  FMNMX R69, R69, R88, !PT ;  /* 0x0000005845457209 */ /* 0x000fe40007800000 */
[----:B------:R-:W-:Y:S01]  /*fff0*/  FMNMX R70, R70, R89, !PT ;  /* 0x0000005946467209 */ /* 0x000fe20007800000 */
[----:B------:R-:W4:Y:S04]  /*10000*/  SHFL.BFLY PT, R74, R56, 0x1, 0x1f ;  /* 0x0c201f00384a7f89 */ /* 0x000f2800000e0000 */
[----:B------:R-:W5:Y:S04]  /*10010*/  SHFL.BFLY PT, R78, R57, 0x1, 0x1f ;  /* 0x0c201f00394e7f89 */ /* 0x000f6800000e0000 */
[----:B------:R-:W0:Y:S04]  /*10020*/  SHFL.BFLY PT, R79, R58, 0x1, 0x1f ;  /* 0x0c201f003a4f7f89 */ /* 0x000e2800000e0000 */
[----:B------:R2:W-:Y:S04]  /*10030*/  @P5 STS [R3+0x40880], R71 ;  /* 0x0408804703005388 */ /* 0x0005e80000000800 */
[----:B------:R-:W-:Y:S04]  /*10040*/  @P5 STS [R3+0x40680], R75 ;  /* 0x0406804b03005388 */ /* 0x000fe80000000800 */
[----:B------:R-:W-:Y:S01]  /*10050*/  @P5 STS [R3+0x40700], R77 ;  /* 0x0407004d03005388 */ /* 0x000fe20000000800 */
[----:B--2---:R-:W-:-:S03]  /*10060*/  FMNMX R71, R72, R90, !PT ;  /* 0x0000005a48477209 */ /* 0x004fc60007800000 */
[----:B------:R-:W2:Y:S04]  /*10070*/  SHFL.BFLY PT, R98, R97, 0x1, 0x1f ;  /* 0x0c201f0061627f89 */ /* 0x000ea800000e0000 */
[----:B------:R-:W2:Y:S04]  /*10080*/  SHFL.BFLY PT, R91, R73, 0x1, 0x1f ;  /* 0x0c201f00495b7f89 */ /* 0x000ea800000e0000 */
[----:B------:R-:W-:Y:S04]  /*10090*/  SHFL.BFLY PT, R77, R59, 0x1, 0x1f ;  /* 0x0c201f003b4d7f89 */ /* 0x000fe800000e0000 */
[----:B------:R-:W-:Y:S04]  /*100a0*/  SHFL.BFLY PT, R76, R68, 0x1, 0x1f ;  /* 0x0c201f00444c7f89 */ /* 0x000fe800000e0000 */
[----:B------:R-:W-:Y:S04]  /*100b0*/  SHFL.BFLY PT, R72, R69, 0x1, 0x1f ;  /* 0x0c201f0045487f89 */ /* 0x000fe800000e0000 */
[----:B------:R-:W2:Y:S01]  /*100c0*/  SHFL.BFLY PT, R75, R70, 0x1, 0x1f ;  /* 0x0c201f00464b7f89 */ /* 0x000ea200000e0000 */
[----:B0-----:R-:W-:-:S02]  /*100d0*/  FMNMX R16, R16, R84, !PT ;  /* 0x0000005410107209 */ /* 0x001fc40007800000 */
[----:B------:R-:W-:Y:S02]  /*100e0*/  FMNMX R17, R17, R83, !PT ;  /* 0x0000005311117209 */ /* 0x000fe40007800000 */
[----:B-1----:R-:W-:Y:S01]  /*100f0*/  FMNMX R18, R18, R81, !PT ;  /* 0x0000005112127209 */ /* 0x002fe20007800000 */
[----:B------:R4:W-:Y:S01]  /*10100*/  @P5 STS [R3+0x40a80], R16 ;  /* 0x040a801003005388 */ /* 0x0009e20000000800 */
[----:B---3--:R-:W-:-:S03]  /*10110*/  FMNMX R19, R19, R80, !PT ;  /* 0x0000005013137209 */ /* 0x008fc60007800000 */
[----:B------:R5:W-:Y:S04]  /*10120*/  @P5 STS [R3+0x40b00], R17 ;  /* 0x040b001103005388 */ /* 0x000be80000000800 */
[----:B------:R0:W-:Y:S01]  /*10130*/  @P5 STS [R3+0x40b80], R18 ;  /* 0x040b801203005388 */ /* 0x0001e20000000800 */
[----:B----4-:R-:W-:Y:S02]  /*10140*/  FMNMX R16, R56, R74, !PT ;  /* 0x0000004a38107209 */ /* 0x010fe40007800000 */
[----:B-----5:R-:W-:Y:S02]  /*10150*/  FMNMX R17, R57, R78, !PT ;  /* 0x0000004e39117209 */ /* 0x020fe40007800000 */
[----:B0-----:R-:W-:Y:S01]  /*10160*/  FMNMX R18, R58, R79, !PT ;  /* 0x0000004f3a127209 */ /* 0x001fe20007800000 */
[----:B------:R0:W-:Y:S01]  /*10170*/  @P5 STS [R3+0x40c00], R19 ;  /* 0x040c001303005388 */ /* 0x0001e20000000800 */
[----:B--2---:R-:W-:-:S02]  /*10180*/  FMNMX R98, R97, R98, !PT ;  /* 0x0000006261627209 */ /* 0x004fc40007800000 */
[----:B------:R-:W-:Y:S01]  /*10190*/  FMNMX R73, R73, R91, !PT ;  /* 0x0000005b49497209 */ /* 0x000fe20007800000 */
[----:B------:R1:W-:Y:S04]  /*101a0*/  @P5 STS [R3+0x40c80], R16 ;  /* 0x040c801003005388 */ /* 0x0003e80000000800 */
[----:B------:R2:W-:Y:S01]  /*101b0*/  @P5 STS [R3+0x40d00], R17 ;  /* 0x040d001103005388 */ /* 0x0005e20000000800 */
[----:B0-----:R-:W-:-:S03]  /*101c0*/  FMNMX R19, R70, R75, !PT ;  /* 0x0000004b46137209 */ /* 0x001fc60007800000 */
[----:B------:R0:W-:Y:S01]  /*101d0*/  @P5 STS [R3+0x40d80], R18 ;  /* 0x040d801203005388 */ /* 0x0001e20000000800 */
[----:B-1----:R-:W-:Y:S02]  /*101e0*/  FMNMX R16, R59, R77, !PT ;  /* 0x0000004d3b107209 */ /* 0x002fe40007800000 */
[----:B--2---:R-:W-:Y:S02]  /*101f0*/  FMNMX R17, R68, R76, !PT ;  /* 0x0000004c44117209 */ /* 0x004fe40007800000 */
[----:B0-----:R-:W-:Y:S01]  /*10200*/  FMNMX R18, R69, R72, !PT ;  /* 0x0000004845127209 */ /* 0x001fe20007800000 */
[----:B------:R-:W-:Y:S04]  /*10210*/  @P5 STS [R3+0x40800], R98 ;  /* 0x0408006203005388 */ /* 0x000fe80000000800 */
[----:B------:R-:W-:Y:S04]  /*10220*/  @P5 STS [R3+0x40900], R71 ;  /* 0x0409004703005388 */ /* 0x000fe80000000800 */
[----:B------:R-:W-:Y:S04]  /*10230*/  @P5 STS [R3+0x40980], R73 ;  /* 0x0409804903005388 */ /* 0x000fe80000000800 */
[----:B------:R-:W-:Y:S04]  /*10240*/  @P5 STS [R3+0x40a00], R82 ;  /* 0x040a005203005388 */ /* 0x000fe80000000800 */
[----:B------:R-:W-:Y:S04]  /*10250*/  @P5 STS [R3+0x40e00], R16 ;  /* 0x040e001003005388 */ /* 0x000fe80000000800 */
[----:B------:R-:W-:Y:S04]  /*10260*/  @P5 STS [R3+0x40e80], R17 ;  /* 0x040e801103005388 */ /* 0x000fe80000000800 */
[----:B------:R-:W-:Y:S04]  /*10270*/  @P5 STS [R3+0x40f00], R18 ;  /* 0x040f001203005388 */ /* 0x000fe80000000800 */
[----:B------:R-:W-:Y:S01]  /*10280*/  @P5 STS [R3+0x40f80], R19 ;  /* 0x040f801303005388 */ /* 0x000fe20000000800 */
[----:B------:R-:W-:Y:S01]  /*10290*/  LEA R86, R2, UR6, 0x2 ;  /* 0x0000000602567c11 */ /* 0x000fe2000f8e10ff */
[----:B------:R-:W-:Y:S06]  /*102a0*/  BAR.SYNC.DEFER_BLOCKING 0x0 ;  /* 0x0000000000007b1d */ /* 0x000fec0000010000 */
[----:B------:R-:W0:Y:S04]  /*102b0*/  LDS R17, [R86+0x40000] ;  /* 0x0400000056117984 */ /* 0x000e280000000800 */
[----:B0-----:R-:W0:Y:S02]  /*102c0*/  SHFL.BFLY PT, R16, R17, 0x2, 0x1f ;  /* 0x0c401f0011107f89 */ /* 0x001e2400000e0000 */
[----:B0-----:R-:W-:-:S05]  /*102d0*/  FMNMX R17, R17, R16, !PT ;  /* 0x0000001011117209 */ /* 0x001fca0007800000 */
[----:B------:R-:W0:Y:S01]  /*102e0*/  SHFL.BFLY PT, R18, R17, 0x1, 0x1f ;  /* 0x0c201f0011127f89 */ /* 0x000e2200000e0000 */
[----:B------:R-:W-:Y:S01]  /*102f0*/  IMAD.U32 R16, RZ, RZ, UR6 ;  /* 0x00000006ff107e24 */ /* 0x000fe2000f8e00ff */
[----:B------:R-:W-:-:S04]  /*10300*/  SHF.L.U32 R19, R99, 0x2, RZ ;  /* 0x0000000263137819 */ /* 0x000fc800000006ff */
[----:B------:R-:W-:Y:S02]  /*10310*/  IADD3 R16, PT, PT, R16, 0x800, R19 ;  /* 0x0000080010107810 */ /* 0x000fe40007ffe013 */
[----:B0-----:R-:W-:-:S05]  /*10320*/  FMNMX R18, R17, R18, !PT ;  /* 0x0000001211127209 */ /* 0x001fca0007800000 */
[----:B------:R-:W-:Y:S04]  /*10330*/  @!P4 STS [R86+0x40000], R18 ;  /* 0x040000125600c388 */ /* 0x000fe80000000800 */
[----:B------:R-:W0:Y:S04]  /*10340*/  LDS R17, [R16+0x40000] ;  /* 0x0400000010117984 */ /* 0x000e280000000800 */
[----:B0-----:R-:W0:Y:S02]  /*10350*/  SHFL.BFLY PT, R18, R17, 0x2, 0x1f ;  /* 0x0c401f0011127f89 */ /* 0x001e2400000e0000 */
[----:B0-----:R-:W-:-:S05]  /*10360*/  FMNMX R18, R17, R18, !PT ;  /* 0x0000001211127209 */ /* 0x001fca0007800000 */
[----:B------:R-:W0:Y:S02]  /*10370*/  SHFL.BFLY PT, R17, R18, 0x1, 0x1f ;  /* 0x0c201f0012117f89 */ /* 0x000e2400000e0000 */
[----:B0-----:R-:W-:-:S05]  /*10380*/  FMNMX R17, R18, R17, !PT ;  /* 0x0000001112117209 */ /* 0x001fca0007800000 */
[----:B------:R-:W-:Y:S01]  /*10390*/  @!P4 STS [R16+0x40000], R17 ;  /* 0x040000111000c388 */ /* 0x000fe20000000800 */
[----:B------:R-:W-:Y:S06]  /*103a0*/  BAR.SYNC.DEFER_BLOCKING 0x0 ;  /* 0x0000000000007b1d */ /* 0x000fec0000010000 */
[----:B------:R-:W0:Y:S04]  /*103b0*/  LDS R17, [R104+0x40000] ;  /* 0x0400000068117984 */ /* 0x000e280000000800 */
[----:B------:R-:W-:Y:S04]  /*103c0*/  LDS R81, [R104+0x40200] ;  /* 0x0402000068517984 */ /* 0x000fe80000000800 */
[----:B------:R-:W-:Y:S04]  /*103d0*/  LDS R82, [R104+0x40280] ;  /* 0x0402800068527984 */ /* 0x000fe80000000800 */
[----:B------:R-:W-:Y:S04]  /*103e0*/  LDS R79, [R104+0x40300] ;  /* 0x04030000684f7984 */ /* 0x000fe80000000800 */
[----:B------:R-:W-:Y:S04]  /*103f0*/  LDS R78, [R104+0x40380] ;  /* 0x04038000684e7984 */ /* 0x000fe80000000800 */
[----:B------:R-:W-:Y:S04]  /*10400*/  LDS R77, [R104+0x40400] ;  /* 0x04040000684d7984 */ /* 0x000fe80000000800 */
[----:B------:R-:W-:Y:S04]  /*10410*/  LDS R76, [R104+0x40480] ;  /* 0x04048000684c7984 */ /* 0x000fe80000000800 */
[----:B------:R-:W-:Y:S04]  /*10420*/  LDS R75, [R104+0x40500] ;  /* 0x04050000684b7984 */ /* 0x000fe80000000800 */
[----:B------:R-:W-:Y:S04]  /*10430*/  LDS R74, [R104+0x40580] ;  /* 0x04058000684a7984 */ /* 0x000fe80000000800 */
[----:B------:R-:W-:Y:S01]  /*10440*/  LDS R73, [R104+0x40600] ;  /* 0x0406000068497984 */ /* 0x000fe20000000800 */
[----:B0-----:R-:W-:-:S03]  /*10450*/  FMNMX R108, R17, R111, !PT ;  /* 0x0000006f116c7209 */ /* 0x001fc60007800000 */
[----:B------:R-:W-:Y:S02]  /*10460*/  LDS R72, [R104+0x40680] ;  /* 0x0406800068487984 */ /* 0x000fe40000000800 */
[--C-:B------:R-:W-:Y:S01]  /*10470*/  FFMA R17, R24, UR9, -R108.reuse ;  /* 0x0000000918117c23 */ /* 0x100fe2000800086c */
[----:B------:R-:W-:Y:S01]  /*10480*/  FFMA R18, R25, UR9, -R108 ;  /* 0x0000000919127c23 */ /* 0x000fe2000800086c */
[----:B------:R-:W-:Y:S02]  /*10490*/  STL [R1+0x51c], R108 ;  /* 0x00051c6c01007387 */ /* 0x000fe40000100800 */
[----:B------:R-:W-:Y:S01]  /*104a0*/  FMUL R17, R17, 1.4426950216293334961 ;  /* 0x3fb8aa3b11117820 */ /* 0x000fe20000400000 */
[----:B------:R-:W-:Y:S01]  /*104b0*/  FMUL R18, R18, 1.4426950216293334961 ;  /* 0x3fb8aa3b12127820 */ /* 0x000fe20000400000 */
[----:B------:R-:W0:Y:S02]  /*104c0*/  LDS R25, [R104+0x40080] ;  /* 0x0400800068197984 */ /* 0x000e240000000800 */
[----:B------:R1:W2:Y:S02]  /*104d0*/  MUFU.EX2 R56, R17 ;  /* 0x0000001100387308 */ /* 0x0002a40000000800 */
[----:B------:R-:W3:Y:S04]  /*104e0*/  LDS R24, [R104+0x40100] ;  /* 0x0401000068187984 */ /* 0x000ee80000000800 */
[----:B------:R-:W-:Y:S02]  /*104f0*/  LDS R71, [R104+0x40700] ;  /* 0x0407000068477984 */ /* 0x000fe40000000800 */
[----:B------:R-:W4:Y:S02]  /*10500*/  MUFU.EX2 R57, R18 ;  /* 0x0000001200397308 */ /* 0x000f240000000800 */
[----:B-1----:R-:W-:Y:S04]  /*10510*/  LDS R17, [R104+0x40180] ;  /* 0x0401800068117984 */ /* 0x002fe80000000800 */
[----:B------:R-:W-:Y:S04]  /*10520*/  LDS R70, [R104+0x40780] ;  /* 0x0407800068467984 */ /* 0x000fe80000000800 */
[----:B--2---:R1:W-:Y:S04]  /*10530*/  STL [R1+0x6c8], R56 ;  /* 0x0006c83801007387 */ /* 0x0043e80000100800 */
[----:B------:R-:W-:Y:S04]  /*10540*/  LDS R69, [R104+0x40800] ;  /* 0x0408000068457984 */ /* 0x000fe80000000800 */
[----:B----4-:R2:W-:Y:S04]  /*10550*/  STL [R1+0x6c4], R57 ;  /* 0x0006c43901007387 */ /* 0x0105e80000100800 */
[----:B------:R-:W4:Y:S04]  /*10560*/  LDL.LU R98, [R1+0x64] ;  /* 0x0000640001627983 */ /* 0x000f280000300800 */
[----:B------:R-:W-:Y:S01]  /*10570*/  LDS R68, [R104+0x40880] ;  /* 0x0408800068447984 */ /* 0x000fe20000000800 */
[----:B0-----:R-:W-:-:S03]  /*10580*/  FMNMX R106, R25, R107, !PT ;  /* 0x0000006b196a7209 */ /* 0x001fc60007800000 */
[----:B------:R-:W-:Y:S01]  /*10590*/  LDS R59, [R104+0x40900] ;  /* 0x04090000683b7984 */ /* 0x000fe20000000800 */
[----:B---3--:R-:W-:Y:S01]  /*105a0*/  FMNMX R99, R24, R105, !PT ;  /* 0x0000006918637209 */ /* 0x008fe20007800000 */
[--C-:B------:R-:W-:Y:S01]  /*105b0*/  FFMA R26, R26, UR9, -R106.reuse ;  /* 0x000000091a1a7c23 */ /* 0x100fe2000800086a */
[----:B------:R-:W-:Y:S01]  /*105c0*/  FFMA R27, R27, UR9, -R106 ;  /* 0x000000091b1b7c23 */ /* 0x000fe2000800086a */
[----:B------:R-:W-:Y:S01]  /*105d0*/  FADD R18, R56, R57 ;  /* 0x0000003938127221 */ /* 0x000fe20000000000 */
[----:B------:R-:W-:Y:S01]  /*105e0*/  STL [R1+0x518], R106 ;  /* 0x0005186a01007387 */ /* 0x000fe20000100800 */
[--C-:B------:R-:W-:Y:S01]  /*105f0*/  FFMA R4, R4, UR9, -R99.reuse ;  /* 0x0000000904047c23 */ /* 0x100fe20008000863 */
[----:B------:R-:W-:Y:S01]  /*10600*/  FMUL R26, R26, 1.4426950216293334961 ;  /* 0x3fb8aa3b1a1a7820 */ /* 0x000fe20000400000 */
[----:B------:R-:W-:Y:S01]  /*10610*/  FFMA R5, R5, UR9, -R99 ;  /* 0x0000000905057c23 */ /* 0x000fe20008000863 */
[----:B------:R-:W-:Y:S01]  /*10620*/  FMUL R27, R27, 1.4426950216293334961 ;  /* 0x3fb8aa3b1b1b7820 */ /* 0x000fe20000400000 */
[----:B------:R-:W-:Y:S01]  /*10630*/  FMUL R4, R4, 1.4426950216293334961 ;  /* 0x3fb8aa3b04047820 */ /* 0x000fe20000400000 */
[----:B-1----:R0:W1:Y:S01]  /*10640*/  MUFU.EX2 R56, R26 ;  /* 0x0000001a00387308 */ /* 0x0020620000000800 */
[----:B------:R-:W-:Y:S01]  /*10650*/  FMUL R5, R5, 1.4426950216293334961 ;  /* 0x3fb8aa3b05057820 */ /* 0x000fe20000400000 */
[----:B------:R-:W-:Y:S04]  /*10660*/  LDS R58, [R104+0x40980] ;  /* 0x04098000683a7984 */ /* 0x000fe80000000800 */
[----:B------:R-:W-:Y:S02]  /*10670*/  LDS R25, [R104+0x40c00] ;  /* 0x040c000068197984 */ /* 0x000fe40000000800 */
[----:B--2---:R-:W2:Y:S02]  /*10680*/  MUFU.EX2 R57, R27 ;  /* 0x0000001b00397308 */ /* 0x004ea40000000800 */
[----:B------:R-:W-:Y:S04]  /*10690*/  STL [R1+0x514], R99 ;  /* 0x0005146301007387 */ /* 0x000fe80000100800 */
[----:B------:R-:W3:Y:S02]  /*106a0*/  SHFL.BFLY PT, R19, R18, 0x2, 0x1f ;  /* 0x0c401f0012137f89 */ /* 0x000ee400000e0000 */
[----:B------:R-:W5:Y:S02]  /*106b0*/  MUFU.EX2 R90, R4 ;  /* 0x00000004005a7308 */ /* 0x000f640000000800 */
[----:B0-----:R-:W-:Y:S04]  /*106c0*/  LDS R26, [R104+0x40b80] ;  /* 0x040b8000681a7984 */ /* 0x001fe80000000800 */
[----:B------:R-:W-:Y:S02]  /*106d0*/  LDS R24, [R104+0x40c80] ;  /* 0x040c800068187984 */ /* 0x000fe40000000800 */
[----:B------:R-:W0:Y:S02]  /*106e0*/  MUFU.EX2 R109, R5 ;  /* 0x00000005006d7308 */ /* 0x000e240000000800 */
[----:B-1----:R-:W-:Y:S04]  /*106f0*/  STL [R1+0x6c0], R56 ;  /* 0x0006c03801007387 */ /* 0x002fe80000100800 */
[----:B--2---:R-:W-:Y:S04]  /*10700*/  STL [R1+0x6bc], R57 ;  /* 0x0006bc3901007387 */ /* 0x004fe80000100800 */
[----:B-----5:R-:W-:Y:S01]  /*10710*/  STL [R1+0x6b8], R90 ;  /* 0x0006b85a01007387 */ /* 0x020fe20000100800 */
[----:B---3--:R-:W-:Y:S01]  /*10720*/  FADD R18, R18, R19 ;  /* 0x0000001312127221 */ /* 0x008fe20000000000 */
[----:B----4-:R-:W-:-:S04]  /*10730*/  FMNMX R97, R17, R98, !PT ;  /* 0x0000006211617209 */ /* 0x010fc80007800000 */
[----:B------:R-:W1:Y:S04]  /*10740*/  SHFL.BFLY PT, R19, R18, 0x1, 0x1f ;  /* 0x0c201f0012137f89 */ /* 0x000e6800000e0000 */
[----:B------:R-:W-:Y:S04]  /*10750*/  STL [R1+0x510], R97 ;  /* 0x0005106101007387 */ /* 0x000fe80000100800 */
[----:B0-----:R-:W-:Y:S04]  /*10760*/  STL [R1+0x6b4], R109 ;  /* 0x0006b46d01007387 */ /* 0x001fe80000100800 */
[----:B------:R-:W2:Y:S01]  /*10770*/  LDL.LU R96, [R1+0x68] ;  /* 0x0000680001607983 */ /* 0x000ea20000300800 */
[----:B------:R-:W-:Y:S01]  /*10780*/  FFMA R85, R6, UR9, -R97 ;  /* 0x0000000906557c23 */ /* 0x000fe20008000861 */
[----:B------:R-:W-:-:S02]  /*10790*/  FADD R83, R56, R57 ;  /* 0x0000003938537221 */ /* 0x000fc40000000000 */
[----:B------:R-:W-:Y:S04]  /*107a0*/  LDS R57, [R104+0x40a00] ;  /* 0x040a000068397984 */ /* 0x000fe80000000800 */
[----:B------:R-:W-:Y:S01]  /*107b0*/  LDS R56, [R104+0x40a80] ;  /* 0x040a800068387984 */ /* 0x000fe20000000800 */
[----:B-1----:R-:W-:-:S03]  /*107c0*/  FADD R80, R18, R19 ;  /* 0x0000001312507221 */ /* 0x002fc60000000000 */
[----:B------:R-:W-:Y:S04]  /*107d0*/  LDS R27, [R104+0x40b00] ;  /* 0x040b0000681b7984 */ /* 0x000fe80000000800 */
[----:B------:R-:W-:Y:S04]  /*107e0*/  LDS R19, [R104+0x40d00] ;  /* 0x040d000068137984 */ /* 0x000fe80000000800 */
[----:B------:R-:W-:Y:S04]  /*107f0*/  LDS R18, [R104+0x40d80] ;  /* 0x040d800068127984 */ /* 0x000fe80000000800 */
[----:B------:R-:W-:Y:S04]  /*10800*/  LDS R17, [R104+0x40e00] ;  /* 0x040e000068117984 */ /* 0x000fe80000000800 */
[----:B------:R-:W-:Y:S04]  /*10810*/  LDS R6, [R104+0x40e80] ;  /* 0x040e800068067984 */ /* 0x000fe80000000800 */
[----:B------:R-:W-:Y:S04]  /*10820*/  LDS R5, [R104+0x40f00] ;  /* 0x040f000068057984 */ /* 0x000fe80000000800 */
[----:B------:R-:W-:Y:S01]  /*10830*/  LDS R4, [R104+0x40f80] ;  /* 0x040f800068047984 */ /* 0x000fe20000000800 */
[----:B------:R-:W-:Y:S01]  /*10840*/  BAR.SYNC.DEFER_BLOCKING 0x0 ;  /* 0x0000000000007b1d */ /* 0x000fe20000010000 */
[----:B------:R-:W-:-:S04]  /*10850*/  FFMA R7, R7, UR9, -R97 ;  /* 0x0000000907077c23 */ /* 0x000fc80008000861 */
[----:B------:R-:W-:Y:S01]  /*10860*/  FMUL R7, R7, 1.4426950216293334961 ;  /* 0x3fb8aa3b07077820 */ /* 0x000fe20000400000 */
[----:B------:R-:W0:Y:S03]  /*10870*/  SHFL.BFLY PT, R84, R83, 0x2, 0x1f ;  /* 0x0c401f0053547f89 */ /* 0x000e2600000e0000 */
[----:B------:R1:W-:Y:S01]  /*10880*/  MUFU.EX2 R89, R7 ;  /* 0x0000000700597308 */ /* 0x0003e20000000800 */
[----:B------:R3:W-:Y:S02]  /*10890*/  @P5 STS [R3+0x40000], R80 ;  /* 0x0400005003005388 */ /* 0x0007e40000000800 */
[----:B---3--:R-:W-:-:S05]  /*108a0*/  FMUL R80, R85, 1.4426950216293334961 ;  /* 0x3fb8aa3b55507820 */ /* 0x008fca0000400000 */
[----:B------:R3:W4:Y:S01]  /*108b0*/  MUFU.EX2 R88, R80 ;  /* 0x0000005000587308 */ /* 0x0007220000000800 */
[----:B--2---:R-:W-:-:S05]  /*108c0*/  FMNMX R91, R81, R96, !PT ;  /* 0x00000060515b7209 */ /* 0x004fca0007800000 */
[----:B------:R-:W-:Y:S01]  /*108d0*/  STL [R1+0x50c], R91 ;  /* 0x00050c5b01007387 */ /* 0x000fe20000100800 */
[--C-:B-1----:R-:W-:Y:S01]  /*108e0*/  FFMA R7, R61, UR9, -R91.reuse ;  /* 0x000000093d077c23 */ /* 0x102fe2000800085b */
[----:B---3--:R-:W-:Y:S01]  /*108f0*/  FFMA R80, R60, UR9, -R91 ;  /* 0x000000093c507c23 */ /* 0x008fe2000800085b */
[----:B------:R-:W-:Y:S01]  /*10900*/  FADD R61, R90, R109 ;  /* 0x0000006d5a3d7221 */ /* 0x000fe20000000000 */
[----:B----4-:R1:W-:Y:S04]  /*10910*/  STL [R1+0x6b0], R88 ;  /* 0x0006b05801007387 */ /* 0x0103e80000100800 */
[----:B------:R-:W-:Y:S01]  /*10920*/  STL [R1+0x6ac], R89 ;  /* 0x0006ac5901007387 */ /* 0x000fe20000100800 */
[----:B------:R-:W-:-:S03]  /*10930*/  FMUL R80, R80, 1.4426950216293334961 ;  /* 0x3fb8aa3b50507820 */ /* 0x000fc60000400000 */
[----:B------:R-:W2:Y:S01]  /*10940*/  LDL.LU R90, [R1+0x6c] ;  /* 0x00006c00015a7983 */ /* 0x000ea20000300800 */
[----:B------:R-:W-:Y:S01]  /*10950*/  FMUL R7, R7, 1.4426950216293334961 ;  /* 0x3fb8aa3b07077820 */ /* 0x000fe20000400000 */
[----:B0-----:R-:W-:Y:S01]  /*10960*/  FADD R60, R83, R84 ;  /* 0x00000054533c7221 */ /* 0x001fe20000000000 */
[----:B------:R-:W0:Y:S08]  /*10970*/  MUFU.EX2 R87, R80 ;  /* 0x0000005000577308 */ /* 0x000e300000000800 */
[----:B------:R3:W4:Y:S01]  /*10980*/  MUFU.EX2 R84, R7 ;  /* 0x0000000700547308 */ /* 0x0007220000000800 */
[----:B------:R-:W5:Y:S04]  /*10990*/  SHFL.BFLY PT, R83, R60, 0x1, 0x1f ;  /* 0x0c201f003c537f89 */ /* 0x000f6800000e0000 */
[----:B0-----:R-:W-:Y:S01]  /*109a0*/  STL [R1+0x6a8], R87 ;  /* 0x0006a85701007387 */ /* 0x001fe20000100800 */
[----:B---3--:R-:W-:-:S03]  /*109b0*/  FADD R7, R88, R89 ;  /* 0x0000005958077221 */ /* 0x008fc60000000000 */
[----:B----4-:R0:W-:Y:S04]  /*109c0*/  STL [R1+0x6a4], R84 ;  /* 0x0006a45401007387 */ /* 0x0101e80000100800 */
[----:B-1----:R-:W3:Y:S04]  /*109d0*/  LDL.LU R88, [R1+0x70] ;  /* 0x0000700001587983 */ /* 0x002ee80000300800 */
[----:B------:R-:W4:Y:S01]  /*109e0*/  LDL.LU R85, [R1+0x74] ;  /* 0x0000740001557983 */ /* 0x000f220000300800 */
[----:B-----5:R-:W-:Y:S01]  /*109f0*/  FADD R83, R60, R83 ;  /* 0x000000533c537221 */ /* 0x020fe20000000000 */
[----:B------:R-:W-:-:S02]  /*10a00*/  FADD R60, R87, R84 ;  /* 0x00000054573c7221 */ /* 0x000fc40000000000 */
[----:B0-----:R-:W5:Y:S04]  /*10a10*/  LDL.LU R84, [R1+0x78] ;  /* 0x0000780001547983 */ /* 0x001f680000300800 */
[----:B------:R-:W0:Y:S04]  /*10a20*/  SHFL.BFLY PT, R81, R7, 0x2, 0x1f ;  /* 0x0c401f0007517f89 */ /* 0x000e2800000e0000 */
[----:B------:R-:W1:Y:S01]  /*10a30*/  SHFL.BFLY PT, R80, R61, 0x2, 0x1f ;  /* 0x0c401f003d507f89 */ /* 0x000e6200000e0000 */
[----:B0-----:R-:W-:Y:S01]  /*10a40*/  FADD R7, R7, R81 ;  /* 0x0000005107077221 */ /* 0x001fe20000000000 */
[----:B-1----:R-:W-:-:S02]  /*10a50*/  FADD R61, R61, R80 ;  /* 0x000000503d3d7221 */ /* 0x002fc40000000000 */
[----:B------:R-:W0:Y:S04]  /*10a60*/  SHFL.BFLY PT, R80, R60, 0x2, 0x1f ;  /* 0x0c401f003c507f89 */ /* 0x000e2800000e0000 */
[----:B------:R-:W1:Y:S04]  /*10a70*/  SHFL.BFLY PT, R81, R61, 0x1, 0x1f ;  /* 0x0c201f003d517f89 */ /* 0x000e6800000e0000 */
[----:B------:R-:W-:Y:S01]  /*10a80*/  @P5 STS [R3+0x40080], R83 ;  /* 0x0400805303005388 */ /* 0x000fe20000000800 */
[----:B0-----:R-:W-:Y:S01]  /*10a90*/  FADD R60, R60, R80 ;  /* 0x000000503c3c7221 */ /* 0x001fe20000000000 */
[----:B-1----:R-:W-:-:S05]  /*10aa0*/  FADD R61, R61, R81 ;  /* 0x000000513d3d7221 */ /* 0x002fca0000000000 */
[----:B------:R-:W-:Y:S01]  /*10ab0*/  @P5 STS [R3+0x40100], R61 ;  /* 0x0401003d03005388 */ /* 0x000fe20000000800 */
[----:B--2---:R-:W-:-:S05]  /*10ac0*/  FMNMX R89, R82, R90, !PT ;  /* 0x0000005a52597209 */ /* 0x004fca0007800000 */
[--C-:B------:R-:W-:Y:S02]  /*10ad0*/  FFMA R82, R62, UR9, -R89.reuse ;  /* 0x000000093e527c23 */ /* 0x100fe40008000859 */
[----:B------:R-:W0:Y:S01]  /*10ae0*/  SHFL.BFLY PT, R62, R7, 0x1, 0x1f ;  /* 0x0c201f00073e7f89 */ /* 0x000e2200000e0000 */
[----:B------:R-:W-:Y:S01]  /*10af0*/  FFMA R63, R63, UR9, -R89 ;  /* 0x000000093f3f7c23 */ /* 0x000fe20008000859 */
[----:B------:R-:W-:-:S03]  /*10b00*/  FMUL R82, R82, 1.4426950216293334961 ;  /* 0x3fb8aa3b52527820 */ /* 0x000fc60000400000 */
[----:B------:R-:W-:Y:S01]  /*10b10*/  FMUL R63, R63, 1.4426950216293334961 ;  /* 0x3fb8aa3b3f3f7820 */ /* 0x000fe20000400000 */
[----:B------:R-:W-:Y:S08]  /*10b20*/  MUFU.EX2 R109, R82 ;  /* 0x00000052006d7308 */ /* 0x000ff00000000800 */
[----:B------:R-:W1:Y:S01]  /*10b30*/  MUFU.EX2 R110, R63 ;  /* 0x0000003f006e7308 */ /* 0x000e620000000800 */
[----:B---3--:R-:W-:Y:S01]  /*10b40*/  FMNMX R87, R79, R88, !PT ;  /* 0x000000584f577209 */ /* 0x008fe20007800000 */
[----:B0-----:R-:W-:Y:S01]  /*10b50*/  FADD R7, R7, R62 ;  /* 0x0000003e07077221 */ /* 0x001fe20000000000 */
[----:B----4-:R-:W-:-:S03]  /*10b60*/  FMNMX R83, R78, R85, !PT ;  /* 0x000000554e537209 */ /* 0x010fc60007800000 */
[--C-:B------:R-:W-:Y:S01]  /*10b70*/  FFMA R32, R32, UR9, -R87.reuse ;  /* 0x0000000920207c23 */ /* 0x100fe20008000857 */
[----:B------:R-:W-:Y:S01]  /*10b80*/  FFMA R33, R33, UR9, -R87 ;  /* 0x0000000921217c23 */ /* 0x000fe20008000857 */
[----:B------:R1:W-:Y:S02]  /*10b90*/  @P5 STS [R3+0x40180], R7 ;  /* 0x0401800703005388 */ /* 0x0003e40000000800 */
[----:B------:R-:W-:Y:S01]  /*10ba0*/  FMUL R32, R32, 1.4426950216293334961 ;  /* 0x3fb8aa3b20207820 */ /* 0x000fe20000400000 */
[--C-:B------:R-:W-:Y:S01]  /*10bb0*/  FFMA R34, R34, UR9, -R83.reuse ;  /* 0x0000000922227c23 */ /* 0x100fe20008000853 */
[----:B------:R-:W-:Y:S01]  /*10bc0*/  FFMA R35, R35, UR9, -R83 ;  /* 0x0000000923237c23 */ /* 0x000fe20008000853 */
[----:B------:R-:W-:Y:S01]  /*10bd0*/  FMUL R33, R33, 1.4426950216293334961 ;  /* 0x3fb8aa3b21217820 */ /* 0x000fe20000400000 */
[----:B------:R0:W2:Y:S01]  /*10be0*/  MUFU.EX2 R80, R32 ;  /* 0x0000002000507308 */ /* 0x0000a20000000800 */
[----:B-1----:R-:W-:Y:S01]  /*10bf0*/  FADD R7, R109, R110 ;  /* 0x0000006e6d077221 */ /* 0x002fe20000000000 */
[----:B------:R-:W-:Y:S01]  /*10c00*/  FMUL R34, R34, 1.4426950216293334961 ;  /* 0x3fb8aa3b22227820 */ /* 0x000fe20000400000 */
[----:B------:R-:W-:-:S05]  /*10c10*/  FMUL R35, R35, 1.4426950216293334961 ;  /* 0x3fb8aa3b23237820 */ /* 0x000fca0000400000 */
[----:B------:R1:W3:Y:S01]  /*10c20*/  MUFU.EX2 R81, R33 ;  /* 0x0000002100517308 */ /* 0x0002e20000000800 */
[----:B0-----:R-:W0:Y:S01]  /*10c30*/  SHFL.BFLY PT, R32, R7, 0x2, 0x1f ;  /* 0x0c401f0007207f89 */ /* 0x001e2200000e0000 */
[----:B-----5:R-:W-:-:S06]  /*10c40*/  FMNMX R82, R77, R84, !PT ;  /* 0x000000544d527209 */ /* 0x020fcc0007800000 */
[----:B------:R-:W4:Y:S08]  /*10c50*/  MUFU.EX2 R62, R34 ;  /* 0x00000022003e7308 */ /* 0x000f300000000800 */
[----:B------:R-:W5:Y:S01]  /*10c60*/  MUFU.EX2 R79, R35 ;  /* 0x00000023004f7308 */ /* 0x000f620000000800 */
[----:B------:R-:W-:Y:S01]  /*10c70*/  STL [R1+0x508], R89 ;  /* 0x0005085901007387 */ /* 0x000fe20000100800 */
[----:B-1----:R-:W-:-:S03]  /*10c80*/  FFMA R33, R40, UR9, -R82 ;  /* 0x0000000928217c23 */ /* 0x002fc60008000852 */
[----:B------:R-:W-:Y:S01]  /*10c90*/  STL [R1+0x6a0], R109 ;  /* 0x0006a06d01007387 */ /* 0x000fe20000100800 */
[----:B------:R-:W-:-:S03]  /*10ca0*/  FMUL R33, R33, 1.4426950216293334961 ;  /* 0x3fb8aa3b21217820 */ /* 0x000fc60000400000 */
[----:B------:R-:W-:Y:S04]  /*10cb0*/  STL [R1+0x694], R110 ;  /* 0x0006946e01007387 */ /* 0x000fe80000100800 */
[----:B------:R-:W-:Y:S04]  /*10cc0*/  STL [R1+0x504], R87 ;  /* 0x0005045701007387 */ /* 0x000fe80000100800 */
[----:B--2---:R-:W-:Y:S01]  /*10cd0*/  STL [R1+0x690], R80 ;  /* 0x0006905001007387 */ /* 0x004fe20000100800 */
[----:B------:R1:W2:Y:S03]  /*10ce0*/  MUFU.EX2 R61, R33 ;  /* 0x00000021003d7308 */ /* 0x0002a60000000800 */
[----:B------:R-:W-:Y:S04]  /*10cf0*/  STL [R1+0x500], R83 ;  /* 0x0005005301007387 */ /* 0x000fe80000100800 */
[----:B---3--:R3:W-:Y:S01]  /*10d00*/  STL [R1+0x68c], R81 ;  /* 0x00068c5101007387 */ /* 0x0087e20000100800 */
[----:B-1----:R-:W-:-:S03]  /*10d10*/  FADD R33, R80, R81 ;  /* 0x0000005150217221 */ /* 0x002fc60000000000 */
[----:B------:R-:W-:Y:S04]  /*10d20*/  STL [R1+0x4fc], R82 ;  /* 0x0004fc5201007387 */ /* 0x000fe80000100800 */
[----:B----4-:R-:W-:Y:S01]  /*10d30*/  STL [R1+0x688], R62 ;  /* 0x0006883e01007387 */ /* 0x010fe20000100800 */
[----:B0-----:R-:W-:-:S03]  /*10d40*/  FADD R32, R7, R32 ;  /* 0x0000002007207221 */ /* 0x001fc60000000000 */
[----:B-----5:R-:W-:Y:S01]  /*10d50*/  STL [R1+0x684], R79 ;  /* 0x0006844f01007387 */ /* 0x020fe20000100800 */
[----:B------:R-:W-:-:S03]  /*10d60*/  FFMA R7, R41, UR9, -R82 ;  /* 0x0000000929077c23 */ /* 0x000fc60008000852 */
[----:B---3--:R-:W3:Y:S01]  /*10d70*/  LDL.LU R81, [R1+0x7c] ;  /* 0x00007c0001517983 */ /* 0x008ee20000300800 */
[----:B------:R-:W-:-:S04]  /*10d80*/  FMUL R7, R7, 1.4426950216293334961 ;  /* 0x3fb8aa3b07077820 */ /* 0x000fc80000400000 */
[----:B------:R-:W0:Y:S01]  /*10d90*/  MUFU.EX2 R41, R7 ;  /* 0x0000000700297308 */ /* 0x000e220000000800 */
[----:B--2---:R-:W-:Y:S04]  /*10da0*/  STL [R1+0x680], R61 ;  /* 0x0006803d01007387 */ /* 0x004fe80000100800 */
[----:B0-----:R-:W-:Y:S04]  /*10db0*/  STL [R1+0x67c], R41 ;  /* 0x00067c2901007387 */ /* 0x001fe80000100800 */
[----:B------:R-:W2:Y:S04]  /*10dc0*/  LDL.LU R80, [R1+0x80] ;  /* 0x0000800001507983 */ /* 0x000ea80000300800 */
[----:B------:R-:W4:Y:S04]  /*10dd0*/  LDL.LU R78, [R1+0x84] ;  /* 0x00008400014e7983 */ /* 0x000f280000300800 */
[----:B------:R-:W5:Y:S04]  /*10de0*/  LDL.LU R77, [R1+0x88] ;  /* 0x00008800014d7983 */ /* 0x000f680000300800 */
[----:B------:R-:W0:Y:S04]  /*10df0*/  SHFL.BFLY PT, R40, R32, 0x1, 0x1f ;  /* 0x0c201f0020287f89 */ /* 0x000e2800000e0000 */
[----:B------:R-:W1:Y:S01]  /*10e00*/  SHFL.BFLY PT, R34, R33, 0x2, 0x1f ;  /* 0x0c401f0021227f89 */ /* 0x000e6200000e0000 */
[----:B------:R-:W-:-:S05]  /*10e10*/  FADD R7, R62, R79 ;  /* 0x0000004f3e077221 */ /* 0x000fca0000000000 */
[----:B------:R-:W1:Y:S01]  /*10e20*/  SHFL.BFLY PT, R35, R7, 0x2, 0x1f ;  /* 0x0c401f0007237f89 */ /* 0x000e6200000e0000 */
[----:B0-----:R-:W-:Y:S01]  /*10e30*/  FADD R40, R32, R40 ;  /* 0x0000002820287221 */ /* 0x001fe20000000000 */
[----:B------:R-:W-:Y:S01]  /*10e40*/  FADD R32, R61, R41 ;  /* 0x000000293d207221 */ /* 0x000fe20000000000 */
[----:B-1----:R-:W-:-:S04]  /*10e50*/  FADD R33, R33, R34 ;  /* 0x0000002221217221 */ /* 0x002fc80000000000 */
[----:B------:R-:W0:Y:S04]  /*10e60*/  SHFL.BFLY PT, R34, R32, 0x2, 0x1f ;  /* 0x0c401f0020227f89 */ /* 0x000e2800000e0000 */
[----:B------:R-:W1:Y:S01]  /*10e70*/  SHFL.BFLY PT, R63, R60, 0x1, 0x1f ;  /* 0x0c201f003c3f7f89 */ /* 0x000e6200000e0000 */
[----:B------:R-:W-:-:S03]  /*10e80*/  FADD R7, R7, R35 ;  /* 0x0000002307077221 */ /* 0x000fc60000000000 */
[----:B------:R-:W-:Y:S04]  /*10e90*/  @P5 STS [R3+0x40280], R40 ;  /* 0x0402802803005388 */ /* 0x000fe80000000800 */
[----:B------:R-:W1:Y:S04]  /*10ea0*/  SHFL.BFLY PT, R40, R33, 0x1, 0x1f ;  /* 0x0c201f0021287f89 */ /* 0x000e6800000e0000 */
[----:B------:R-:W1:Y:S01]  /*10eb0*/  SHFL.BFLY PT, R35, R7, 0x1, 0x1f ;  /* 0x0c201f0007237f89 */ /* 0x000e6200000e0000 */
[----:B0-----:R-:W-:Y:S01]  /*10ec0*/  FADD R34, R32, R34 ;  /* 0x0000002220227221 */ /* 0x001fe20000000000 */
[----:B-1----:R-:W-:Y:S01]  /*10ed0*/  FADD R63, R60, R63 ;  /* 0x0000003f3c3f7221 */ /* 0x002fe20000000000 */
[----:B------:R-:W-:Y:S01]  /*10ee0*/  FADD R33, R33, R40 ;  /* 0x0000002821217221 */ /* 0x000fe20000000000 */
[----:B------:R-:W-:-:S04]  /*10ef0*/  FADD R7, R7, R35 ;  /* 0x0000002307077221 */ /* 0x000fc80000000000 */
[----:B------:R0:W-:Y:S04]  /*10f00*/  @P5 STS [R3+0x40300], R33 ;  /* 0x0403002103005388 */ /* 0x0001e80000000800 */
[----:B------:R1:W-:Y:S01]  /*10f10*/  @P5 STS [R3+0x40380], R7 ;  /* 0x0403800703005388 */ /* 0x0003e20000000800 */
[----:B---3--:R-:W-:-:S05]  /*10f20*/  FMNMX R76, R76, R81, !PT ;  /* 0x000000514c4c7209 */ /* 0x008fca0007800000 */
[----:B------:R-:W-:-:S04]  /*10f30*/  FFMA R43, R43, UR9, -R76 ;  /* 0x000000092b2b7c23 */ /* 0x000fc8000800084c */
[----:B------:R-:W-:Y:S01]  /*10f40*/  FMUL R32, R43, 1.4426950216293334961 ;  /* 0x3fb8aa3b2b207820 */ /* 0x000fe20000400000 */
[----:B------:R-:W-:-:S03]  /*10f50*/  FFMA R41, R42, UR9, -R76 ;  /* 0x000000092a297c23 */ /* 0x000fc6000800084c */
[----:B------:R3:W-:Y:S01]  /*10f60*/  MUFU.EX2 R61, R32 ;  /* 0x00000020003d7308 */ /* 0x0007e20000000800 */
[----:B------:R-:W-:Y:S01]  /*10f70*/  FMUL R41, R41, 1.4426950216293334961 ;  /* 0x3fb8aa3b29297820 */ /* 0x000fe20000400000 */
[----:B---3--:R-:W3:Y:S06]  /*10f80*/  SHFL.BFLY PT, R32, R34, 0x1, 0x1f ;  /* 0x0c201f0022207f89 */ /* 0x008eec00000e0000 */
[----:B------:R-:W1:Y:S01]  /*10f90*/  MUFU.EX2 R60, R41 ;  /* 0x00000029003c7308 */ /* 0x000e620000000800 */
[----:B--2---:R-:W-:-:S05]  /*10fa0*/  FMNMX R79, R75, R80, !PT ;  /* 0x000000504b4f7209 */ /* 0x004fca0007800000 */
[----:B0-----:R-:W-:Y:S01]  /*10fb0*/  FFMA R33, R64, UR9, -R79 ;  /* 0x0000000940217c23 */ /* 0x001fe2000800084f */
[----:B----4-:R-:W-:-:S03]  /*10fc0*/  FMNMX R75, R74, R78, !PT ;  /* 0x0000004e4a4b7209 */ /* 0x010fc60007800000 */
[----:B------:R-:W-:Y:S01]  /*10fd0*/  FMUL R33, R33, 1.4426950216293334961 ;  /* 0x3fb8aa3b21217820 */ /* 0x000fe20000400000 */
[----:B------:R-:W-:Y:S01]  /*10fe0*/  FFMA R35, R65, UR9, -R79 ;  /* 0x0000000941237c23 */ /* 0x000fe2000800084f */
[----:B-1----:R-:W-:Y:S02]  /*10ff0*/  FADD R7, R60, R61 ;  /* 0x0000003d3c077221 */ /* 0x002fe40000000000 */
[----:B------:R0:W1:Y:S01]  /*11000*/  MUFU.EX2 R43, R33 ;  /* 0x00000021002b7308 */ /* 0x0000620000000800 */
[----:B---3--:R-:W-:Y:S01]  /*11010*/  FADD R32, R34, R32 ;  /* 0x0000002022207221 */ /* 0x008fe20000000000 */
[----:B------:R-:W-:Y:S01]  /*11020*/  FFMA R34, R66, UR9, -R75 ;  /* 0x0000000942227c23 */ /* 0x000fe2000800084b */
[----:B------:R-:W-:Y:S01]  /*11030*/  FMUL R35, R35, 1.4426950216293334961 ;  /* 0x3fb8aa3b23237820 */ /* 0x000fe20000400000 */
[----:B0-----:R-:W0:Y:S04]  /*11040*/  SHFL.BFLY PT, R33, R7, 0x2, 0x1f ;  /* 0x0c401f0007217f89 */ /* 0x001e2800000e0000 */
[----:B------:R2:W-:Y:S01]  /*11050*/  @P5 STS [R3+0x40400], R32 ;  /* 0x0404002003005388 */ /* 0x0005e20000000800 */
[----:B------:R-:W-:-:S03]  /*11060*/  FMUL R34, R34, 1.4426950216293334961 ;  /* 0x3fb8aa3b22227820 */ /* 0x000fc60000400000 */
[----:B------:R-:W-:Y:S01]  /*11070*/  STL [R1+0x4f8], R76 ;  /* 0x0004f84c01007387 */ /* 0x000fe20000100800 */
[----:B--2---:R-:W-:-:S03]  /*11080*/  FFMA R32, R67, UR9, -R75 ;  /* 0x0000000943207c23 */ /* 0x004fc6000800084b */
[----:B------:R2:W-:Y:S01]  /*11090*/  STL [R1+0x678], R60 ;  /* 0x0006783c01007387 */ /* 0x0005e20000100800 */
[----:B------:R-:W-:Y:S01]  /*110a0*/  FMUL R32, R32, 1.4426950216293334961 ;  /* 0x3fb8aa3b20207820 */ /* 0x000fe20000400000 */
[----:B------:R3:W-:Y:S08]  /*110b0*/  MUFU.EX2 R41, R34 ;  /* 0x0000002200297308 */ /* 0x0007f00000000800 */
[----:B--2---:R-:W2:Y:S08]  /*110c0*/  MUFU.EX2 R60, R35 ;  /* 0x00000023003c7308 */ /* 0x004eb00000000800 */
[----:B------:R-:W4:Y:S01]  /*110d0*/  MUFU.EX2 R42, R32 ;  /* 0x00000020002a7308 */ /* 0x000f220000000800 */
[----:B-----5:R-:W-:Y:S01]  /*110e0*/  FMNMX R62, R73, R77, !PT ;  /* 0x0000004d493e7209 */ /* 0x020fe20007800000 */
[----:B------:R-:W-:Y:S04]  /*110f0*/  STL [R1+0x674], R61 ;  /* 0x0006743d01007387 */ /* 0x000fe80000100800 */
[----:B------:R-:W-:Y:S01]  /*11100*/  STL [R1+0x4f4], R79 ;  /* 0x0004f44f01007387 */ /* 0x000fe20000100800 */
[----:B---3--:R-:W-:-:S03]  /*11110*/  FFMA R34, R28, UR9, -R62 ;  /* 0x000000091c227c23 */ /* 0x008fc6000800083e */
[----:B-1----:R1:W-:Y:S01]  /*11120*/  STL [R1+0x670], R43 ;  /* 0x0006702b01007387 */ /* 0x0023e20000100800 */
[----:B0-----:R-:W-:-:S03]  /*11130*/  FADD R28, R7, R33 ;  /* 0x00000021071c7221 */ /* 0x001fc60000000000 */
[----:B------:R-:W-:Y:S01]  /*11140*/  STL [R1+0x4f0], R75 ;  /* 0x0004f04b01007387 */ /* 0x000fe20000100800 */
[----:B------:R-:W-:-:S03]  /*11150*/  FFMA R7, R29, UR9, -R62 ;  /* 0x000000091d077c23 */ /* 0x000fc6000800083e */
[----:B--2---:R-:W-:Y:S01]  /*11160*/  STL [R1+0x66c], R60 ;  /* 0x00066c3c01007387 */ /* 0x004fe20000100800 */
[----:B------:R-:W-:-:S03]  /*11170*/  FADD R29, R43, R60 ;  /* 0x0000003c2b1d7221 */ /* 0x000fc60000000000 */
[----:B------:R-:W-:Y:S04]  /*11180*/  STL [R1+0x4ec], R62 ;  /* 0x0004ec3e01007387 */ /* 0x000fe80000100800 */
[----:B------:R-:W-:Y:S04]  /*11190*/  STL [R1+0x668], R41 ;  /* 0x0006682901007387 */ /* 0x000fe80000100800 */
[----:B----4-:R-:W-:Y:S04]  /*111a0*/  STL [R1+0x664], R42 ;  /* 0x0006642a01007387 */ /* 0x010fe80000100800 */
[----:B-1----:R-:W2:Y:S01]  /*111b0*/  LDL.LU R43, [R1+0x8c] ;  /* 0x00008c00012b7983 */ /* 0x002ea20000300800 */
[----:B------:R-:W-:Y:S01]  /*111c0*/  FMUL R34, R34, 1.4426950216293334961 ;  /* 0x3fb8aa3b22227820 */ /* 0x000fe20000400000 */
[----:B------:R-:W-:-:S03]  /*111d0*/  FMUL R7, R7, 1.4426950216293334961 ;  /* 0x3fb8aa3b07077820 */ /* 0x000fc60000400000 */
[----:B------:R-:W0:Y:S08]  /*111e0*/  MUFU.EX2 R40, R34 ;  /* 0x0000002200287308 */ /* 0x000e300000000800 */
[----:B------:R-:W1:Y:S01]  /*111f0*/  MUFU.EX2 R35, R7 ;  /* 0x0000000700237308 */ /* 0x000e620000000800 */
[----:B0-----:R-:W-:Y:S04]  /*11200*/  STL [R1+0x660], R40 ;  /* 0x0006602801007387 */ /* 0x001fe80000100800 */
[----:B-1----:R-:W-:Y:S04]  /*11210*/  STL [R1+0x65c], R35 ;  /* 0x00065c2301007387 */ /* 0x002fe80000100800 */
[----:B------:R-:W3:Y:S04]  /*11220*/  LDL.LU R74, [R1+0x90] ;  /* 0x00009000014a7983 */ /* 0x000ee80000300800 */
        /* <DEDUP_REMOVED lines=9> */
[----:B------:R-:W0:Y:S01]  /*112c0*/  SHFL.BFLY PT, R32, R28, 0x2, 0x1f ;  /* 0x0c401f001c207f89 */ /* 0x000e2200000e0000 */
[----:B------:R-:W-:-:S03]  /*112d0*/  FADD R7, R7, R33 ;  /* 0x0000002107077221 */ /* 0x000fc60000000000 */
[----:B------:R-:W1:Y:S04]  /*112e0*/  SHFL.BFLY PT, R33, R29, 0x1, 0x1f ;  /* 0x0c201f001d217f89 */ /* 0x000e6800000e0000 */
[----:B------:R0:W-:Y:S02]  /*112f0*/  @P5 STS [R3+0x40480], R34 ;  /* 0x0404802203005388 */ /* 0x0001e40000000800 */
[----:B0-----:R-:W-:Y:S02]  /*11300*/  FADD R28, R28, R32 ;  /* 0x000000201c1c7221 */ /* 0x001fe40000000000 */
[----:B------:R3:W-:Y:S01]  /*11310*/  @P5 STS [R3+0x40200], R63 ;  /* 0x0402003f03005388 */ /* 0x0007e20000000800 */
[----:B-1----:R-:W-:-:S05]  /*11320*/  FADD R29, R29, R33 ;  /* 0x000000211d1d7221 */ /* 0x002fca0000000000 */
[----:B------:R-:W-:Y:S01]  /*11330*/  @P5 STS [R3+0x40500], R29 ;  /* 0x0405001d03005388 */ /* 0x000fe20000000800 */
[----:B--2---:R-:W-:-:S05]  /*11340*/  FMNMX R42, R72, R43, !PT ;  /* 0x0000002b482a7209 */ /* 0x004fca0007800000 */
[--C-:B------:R-:W-:Y:S01]  /*11350*/  FFMA R31, R31, UR9, -R42.reuse ;  /* 0x000000091f1f7c23 */ /* 0x100fe2000800082a */
[----:B------:R-:W-:Y:S02]  /*11360*/  FFMA R34, R30, UR9, -R42 ;  /* 0x000000091e227c23 */ /* 0x000fe4000800082a */
[----:B------:R-:W0:Y:S01]  /*11370*/  SHFL.BFLY PT, R30, R7, 0x1, 0x1f ;  /* 0x0c201f00071e7f89 */ /* 0x000e2200000e0000 */
[----:B------:R-:W-:Y:S01]  /*11380*/  FMUL R31, R31, 1.4426950216293334961 ;  /* 0x3fb8aa3b1f1f7820 */ /* 0x000fe20000400000 */
[----:B------:R-:W-:-:S03]  /*11390*/  FMUL R34, R34, 1.4426950216293334961 ;  /* 0x3fb8aa3b22227820 */ /* 0x000fc60000400000 */
[----:B------:R1:W-:Y:S02]  /*113a0*/  MUFU.EX2 R40, R31 ;  /* 0x0000001f00287308 */ /* 0x0003e40000000800 */
[----:B-1----:R-:W1:Y:S06]  /*113b0*/  SHFL.BFLY PT, R31, R28, 0x1, 0x1f ;  /* 0x0c201f001c1f7f89 */ /* 0x002e6c00000e0000 */
[----:B------:R-:W2:Y:S01]  /*113c0*/  MUFU.EX2 R35, R34 ;  /* 0x0000002200237308 */ /* 0x000ea20000000800 */
[----:B---3--:R-:W-:Y:S01]  /*113d0*/  FMNMX R63, R71, R74, !PT ;  /* 0x0000004a473f7209 */ /* 0x008fe20007800000 */
[----:B0-----:R-:W-:-:S04]  /*113e0*/  FADD R7, R7, R30 ;  /* 0x0000001e07077221 */ /* 0x001fc80000000000 */
[--C-:B------:R-:W-:Y:S01]  /*113f0*/  FFMA R29, R48, UR9, -R63.reuse ;  /* 0x00000009301d7c23 */ /* 0x100fe2000800083f */
[----:B------:R-:W-:Y:S01]  /*11400*/  FFMA R30, R49, UR9, -R63 ;  /* 0x00000009311e7c23 */ /* 0x000fe2000800083f */
[----:B----4-:R-:W-:Y:S01]  /*11410*/  FMNMX R67, R70, R73, !PT ;  /* 0x0000004946437209 */ /* 0x010fe20007800000 */
[----:B------:R0:W-:Y:S01]  /*11420*/  @P5 STS [R3+0x40580], R7 ;  /* 0x0405800703005388 */ /* 0x0001e20000000800 */
[----:B------:R-:W-:Y:S01]  /*11430*/  FMUL R29, R29, 1.4426950216293334961 ;  /* 0x3fb8aa3b1d1d7820 */ /* 0x000fe20000400000 */
[----:B------:R-:W-:Y:S02]  /*11440*/  FMUL R30, R30, 1.4426950216293334961 ;  /* 0x3fb8aa3b1e1e7820 */ /* 0x000fe40000400000 */
[----:B------:R-:W-:Y:S01]  /*11450*/  STL [R1+0x4e8], R42 ;  /* 0x0004e82a01007387 */ /* 0x000fe20000100800 */
[----:B-1----:R-:W-:Y:S01]  /*11460*/  FADD R31, R28, R31 ;  /* 0x0000001f1c1f7221 */ /* 0x002fe20000000000 */
[----:B------:R-:W-:Y:S02]  /*11470*/  FFMA R28, R50, UR9, -R67 ;  /* 0x00000009321c7c23 */ /* 0x000fe40008000843 */
[----:B--2---:R1:W-:Y:S01]  /*11480*/  STL [R1+0x658], R35 ;  /* 0x0006582301007387 */ /* 0x0043e20000100800 */
[----:B0-----:R-:W-:-:S03]  /*11490*/  FADD R7, R35, R40 ;  /* 0x0000002823077221 */ /* 0x001fc60000000000 */
[----:B------:R0:W-:Y:S01]  /*114a0*/  STL [R1+0x654], R40 ;  /* 0x0006542801007387 */ /* 0x0001e20000100800 */
[----:B------:R-:W-:Y:S01]  /*114b0*/  FMUL R28, R28, 1.4426950216293334961 ;  /* 0x3fb8aa3b1c1c7820 */ /* 0x000fe20000400000 */
[----:B-1----:R1:W2:Y:S08]  /*114c0*/  MUFU.EX2 R35, R29 ;  /* 0x0000001d00237308 */ /* 0x0022b00000000800 */
[----:B0-----:R0:W3:Y:S01]  /*114d0*/  MUFU.EX2 R40, R30 ;  /* 0x0000001e00287308 */ /* 0x0010e20000000800 */
[----:B-1----:R-:W1:Y:S01]  /*114e0*/  SHFL.BFLY PT, R29, R7, 0x2, 0x1f ;  /* 0x0c401f00071d7f89 */ /* 0x002e6200000e0000 */
[----:B0-----:R-:W-:-:S06]  /*114f0*/  FFMA R30, R51, UR9, -R67 ;  /* 0x00000009331e7c23 */ /* 0x001fcc0008000843 */
[----:B------:R0:W4:Y:S01]  /*11500*/  MUFU.EX2 R33, R28 ;  /* 0x0000001c00217308 */ /* 0x0001220000000800 */
[----:B------:R-:W-:-:S07]  /*11510*/  FMUL R30, R30, 1.4426950216293334961 ;  /* 0x3fb8aa3b1e1e7820 */ /* 0x000fce0000400000 */
[----:B------:R-:W4:Y:S01]  /*11520*/  MUFU.EX2 R34, R30 ;  /* 0x0000001e00227308 */ /* 0x000f220000000800 */
[----:B-----5:R-:W-:Y:S01]  /*11530*/  FMNMX R65, R69, R66, !PT ;  /* 0x0000004245417209 */ /* 0x020fe20007800000 */
[----:B------:R-:W-:Y:S04]  /*11540*/  STL [R1+0x4e4], R63 ;  /* 0x0004e43f01007387 */ /* 0x000fe80000100800 */
[----:B--2---:R-:W-:Y:S01]  /*11550*/  STL [R1+0x650], R35 ;  /* 0x0006502301007387 */ /* 0x004fe20000100800 */
[----:B0-----:R-:W-:-:S03]  /*11560*/  FFMA R28, R8, UR9, -R65 ;  /* 0x00000009081c7c23 */ /* 0x001fc60008000841 */
[----:B------:R-:W-:Y:S01]  /*11570*/  STL [R1+0x4e0], R67 ;  /* 0x0004e04301007387 */ /* 0x000fe20000100800 */
[----:B-1----:R-:W-:-:S03]  /*11580*/  FADD R8, R7, R29 ;  /* 0x0000001d07087221 */ /* 0x002fc60000000000 */
[----:B---3--:R-:W-:Y:S01]  /*11590*/  STL [R1+0x64c], R40 ;  /* 0x00064c2801007387 */ /* 0x008fe20000100800 */
[----:B------:R-:W-:-:S03]  /*115a0*/  FFMA R7, R9, UR9, -R65 ;  /* 0x0000000909077c23 */ /* 0x000fc60008000841 */
[----:B------:R-:W-:Y:S04]  /*115b0*/  STL [R1+0x4dc], R65 ;  /* 0x0004dc4101007387 */ /* 0x000fe80000100800 */
[----:B----4-:R-:W-:Y:S04]  /*115c0*/  STL [R1+0x648], R33 ;  /* 0x0006482101007387 */ /* 0x010fe80000100800 */
[----:B------:R-:W-:Y:S01]  /*115d0*/  STL [R1+0x644], R34 ;  /* 0x0006442201007387 */ /* 0x000fe20000100800 */
[----:B------:R-:W-:-:S03]  /*115e0*/  FMUL R28, R28, 1.4426950216293334961 ;  /* 0x3fb8aa3b1c1c7820 */ /* 0x000fc60000400000 */
[----:B------:R-:W2:Y:S01]  /*115f0*/  LDL.LU R64, [R1+0x9c] ;  /* 0x00009c0001407983 */ /* 0x000ea20000300800 */
[----:B------:R-:W-:Y:S01]  /*11600*/  FMUL R7, R7, 1.4426950216293334961 ;  /* 0x3fb8aa3b07077820 */ /* 0x000fe20000400000 */
[----:B------:R-:W0:Y:S02]  /*11610*/  MUFU.EX2 R32, R28 ;  /* 0x0000001c00207308 */ /* 0x000e240000000800 */
[----:B------:R1:W-:Y:S06]  /*11620*/  @P5 STS [R3+0x40600], R31 ;  /* 0x0406001f03005388 */ /* 0x0003ec0000000800 */
[----:B-1----:R-:W1:Y:S01]  /*11630*/  MUFU.EX2 R31, R7 ;  /* 0x00000007001f7308 */ /* 0x002e620000000800 */
[----:B0-----:R-:W-:Y:S04]  /*11640*/  STL [R1+0x640], R32 ;  /* 0x0006402001007387 */ /* 0x001fe80000100800 */
[----:B-1----:R-:W-:Y:S04]  /*11650*/  STL [R1+0x63c], R31 ;  /* 0x00063c1f01007387 */ /* 0x002fe80000100800 */
[----:B------:R-:W3:Y:S04]  /*11660*/  LDL.LU R60, [R1+0xa0] ;  /* 0x0000a000013c7983 */ /* 0x000ee80000300800 */
[----:B------:R-:W4:Y:S04]  /*11670*/  LDL.LU R50, [R1+0xa4] ;  /* 0x0000a40001327983 */ /* 0x000f280000300800 */
[----:B------:R-:W5:Y:S01]  /*11680*/  LDL.LU R41, [R1+0xa8] ;  /* 0x0000a80001297983 */ /* 0x000f620000300800 */
[----:B------:R-:W-:-:S03]  /*11690*/  FADD R9, R35, R40 ;  /* 0x0000002823097221 */ /* 0x000fc60000000000 */
        /* <DEDUP_REMOVED lines=21> */
[----:B------:R1:W2:Y:S02]  /*117f0*/  MUFU.EX2 R32, R11 ;  /* 0x0000000b00207308 */ /* 0x0002a40000000800 */
[----:B-1----:R-:W1:Y:S01]  /*11800*/  SHFL.BFLY PT, R11, R8, 0x1, 0x1f ;  /* 0x0c201f00080b7f89 */ /* 0x002e6200000e0000 */
[----:B0-----:R-:W-:Y:S01]  /*11810*/  FADD R7, R7, R10 ;  /* 0x0000000a07077221 */ /* 0x001fe20000000000 */
[----:B---3--:R-:W-:-:S04]  /*11820*/  FMNMX R51, R59, R60, !PT ;  /* 0x0000003c3b337209 */ /* 0x008fc80007800000 */
[----:B------:R2:W-:Y:S01]  /*11830*/  @P5 STS [R3+0x40780], R7 ;  /* 0x0407800703005388 */ /* 0x0005e20000000800 */
[--C-:B------:R-:W-:Y:S01]  /*11840*/  FFMA R9, R12, UR9, -R51.reuse ;  /* 0x000000090c097c23 */ /* 0x100fe20008000833 */
[----:B------:R-:W-:-:S03]  /*11850*/  FFMA R10, R13, UR9, -R51 ;  /* 0x000000090d0a7c23 */ /* 0x000fc60008000833 */
[----:B------:R-:W-:Y:S01]  /*11860*/  FMUL R9, R9, 1.4426950216293334961 ;  /* 0x3fb8aa3b09097820 */ /* 0x000fe20000400000 */
[----:B--2---:R-:W-:Y:S01]  /*11870*/  FADD R7, R31, R32 ;  /* 0x000000201f077221 */ /* 0x004fe20000000000 */
[----:B----4-:R-:W-:Y:S02]  /*11880*/  FMNMX R49, R58, R50, !PT ;  /* 0x000000323a317209 */ /* 0x010fe40007800000 */
[----:B------:R0:W2:Y:S01]  /*11890*/  MUFU.EX2 R12, R9 ;  /* 0x00000009000c7308 */ /* 0x0000a20000000800 */
[----:B------:R-:W-:Y:S01]  /*118a0*/  FMUL R10, R10, 1.4426950216293334961 ;  /* 0x3fb8aa3b0a0a7820 */ /* 0x000fe20000400000 */
[----:B------:R-:W-:Y:S04]  /*118b0*/  STL [R1+0x4d8], R61 ;  /* 0x0004d83d01007387 */ /* 0x000fe80000100800 */
[----:B------:R3:W-:Y:S01]  /*118c0*/  STL [R1+0x638], R31 ;  /* 0x0006381f01007387 */ /* 0x0007e20000100800 */
[----:B-1----:R-:W-:-:S03]  /*118d0*/  FADD R11, R8, R11 ;  /* 0x0000000b080b7221 */ /* 0x002fc60000000000 */
[----:B0-----:R-:W0:Y:S01]  /*118e0*/  SHFL.BFLY PT, R9, R7, 0x2, 0x1f ;  /* 0x0c401f0007097f89 */ /* 0x001e2200000e0000 */
[--C-:B------:R-:W-:Y:S01]  /*118f0*/  FFMA R8, R14, UR9, -R49.reuse ;  /* 0x000000090e087c23 */ /* 0x100fe20008000831 */
[----:B---3--:R1:W3:Y:S03]  /*11900*/  MUFU.EX2 R31, R10 ;  /* 0x0000000a001f7308 */ /* 0x0082e60000000800 */
[----:B------:R-:W-:Y:S01]  /*11910*/  FMUL R8, R8, 1.4426950216293334961 ;  /* 0x3fb8aa3b08087820 */ /* 0x000fe20000400000 */
[----:B-1----:R-:W-:-:S04]  /*11920*/  FFMA R10, R15, UR9, -R49 ;  /* 0x000000090f0a7c23 */ /* 0x002fc80008000831 */
[----:B------:R0:W1:Y:S01]  /*11930*/  MUFU.EX2 R29, R8 ;  /* 0x00000008001d7308 */ /* 0x0000620000000800 */
[----:B------:R-:W-:-:S07]  /*11940*/  FMUL R10, R10, 1.4426950216293334961 ;  /* 0x3fb8aa3b0a0a7820 */ /* 0x000fce0000400000 */
[----:B------:R-:W4:Y:S01]  /*11950*/  MUFU.EX2 R30, R10 ;  /* 0x0000000a001e7308 */ /* 0x000f220000000800 */
[----:B-----5:R-:W-:Y:S01]  /*11960*/  FMNMX R40, R57, R41, !PT ;  /* 0x0000002939287209 */ /* 0x020fe20007800000 */
[----:B------:R-:W-:Y:S01]  /*11970*/  STL [R1+0x634], R32 ;  /* 0x0006342001007387 */ /* 0x000fe20000100800 */
[----:B0-----:R-:W-:-:S03]  /*11980*/  FADD R8, R7, R9 ;  /* 0x0000000907087221 */ /* 0x001fc60000000000 */
[----:B------:R0:W-:Y:S01]  /*11990*/  @P5 STS [R3+0x40800], R11 ;  /* 0x0408000b03005388 */ /* 0x0001e20000000800 */
[----:B------:R-:W-:-:S03]  /*119a0*/  FFMA R7, R53, UR9, -R40 ;  /* 0x0000000935077c23 */ /* 0x000fc60008000828 */
[----:B------:R-:W-:Y:S04]  /*119b0*/  STL [R1+0x4d4], R51 ;  /* 0x0004d43301007387 */ /* 0x000fe80000100800 */
[----:B--2---:R-:W-:Y:S01]  /*119c0*/  STL [R1+0x630], R12 ;  /* 0x0006300c01007387 */ /* 0x004fe20000100800 */
[----:B0-----:R-:W-:-:S03]  /*119d0*/  FFMA R11, R52, UR9, -R40 ;  /* 0x00000009340b7c23 */ /* 0x001fc60008000828 */
[----:B------:R-:W-:Y:S01]  /*119e0*/  STL [R1+0x4d0], R49 ;  /* 0x0004d03101007387 */ /* 0x000fe20000100800 */
[----:B------:R-:W-:Y:S01]  /*119f0*/  FMUL R7, R7, 1.4426950216293334961 ;  /* 0x3fb8aa3b07077820 */ /* 0x000fe20000400000 */
[----:B------:R-:W-:Y:S02]  /*11a00*/  FMUL R11, R11, 1.4426950216293334961 ;  /* 0x3fb8aa3b0b0b7820 */ /* 0x000fe40000400000 */
[----:B---3--:R-:W-:Y:S04]  /*11a10*/  STL [R1+0x62c], R31 ;  /* 0x00062c1f01007387 */ /* 0x008fe80000100800 */
[----:B------:R-:W-:Y:S01]  /*11a20*/  STL [R1+0x4cc], R40 ;  /* 0x0004cc2801007387 */ /* 0x000fe20000100800 */
[----:B------:R-:W0:Y:S03]  /*11a30*/  MUFU.EX2 R28, R11 ;  /* 0x0000000b001c7308 */ /* 0x000e260000000800 */
[----:B-1----:R1:W-:Y:S04]  /*11a40*/  STL [R1+0x628], R29 ;  /* 0x0006281d01007387 */ /* 0x0023e80000100800 */
[----:B----4-:R-:W-:Y:S01]  /*11a50*/  STL [R1+0x624], R30 ;  /* 0x0006241e01007387 */ /* 0x010fe20000100800 */
[----:B------:R-:W2:Y:S03]  /*11a60*/  MUFU.EX2 R13, R7 ;  /* 0x00000007000d7308 */ /* 0x000ea60000000800 */
[----:B------:R-:W3:Y:S04]  /*11a70*/  LDL.LU R35, [R1+0xac] ;  /* 0x0000ac0001237983 */ /* 0x000ee80000300800 */
[----:B0-----:R-:W-:Y:S04]  /*11a80*/  STL [R1+0x620], R28 ;  /* 0x0006201c01007387 */ /* 0x001fe80000100800 */
[----:B--2---:R-:W-:Y:S04]  /*11a90*/  STL [R1+0x61c], R13 ;  /* 0x00061c0d01007387 */ /* 0x004fe80000100800 */
[----:B------:R-:W2:Y:S01]  /*11aa0*/  LDL.LU R33, [R1+0xb0] ;  /* 0x0000b00001217983 */ /* 0x000ea20000300800 */
[----:B------:R-:W-:-:S03]  /*11ab0*/  FADD R9, R12, R31 ;  /* 0x0000001f0c097221 */ /* 0x000fc60000000000 */
[----:B------:R-:W0:Y:S01]  /*11ac0*/  SHFL.BFLY PT, R12, R8, 0x1, 0x1f ;  /* 0x0c201f00080c7f89 */ /* 0x000e2200000e0000 */
[----:B------:R-:W-:-:S03]  /*11ad0*/  FADD R7, R29, R30 ;  /* 0x0000001e1d077221 */ /* 0x000fc60000000000 */
[----:B-1----:R-:W4:Y:S01]  /*11ae0*/  LDL.LU R29, [R1+0xb4] ;  /* 0x0000b400011d7983 */ /* 0x002f220000300800 */
[----:B0-----:R-:W-:Y:S01]  /*11af0*/  FADD R12, R8, R12 ;  /* 0x0000000c080c7221 */ /* 0x001fe20000000000 */
[----:B------:R-:W-:Y:S02]  /*11b00*/  FADD R8, R28, R13 ;  /* 0x0000000d1c087221 */ /* 0x000fe40000000000 */
[----:B------:R-:W5:Y:S04]  /*11b10*/  LDL.LU R28, [R1+0xb8] ;  /* 0x0000b800011c7983 */ /* 0x000f680000300800 */
[----:B------:R-:W0:Y:S04]  /*11b20*/  SHFL.BFLY PT, R10, R9, 0x2, 0x1f ;  /* 0x0c401f00090a7f89 */ /* 0x000e2800000e0000 */
[----:B------:R-:W1:Y:S04]  /*11b30*/  SHFL.BFLY PT, R11, R7, 0x2, 0x1f ;  /* 0x0c401f00070b7f89 */ /* 0x000e6800000e0000 */
[----:B------:R-:W-:Y:S01]  /*11b40*/  @P5 STS [R3+0x40880], R12 ;  /* 0x0408800c03005388 */ /* 0x000fe20000000800 */
[----:B0-----:R-:W-:-:S03]  /*11b50*/  FADD R9, R9, R10 ;  /* 0x0000000a09097221 */ /* 0x001fc60000000000 */
[----:B------:R-:W0:Y:S01]  /*11b60*/  SHFL.BFLY PT, R10, R8, 0x2, 0x1f ;  /* 0x0c401f00080a7f89 */ /* 0x000e2200000e0000 */
[----:B-1----:R-:W-:-:S03]  /*11b70*/  FADD R7, R7, R11 ;  /* 0x0000000b07077221 */ /* 0x002fc60000000000 */
[----:B------:R-:W1:Y:S04]  /*11b80*/  SHFL.BFLY PT, R12, R9, 0x1, 0x1f ;  /* 0x0c201f00090c7f89 */ /* 0x000e6800000e0000 */
[----:B------:R-:W1:Y:S01]  /*11b90*/  SHFL.BFLY PT, R11, R7, 0x1, 0x1f ;  /* 0x0c201f00070b7f89 */ /* 0x000e6200000e0000 */
[----:B0-----:R-:W-:Y:S01]  /*11ba0*/  FADD R10, R8, R10 ;  /* 0x0000000a080a7221 */ /* 0x001fe20000000000 */
[----:B-1----:R-:W-:Y:S01]  /*11bb0*/  FADD R9, R9, R12 ;  /* 0x0000000c09097221 */ /* 0x002fe20000000000 */
[----:B------:R-:W-:-:S04]  /*11bc0*/  FADD R7, R7, R11 ;  /* 0x0000000b07077221 */ /* 0x000fc80000000000 */
[----:B------:R0:W-:Y:S04]  /*11bd0*/  @P5 STS [R3+0x40900], R9 ;  /* 0x0409000903005388 */ /* 0x0001e80000000800 */
[----:B------:R1:W-:Y:S01]  /*11be0*/  @P5 STS [R3+0x40980], R7 ;  /* 0x0409800703005388 */ /* 0x0003e20000000800 */
[----:B---3--:R-:W-:-:S05]  /*11bf0*/  FMNMX R34, R56, R35, !PT ;  /* 0x0000002338227209 */ /* 0x008fca0007800000 */
[--C-:B------:R-:W-:Y:S01]  /*11c00*/  FFMA R13, R54, UR9, -R34.reuse ;  /* 0x00000009360d7c23 */ /* 0x100fe20008000822 */
[----:B------:R-:W-:-:S03]  /*11c10*/  FFMA R14, R55, UR9, -R34 ;  /* 0x00000009370e7c23 */ /* 0x000fc60008000822 */
[----:B------:R-:W-:Y:S01]  /*11c20*/  FMUL R13, R13, 1.4426950216293334961 ;  /* 0x3fb8aa3b0d0d7820 */ /* 0x000fe20000400000 */
[----:B------:R-:W-:-:S03]  /*11c30*/  FMUL R8, R14, 1.4426950216293334961 ;  /* 0x3fb8aa3b0e087820 */ /* 0x000fc60000400000 */
[----:B------:R-:W-:Y:S08]  /*11c40*/  MUFU.EX2 R15, R13 ;  /* 0x0000000d000f7308 */ /* 0x000ff00000000800 */
[----:B------:R3:W1:Y:S01]  /*11c50*/  MUFU.EX2 R30, R8 ;  /* 0x00000008001e7308 */ /* 0x0006620000000800 */
[----:B--2---:R-:W-:Y:S01]  /*11c60*/  FMNMX R32, R27, R33, !PT ;  /* 0x000000211b207209 */ /* 0x004fe20007800000 */
[----:B---3--:R-:W2:Y:S04]  /*11c70*/  SHFL.BFLY PT, R8, R10, 0x1, 0x1f ;  /* 0x0c201f000a087f89 */ /* 0x008ea800000e0000 */
[----:B0-----:R-:W-:-:S04]  /*11c80*/  FFMA R9, R100, UR9, -R32 ;  /* 0x0000000964097c23 */ /* 0x001fc80008000820 */
[----:B------:R-:W-:Y:S01]  /*11c90*/  FMUL R9, R9, 1.4426950216293334961 ;  /* 0x3fb8aa3b09097820 */ /* 0x000fe20000400000 */
[----:B-1----:R-:W-:-:S03]  /*11ca0*/  FADD R7, R15, R30 ;  /* 0x0000001e0f077221 */ /* 0x002fc60000000000 */
[----:B------:R0:W1:Y:S01]  /*11cb0*/  MUFU.EX2 R12, R9 ;  /* 0x00000009000c7308 */ /* 0x0000620000000800 */
[----:B------:R-:W-:Y:S01]  /*11cc0*/  FFMA R11, R101, UR9, -R32 ;  /* 0x00000009650b7c23 */ /* 0x000fe20008000820 */
[----:B0-----:R-:W0:Y:S01]  /*11cd0*/  SHFL.BFLY PT, R9, R7, 0x2, 0x1f ;  /* 0x0c401f0007097f89 */ /* 0x001e2200000e0000 */
[----:B----4-:R-:W-:Y:S02]  /*11ce0*/  FMNMX R26, R26, R29, !PT ;  /* 0x0000001d1a1a7209 */ /* 0x010fe40007800000 */
[----:B------:R-:W-:Y:S01]  /*11cf0*/  FMUL R11, R11, 1.4426950216293334961 ;  /* 0x3fb8aa3b0b0b7820 */ /* 0x000fe20000400000 */
[----:B--2---:R-:W-:Y:S02]  /*11d00*/  FADD R8, R10, R8 ;  /* 0x000000080a087221 */ /* 0x004fe40000000000 */
[----:B------:R-:W-:Y:S01]  /*11d10*/  FFMA R10, R102, UR9, -R26 ;  /* 0x00000009660a7c23 */ /* 0x000fe2000800081a */
[----:B------:R-:W2:Y:S02]  /*11d20*/  MUFU.EX2 R14, R11 ;  /* 0x0000000b000e7308 */ /* 0x000ea40000000800 */
[----:B------:R3:W-:Y:S01]  /*11d30*/  @P5 STS [R3+0x40a00], R8 ;  /* 0x040a000803005388 */ /* 0x0007e20000000800 */
[----:B------:R-:W-:Y:S01]  /*11d40*/  FMUL R10, R10, 1.4426950216293334961 ;  /* 0x3fb8aa3b0a0a7820 */ /* 0x000fe20000400000 */
[----:B-----5:R-:W-:-:S02]  /*11d50*/  FMNMX R25, R25, R28, !PT ;  /* 0x0000001c19197209 */ /* 0x020fc40007800000 */
[----:B------:R-:W-:Y:S01]  /*11d60*/  STL [R1+0x4c8], R34 ;  /* 0x0004c82201007387 */ /* 0x000fe20000100800 */
[----:B---3--:R-:W-:-:S03]  /*11d70*/  FFMA R8, R103, UR9, -R26 ;  /* 0x0000000967087c23 */ /* 0x008fc6000800081a */
[----:B------:R3:W-:Y:S01]  /*11d80*/  STL [R1+0x618], R15 ;  /* 0x0006180f01007387 */ /* 0x0007e20000100800 */
[----:B------:R-:W-:-:S03]  /*11d90*/  FMUL R8, R8, 1.4426950216293334961 ;  /* 0x3fb8aa3b08087820 */ /* 0x000fc60000400000 */
[----:B------:R-:W-:Y:S01]  /*11da0*/  STL [R1+0x614], R30 ;  /* 0x0006141e01007387 */ /* 0x000fe20000100800 */
[----:B------:R0:W-:Y:S03]  /*11db0*/  MUFU.EX2 R27, R8 ;  /* 0x00000008001b7308 */ /* 0x0001e60000000800 */
[----:B------:R-:W-:Y:S04]  /*11dc0*/  STL [R1+0x4c4], R32 ;  /* 0x0004c42001007387 */ /* 0x000fe80000100800 */
[----:B------:R-:W4:Y:S01]  /*11dd0*/  LDL.LU R48, [R1+0xbc] ;  /* 0x0000bc0001307983 */ /* 0x000f220000300800 */
[----:B---3--:R3:W5:Y:S01]  /*11de0*/  MUFU.EX2 R15, R10 ;  /* 0x0000000a000f7308 */ /* 0x0087620000000800 */
[----:B0-----:R-:W-:Y:S01]  /*11df0*/  FADD R8, R7, R9 ;  /* 0x0000000907087221 */ /* 0x001fe20000000000 */
[--C-:B------:R-:W-:Y:S01]  /*11e00*/  FFMA R7, R45, UR9, -R25.reuse ;  /* 0x000000092d077c23 */ /* 0x100fe20008000819 */
[----:B-1----:R-:W-:Y:S01]  /*11e10*/  STL [R1+0x610], R12 ;  /* 0x0006100c01007387 */ /* 0x002fe20000100800 */
[----:B---3--:R-:W-:-:S02]  /*11e20*/  FFMA R10, R44, UR9, -R25 ;  /* 0x000000092c0a7c23 */ /* 0x008fc40008000819 */
[----:B------:R-:W-:Y:S02]  /*11e30*/  FMUL R7, R7, 1.4426950216293334961 ;  /* 0x3fb8aa3b07077820 */ /* 0x000fe40000400000 */
[----:B------:R-:W-:Y:S01]  /*11e40*/  FMUL R10, R10, 1.4426950216293334961 ;  /* 0x3fb8aa3b0a0a7820 */ /* 0x000fe20000400000 */
[----:B------:R-:W-:Y:S01]  /*11e50*/  STL [R1+0x4c0], R26 ;  /* 0x0004c01a01007387 */ /* 0x000fe20000100800 */
[----:B--2---:R-:W-:Y:S02]  /*11e60*/  FADD R9, R12, R14 ;  /* 0x0000000e0c097221 */ /* 0x004fe40000000000 */
[----:B------:R-:W0:Y:S01]  /*11e70*/  MUFU.EX2 R13, R10 ;  /* 0x0000000a000d7308 */ /* 0x000e220000000800 */
[----:B------:R1:W-:Y:S07]  /*11e80*/  STL [R1+0x60c], R14 ;  /* 0x00060c0e01007387 */ /* 0x0003ee0000100800 */
[----:B-1----:R-:W1:Y:S01]  /*11e90*/  MUFU.EX2 R14, R7 ;  /* 0x00000007000e7308 */ /* 0x002e620000000800 */
[----:B------:R-:W-:Y:S04]  /*11ea0*/  STL [R1+0x4bc], R25 ;  /* 0x0004bc1901007387 */ /* 0x000fe80000100800 */
[----:B-----5:R-:W-:Y:S04]  /*11eb0*/  STL [R1+0x608], R15 ;  /* 0x0006080f01007387 */ /* 0x020fe80000100800 */
[----:B------:R2:W-:Y:S04]  /*11ec0*/  STL [R1+0x604], R27 ;  /* 0x0006041b01007387 */ /* 0x0005e80000100800 */
[----:B0-----:R-:W-:Y:S04]  /*11ed0*/  STL [R1+0x600], R13 ;  /* 0x0006000d01007387 */ /* 0x001fe80000100800 */
[----:B-1----:R-:W-:Y:S04]  /*11ee0*/  STL [R1+0x5fc], R14 ;  /* 0x0005fc0e01007387 */ /* 0x002fe80000100800 */
[----:B------:R-:W3:Y:S04]  /*11ef0*/  LDL R31, [R1+0x6cc] ;  /* 0x0006cc00011f7983 */ /* 0x000ee80000100800 */
[----:B------:R-:W5:Y:S01]  /*11f00*/  LDL.LU R45, [R1+0xc0] ;  /* 0x0000c000012d7983 */ /* 0x000f620000300800 */
[----:B------:R-:W-:-:S03]  /*11f10*/  FADD R7, R15, R27 ;  /* 0x0000001b0f077221 */ /* 0x000fc60000000000 */
[----:B--2---:R-:W2:Y:S04]  /*11f20*/  LDL.LU R27, [R1+0xc4] ;  /* 0x0000c400011b7983 */ /* 0x004ea80000300800 */
[----:B------:R-:W0:Y:S04]  /*11f30*/  SHFL.BFLY PT, R12, R8, 0x1, 0x1f ;  /* 0x0c201f00080c7f89 */ /* 0x000e2800000e0000 */
[----:B------:R-:W1:Y:S04]  /*11f40*/  SHFL.BFLY PT, R10, R9, 0x2, 0x1f ;  /* 0x0c401f00090a7f89 */ /* 0x000e6800000e0000 */
[----:B------:R-:W1:Y:S01]  /*11f50*/  SHFL.BFLY PT, R11, R7, 0x2, 0x1f ;  /* 0x0c401f00070b7f89 */ /* 0x000e6200000e0000 */
[----:B0-----:R-:W-:Y:S01]  /*11f60*/  FADD R12, R8, R12 ;  /* 0x0000000c080c7221 */ /* 0x001fe20000000000 */
[----:B------:R-:W-:Y:S01]  /*11f70*/  FADD R8, R13, R14 ;  /* 0x0000000e0d087221 */ /* 0x000fe20000000000 */
[----:B-1----:R-:W-:-:S04]  /*11f80*/  FADD R9, R9, R10 ;  /* 0x0000000a09097221 */ /* 0x002fc80000000000 */
[----:B------:R-:W0:Y:S01]  /*11f90*/  SHFL.BFLY PT, R10, R8, 0x2, 0x1f ;  /* 0x0c401f00080a7f89 */ /* 0x000e2200000e0000 */
[----:B------:R-:W-:-:S03]  /*11fa0*/  FADD R7, R7, R11 ;  /* 0x0000000b07077221 */ /* 0x000fc60000000000 */
[----:B------:R-:W-:Y:S04]  /*11fb0*/  @P5 STS [R3+0x40a80], R12 ;  /* 0x040a800c03005388 */ /* 0x000fe80000000800 */
[----:B------:R-:W1:Y:S01]  /*11fc0*/  SHFL.BFLY PT, R12, R9, 0x1, 0x1f ;  /* 0x0c201f00090c7f89 */ /* 0x000e6200000e0000 */
[----:B0-----:R-:W-:-:S03]  /*11fd0*/  FADD R10, R8, R10 ;  /* 0x0000000a080a7221 */ /* 0x001fc60000000000 */
[----:B------:R-:W0:Y:S01]  /*11fe0*/  SHFL.BFLY PT, R11, R7, 0x1, 0x1f ;  /* 0x0c201f00070b7f89 */ /* 0x000e2200000e0000 */
[----:B-1----:R-:W-:-:S05]  /*11ff0*/  FADD R9, R9, R12 ;  /* 0x0000000c09097221 */ /* 0x002fca0000000000 */
[----:B------:R1:W-:Y:S01]  /*12000*/  @P5 STS [R3+0x40b00], R9 ;  /* 0x040b000903005388 */ /* 0x0003e20000000800 */
[----:B0-----:R-:W-:-:S05]  /*12010*/  FADD R7, R7, R11 ;  /* 0x0000000b07077221 */ /* 0x001fca0000000000 */
[----:B------:R0:W-:Y:S01]  /*12020*/  @P5 STS [R3+0x40b80], R7 ;  /* 0x040b800703005388 */ /* 0x0001e20000000800 */
[----:B----4-:R-:W-:-:S05]  /*12030*/  FMNMX R24, R24, R48, !PT ;  /* 0x0000003018187209 */ /* 0x010fca0007800000 */
[--C-:B------:R-:W-:Y:S01]  /*12040*/  FFMA R13, R46, UR9, -R24.reuse ;  /* 0x000000092e0d7c23 */ /* 0x100fe20008000818 */
[----:B------:R-:W-:-:S03]  /*12050*/  FFMA R14, R47, UR9, -R24 ;  /* 0x000000092f0e7c23 */ /* 0x000fc60008000818 */
[----:B------:R-:W-:Y:S01]  /*12060*/  FMUL R13, R13, 1.4426950216293334961 ;  /* 0x3fb8aa3b0d0d7820 */ /* 0x000fe20000400000 */
[----:B------:R-:W-:-:S03]  /*12070*/  FMUL R8, R14, 1.4426950216293334961 ;  /* 0x3fb8aa3b0e087820 */ /* 0x000fc60000400000 */
[----:B------:R-:W4:Y:S08]  /*12080*/  MUFU.EX2 R15, R13 ;  /* 0x0000000d000f7308 */ /* 0x000f300000000800 */
[----:B------:R-:W0:Y:S01]  /*12090*/  MUFU.EX2 R30, R8 ;  /* 0x00000008001e7308 */ /* 0x000e220000000800 */
[----:B------:R-:W-:Y:S04]  /*120a0*/  STL [R1+0x4b8], R24 ;  /* 0x0004b81801007387 */ /* 0x000fe80000100800 */
[----:B----4-:R2:W-:Y:S04]  /*120b0*/  STL [R1+0x5f8], R15 ;  /* 0x0005f80f01007387 */ /* 0x0105e80000100800 */
[----:B0-----:R0:W-:Y:S01]  /*120c0*/  STL [R1+0x5f4], R30 ;  /* 0x0005f41e01007387 */ /* 0x0011e20000100800 */
[----:B-----5:R-:W-:-:S05]  /*120d0*/  FMNMX R44, R19, R45, !PT ;  /* 0x0000002d132c7209 */ /* 0x020fca0007800000 */
[----:B------:R-:W-:Y:S04]  /*120e0*/  STL [R1+0x4b4], R44 ;  /* 0x0004b42c01007387 */ /* 0x000fe80000100800 */
[----:B------:R-:W4:Y:S01]  /*120f0*/  LDL R19, [R1+0x6e0] ;  /* 0x0006e00001137983 */ /* 0x000f220000100800 */
[----:B-1----:R-:W-:Y:S01]  /*12100*/  FFMA R9, R20, UR9, -R44 ;  /* 0x0000000914097c23 */ /* 0x002fe2000800082c */
[----:B------:R-:W-:Y:S02]  /*12110*/  FADD R7, R15, R30 ;  /* 0x0000001e0f077221 */ /* 0x000fe40000000000 */
[----:B------:R-:W1:Y:S01]  /*12120*/  SHFL.BFLY PT, R8, R10, 0x1, 0x1f ;  /* 0x0c201f000a087f89 */ /* 0x000e6200000e0000 */
[----:B------:R-:W-:-:S03]  /*12130*/  FMUL R9, R9, 1.4426950216293334961 ;  /* 0x3fb8aa3b09097820 */ /* 0x000fc60000400000 */
[----:B------:R-:W5:Y:S01]  /*12140*/  LDL R14, [R1+0x6e4] ;  /* 0x0006e400010e7983 */ /* 0x000f620000100800 */
[----:B------:R0:W1:Y:S03]  /*12150*/  MUFU.EX2 R12, R9 ;  /* 0x00000009000c7308 */ /* 0x0000660000000800 */
[----:B0-----:R-:W0:Y:S01]  /*12160*/  SHFL.BFLY PT, R9, R7, 0x2, 0x1f ;  /* 0x0c401f0007097f89 */ /* 0x001e2200000e0000 */
[----:B------:R-:W-:Y:S01]  /*12170*/  FFMA R11, R21, UR9, -R44 ;  /* 0x00000009150b7c23 */ /* 0x000fe2000800082c */
[----:B--2---:R-:W-:-:S03]  /*12180*/  FMNMX R15, R18, R27, !PT ;  /* 0x0000001b120f7209 */ /* 0x004fc60007800000 */
[----:B------:R-:W-:-:S04]  /*12190*/  FMUL R11, R11, 1.4426950216293334961 ;  /* 0x3fb8aa3b0b0b7820 */ /* 0x000fc80000400000 */
[----:B------:R-:W2:Y:S01]  /*121a0*/  MUFU.EX2 R30, R11 ;  /* 0x0000000b001e7308 */ /* 0x000ea20000000800 */
[----:B-1----:R-:W-:Y:S01]  /*121b0*/  FADD R8, R10, R8 ;  /* 0x000000080a087221 */ /* 0x002fe20000000000 */
[----:B------:R-:W-:Y:S01]  /*121c0*/  FFMA R10, R22, UR9, -R15 ;  /* 0x00000009160a7c23 */ /* 0x000fe2000800080f */
[----:B---3--:R-:W-:-:S03]  /*121d0*/  FMNMX R13, R17, R31, !PT ;  /* 0x0000001f110d7209 */ /* 0x008fc60007800000 */
[----:B------:R-:W-:Y:S01]  /*121e0*/  FMUL R10, R10, 1.4426950216293334961 ;  /* 0x3fb8aa3b0a0a7820 */ /* 0x000fe20000400000 */
[----:B------:R1:W-:Y:S03]  /*121f0*/  @P5 STS [R3+0x40c00], R8 ;  /* 0x040c000803005388 */ /* 0x0003e60000000800 */
[----:B------:R3:W2:Y:S01]  /*12200*/  MUFU.EX2 R20, R10 ;  /* 0x0000000a00147308 */ /* 0x0006a20000000800 */
[----:B0-----:R-:W-:Y:S01]  /*12210*/  FADD R7, R7, R9 ;  /* 0x0000000907077221 */ /* 0x001fe20000000000 */
[----:B-1----:R-:W-:Y:S01]  /*12220*/  FFMA R8, R23, UR9, -R15 ;  /* 0x0000000917087c23 */ /* 0x002fe2000800080f */
[--C-:B------:R-:W-:Y:S01]  /*12230*/  FFMA R9, R37, UR9, -R13.reuse ;  /* 0x0000000925097c23 */ /* 0x100fe2000800080d */
[----:B---3--:R-:W-:Y:S02]  /*12240*/  FFMA R10, R36, UR9, -R13 ;  /* 0x00000009240a7c23 */ /* 0x008fe4000800080d */
[----:B------:R-:W0:Y:S01]  /*12250*/  SHFL.BFLY PT, R11, R7, 0x1, 0x1f ;  /* 0x0c201f00070b7f89 */ /* 0x000e2200000e0000 */
[----:B------:R-:W-:Y:S01]  /*12260*/  FMUL R8, R8, 1.4426950216293334961 ;  /* 0x3fb8aa3b08087820 */ /* 0x000fe20000400000 */
[----:B------:R-:W-:Y:S01]  /*12270*/  FMUL R9, R9, 1.4426950216293334961 ;  /* 0x3fb8aa3b09097820 */ /* 0x000fe20000400000 */
[----:B------:R-:W-:Y:S01]  /*12280*/  FMUL R10, R10, 1.4426950216293334961 ;  /* 0x3fb8aa3b0a0a7820 */ /* 0x000fe20000400000 */
[----:B------:R-:W-:Y:S01]  /*12290*/  STL [R1+0x5f0], R12 ;  /* 0x0005f00c01007387 */ /* 0x000fe20000100800 */
[----:B------:R-:W1:Y:S03]  /*122a0*/  MUFU.EX2 R18, R8 ;  /* 0x0000000800127308 */ /* 0x000e660000000800 */
[----:B------:R-:W-:Y:S04]  /*122b0*/  STL [R1+0x4b0], R15 ;  /* 0x0004b00f01007387 */ /* 0x000fe80000100800 */
[----:B--2---:R-:W-:Y:S01]  /*122c0*/  STL [R1+0x5ec], R30 ;  /* 0x0005ec1e01007387 */ /* 0x004fe20000100800 */
[----:B------:R-:W-:Y:S03]  /*122d0*/  MUFU.EX2 R17, R9 ;  /* 0x0000000900117308 */ /* 0x000fe60000000800 */
[----:B------:R2:W-:Y:S05]  /*122e0*/  STL [R1+0x4ac], R13 ;  /* 0x0004ac0d01007387 */ /* 0x0005ea0000100800 */
[----:B--2---:R-:W2:Y:S01]  /*122f0*/  MUFU.EX2 R13, R10 ;  /* 0x0000000a000d7308 */ /* 0x004ea20000000800 */
[----:B------:R-:W-:Y:S01]  /*12300*/  STL [R1+0x5e8], R20 ;  /* 0x0005e81401007387 */ /* 0x000fe20000100800 */
[----:B0-----:R-:W-:-:S03]  /*12310*/  FADD R7, R7, R11 ;  /* 0x0000000b07077221 */ /* 0x001fc60000000000 */
[----:B-1----:R-:W-:Y:S04]  /*12320*/  STL [R1+0x5e4], R18 ;  /* 0x0005e41201007387 */ /* 0x002fe80000100800 */
[----:B--2---:R0:W-:Y:S01]  /*12330*/  STL [R1+0x5e0], R13 ;  /* 0x0005e00d01007387 */ /* 0x0041e20000100800 */
[----:B------:R-:W-:-:S03]  /*12340*/  FADD R11, R13, R17 ;  /* 0x000000110d0b7221 */ /* 0x000fc60000000000 */
[----:B------:R-:W-:Y:S04]  /*12350*/  STL [R1+0x55c], R17 ;  /* 0x00055c1101007387 */ /* 0x000fe80000100800 */
[----:B0-----:R-:W2:Y:S01]  /*12360*/  LDL R13, [R1+0x6e8] ;  /* 0x0006e800010d7983 */ /* 0x001ea20000100800 */
[----:B------:R-:W-:Y:S01]  /*12370*/  FADD R8, R12, R30 ;  /* 0x0000001e0c087221 */ /* 0x000fe20000000000 */
[----:B------:R-:W-:-:S04]  /*12380*/  FADD R9, R20, R18 ;  /* 0x0000001214097221 */ /* 0x000fc80000000000 */
[----:B------:R-:W0:Y:S04]  /*12390*/  SHFL.BFLY PT, R12, R8, 0x2, 0x1f ;  /* 0x0c401f00080c7f89 */ /* 0x000e2800000e0000 */
[----:B------:R-:W1:Y:S01]  /*123a0*/  SHFL.BFLY PT, R10, R9, 0x2, 0x1f ;  /* 0x0c401f00090a7f89 */ /* 0x000e6200000e0000 */
[----:B0-----:R-:W-:-:S03]  /*123b0*/  FADD R8, R8, R12 ;  /* 0x0000000c08087221 */ /* 0x001fc60000000000 */
[----:B------:R-:W0:Y:S01]  /*123c0*/  SHFL.BFLY PT, R12, R11, 0x2, 0x1f ;  /* 0x0c401f000b0c7f89 */ /* 0x000e2200000e0000 */
[----:B-1----:R-:W-:-:S03]  /*123d0*/  FADD R9, R9, R10 ;  /* 0x0000000a09097221 */ /* 0x002fc60000000000 */
[----:B------:R-:W1:Y:S01]  /*123e0*/  SHFL.BFLY PT, R10, R8, 0x1, 0x1f ;  /* 0x0c201f00080a7f89 */ /* 0x000e6200000e0000 */
[----:B0-----:R-:W-:-:S03]  /*123f0*/  FADD R11, R11, R12 ;  /* 0x0000000c0b0b7221 */ /* 0x001fc60000000000 */
[----:B------:R-:W-:Y:S01]  /*12400*/  @P5 STS [R3+0x40c80], R7 ;  /* 0x040c800703005388 */ /* 0x000fe20000000800 */
[----:B----4-:R-:W-:-:S05]  /*12410*/  FMNMX R17, R6, R19, !PT ;  /* 0x0000001306117209 */ /* 0x010fca0007800000 */
[----:B------:R-:W-:-:S04]  /*12420*/  FFMA R6, R38, UR9, -R17 ;  /* 0x0000000926067c23 */ /* 0x000fc80008000811 */
[----:B------:R-:W-:-:S04]  /*12430*/  FMUL R6, R6, 1.4426950216293334961 ;  /* 0x3fb8aa3b06067820 */ /* 0x000fc80000400000 */
[----:B------:R1:W0:Y:S01]  /*12440*/  MUFU.EX2 R18, R6 ;  /* 0x0000000600127308 */ /* 0x0002220000000800 */
[----:B-----5:R-:W-:Y:S01]  /*12450*/  FMNMX R14, R5, R14, !PT ;  /* 0x0000000e050e7209 */ /* 0x020fe20007800000 */
[----:B------:R-:W-:Y:S01]  /*12460*/  FFMA R12, R39, UR9, -R17 ;  /* 0x00000009270c7c23 */ /* 0x000fe20008000811 */
[----:B------:R-:W-:Y:S01]  /*12470*/  STL [R1+0x4a8], R17 ;  /* 0x0004a81101007387 */ /* 0x000fe20000100800 */
[----:B-1----:R-:W-:Y:S02]  /*12480*/  FADD R6, R8, R10 ;  /* 0x0000000a08067221 */ /* 0x002fe40000000000 */
[--C-:B------:R-:W-:Y:S01]  /*12490*/  FFMA R8, R92, UR9, -R14.reuse ;  /* 0x000000095c087c23 */ /* 0x100fe2000800080e */
[----:B------:R-:W-:Y:S01]  /*124a0*/  FMUL R5, R12, 1.4426950216293334961 ;  /* 0x3fb8aa3b0c057820 */ /* 0x000fe20000400000 */
[----:B------:R-:W-:Y:S02]  /*124b0*/  FFMA R12, R93, UR9, -R14 ;  /* 0x000000095d0c7c23 */ /* 0x000fe4000800080e */
[----:B------:R-:W-:Y:S01]  /*124c0*/  FMUL R8, R8, 1.4426950216293334961 ;  /* 0x3fb8aa3b08087820 */ /* 0x000fe20000400000 */
[----:B------:R-:W1:Y:S01]  /*124d0*/  SHFL.BFLY PT, R10, R9, 0x1, 0x1f ;  /* 0x0c201f00090a7f89 */ /* 0x000e6200000e0000 */
[----:B------:R-:W3:Y:S03]  /*124e0*/  MUFU.EX2 R19, R5 ;  /* 0x0000000500137308 */ /* 0x000ee60000000800 */
[----:B0-----:R-:W-:Y:S04]  /*124f0*/  STL [R1+0x554], R18 ;  /* 0x0005541201007387 */ /* 0x001fe80000100800 */
[----:B------:R0:W-:Y:S02]  /*12500*/  STL [R1+0x4a4], R14 ;  /* 0x0004a40e01007387 */ /* 0x0001e40000100800 */
[----:B0-----:R0:W-:Y:S02]  /*12510*/  MUFU.EX2 R14, R8 ;  /* 0x00000008000e7308 */ /* 0x0011e40000000800 */
[----:B0-----:R-:W-:-:S06]  /*12520*/  FMUL R8, R12, 1.4426950216293334961 ;  /* 0x3fb8aa3b0c087820 */ /* 0x001fcc0000400000 */
[----:B------:R-:W0:Y:S01]  /*12530*/  MUFU.EX2 R17, R8 ;  /* 0x0000000800117308 */ /* 0x000e220000000800 */
[----:B---3--:R-:W-:Y:S01]  /*12540*/  FADD R7, R18, R19 ;  /* 0x0000001312077221 */ /* 0x008fe20000000000 */
[----:B------:R1:W-:Y:S04]  /*12550*/  @P5 STS [R3+0x40d00], R6 ;  /* 0x040d000603005388 */ /* 0x0003e80000000800 */
[----:B------:R-:W3:Y:S01]  /*12560*/  SHFL.BFLY PT, R5, R11, 0x1, 0x1f ;  /* 0x0c201f000b057f89 */ /* 0x000ee200000e0000 */
[----:B-1----:R-:W-:-:S03]  /*12570*/  FADD R6, R9, R10 ;  /* 0x0000000a09067221 */ /* 0x002fc60000000000 */
[----:B------:R-:W1:Y:S01]  /*12580*/  SHFL.BFLY PT, R9, R7, 0x2, 0x1f ;  /* 0x0c401f0007097f89 */ /* 0x000e6200000e0000 */
[----:B0-----:R-:W-:-:S05]  /*12590*/  FADD R8, R14, R17 ;  /* 0x000000110e087221 */ /* 0x001fca0000000000 */
[----:B------:R-:W0:Y:S01]  /*125a0*/  SHFL.BFLY PT, R10, R8, 0x2, 0x1f ;  /* 0x0c401f00080a7f89 */ /* 0x000e2200000e0000 */
[----:B---3--:R-:W-:Y:S01]  /*125b0*/  FADD R5, R11, R5 ;  /* 0x000000050b057221 */ /* 0x008fe20000000000 */
[----:B-1----:R-:W-:Y:S01]  /*125c0*/  FADD R7, R7, R9 ;  /* 0x0000000907077221 */ /* 0x002fe20000000000 */
[----:B--2---:R-:W-:Y:S01]  /*125d0*/  FMNMX R11, R4, R13, !PT ;  /* 0x0000000d040b7209 */ /* 0x004fe20007800000 */
[----:B0-----:R-:W-:-:S04]  /*125e0*/  FADD R10, R8, R10 ;  /* 0x0000000a080a7221 */ /* 0x001fc80000000000 */
[--C-:B------:R-:W-:Y:S01]  /*125f0*/  FFMA R4, R94, UR9, -R11.reuse ;  /* 0x000000095e047c23 */ /* 0x100fe2000800080b */
[----:B------:R-:W-:Y:S01]  /*12600*/  FFMA R9, R95, UR9, -R11 ;  /* 0x000000095f097c23 */ /* 0x000fe2000800080b */
[----:B------:R-:W0:Y:S02]  /*12610*/  SHFL.BFLY PT, R8, R7, 0x1, 0x1f ;  /* 0x0c201f0007087f89 */ /* 0x000e2400000e0000 */
[----:B------:R-:W-:Y:S01]  /*12620*/  FMUL R4, R4, 1.4426950216293334961 ;  /* 0x3fb8aa3b04047820 */ /* 0x000fe20000400000 */
[----:B------:R-:W-:Y:S01]  /*12630*/  FMUL R9, R9, 1.4426950216293334961 ;  /* 0x3fb8aa3b09097820 */ /* 0x000fe20000400000 */
[----:B------:R-:W-:Y:S04]  /*12640*/  STL [R1+0x550], R19 ;  /* 0x0005501301007387 */ /* 0x000fe80000100800 */
[----:B------:R-:W-:Y:S01]  /*12650*/  STL [R1+0x15c], R14 ;  /* 0x00015c0e01007387 */ /* 0x000fe20000100800 */
[----:B------:R-:W-:Y:S03]  /*12660*/  MUFU.EX2 R12, R9 ;  /* 0x00000009000c7308 */ /* 0x000fe60000000800 */
[----:B------:R-:W-:Y:S04]  /*12670*/  STL [R1+0x158], R17 ;  /* 0x0001581101007387 */ /* 0x000fe80000100800 */
[----:B------:R1:W-:Y:S02]  /*12680*/  STL [R1+0x4a0], R11 ;  /* 0x0004a00b01007387 */ /* 0x0003e40000100800 */
[----:B-1----:R-:W1:Y:S01]  /*12690*/  MUFU.EX2 R11, R4 ;  /* 0x00000004000b7308 */ /* 0x002e620000000800 */
[----:B0-----:R-:W-:Y:S01]  /*126a0*/  FADD R7, R7, R8 ;  /* 0x0000000807077221 */ /* 0x001fe20000000000 */
[----:B-1----:R-:W-:-:S05]  /*126b0*/  FADD R8, R11, R12 ;  /* 0x0000000c0b087221 */ /* 0x002fca0000000000 */
[----:B------:R-:W0:Y:S04]  /*126c0*/  SHFL.BFLY PT, R9, R8, 0x2, 0x1f ;  /* 0x0c401f0008097f89 */ /* 0x000e2800000e0000 */
[----:B------:R-:W1:Y:S01]  /*126d0*/  SHFL.BFLY PT, R4, R10, 0x1, 0x1f ;  /* 0x0c201f000a047f89 */ /* 0x000e6200000e0000 */
[----:B0-----:R-:W-:-:S05]  /*126e0*/  FADD R9, R8, R9 ;  /* 0x0000000908097221 */ /* 0x001fca0000000000 */
[----:B------:R-:W0:Y:S01]  /*126f0*/  SHFL.BFLY PT, R8, R9, 0x1, 0x1f ;  /* 0x0c201f0009087f89 */ /* 0x000e2200000e0000 */
[----:B-1----:R-:W-:-:S03]  /*12700*/  FADD R4, R10, R4 ;  /* 0x000000040a047221 */ /* 0x002fc60000000000 */
[----:B------:R-:W-:Y:S04]  /*12710*/  @P5 STS [R3+0x40d80], R6 ;  /* 0x040d800603005388 */ /* 0x000fe80000000800 */
[----:B------:R-:W-:Y:S04]  /*12720*/  @P5 STS [R3+0x40e00], R5 ;  /* 0x040e000503005388 */ /* 0x000fe80000000800 */
[----:B------:R-:W-:Y:S04]  /*12730*/  @P5 STS [R3+0x40e80], R7 ;  /* 0x040e800703005388 */ /* 0x000fe80000000800 */
[----:B------:R-:W-:Y:S01]  /*12740*/  @P5 STS [R3+0x40f00], R4 ;  /* 0x040f000403005388 */ /* 0x000fe20000000800 */
[----:B0-----:R-:W-:-:S05]  /*12750*/  FADD R8, R9, R8 ;  /* 0x0000000809087221 */ /* 0x001fca0000000000 */
[----:B------:R-:W-:Y:S01]  /*12760*/  @P5 STS [R3+0x40f80], R8 ;  /* 0x040f800803005388 */ /* 0x000fe20000000800 */
[----:B------:R-:W-:Y:S06]  /*12770*/  BAR.SYNC.DEFER_BLOCKING 0x0 ;  /* 0x0000000000007b1d */ /* 0x000fec0000010000 */
[----:B------:R-:W0:Y:S04]  /*12780*/  LDS R3, [R86+0x40000] ;  /* 0x0400000056037984 */ /* 0x000e280000000800 */
[----:B0-----:R-:W0:Y:S02]  /*12790*/  SHFL.BFLY PT, R4, R3, 0x2, 0x1f ;  /* 0x0c401f0003047f89 */ /* 0x001e2400000e0000 */
[----:B0-----:R-:W-:-:S05]  /*127a0*/  FADD R3, R3, R4 ;  /* 0x0000000403037221 */ /* 0x001fca0000000000 */
[----:B------:R-:W0:Y:S02]  /*127b0*/  SHFL.BFLY PT, R4, R3, 0x1, 0x1f ;  /* 0x0c201f0003047f89 */ /* 0x000e2400000e0000 */
[----:B0-----:R-:W-:-:S05]  /*127c0*/  FADD R9, R3, R4 ;  /* 0x0000000403097221 */ /* 0x001fca0000000000 */
[----:B------:R-:W-:Y:S04]  /*127d0*/  @!P4 STS [R86+0x40000], R9 ;  /* 0x040000095600c388 */ /* 0x000fe80000000800 */
[----:B------:R-:W0:Y:S04]  /*127e0*/  LDS R3, [R16+0x40000] ;  /* 0x0400000010037984 */ /* 0x000e280000000800 */
[----:B0-----:R-:W0:Y:S02]  /*127f0*/  SHFL.BFLY PT, R4, R3, 0x2, 0x1f ;  /* 0x0c401f0003047f89 */ /* 0x001e2400000e0000 */
[----:B0-----:R-:W-:-:S05]  /*12800*/  FADD R3, R3, R4 ;  /* 0x0000000403037221 */ /* 0x001fca0000000000 */
[----:B------:R-:W0:Y:S02]  /*12810*/  SHFL.BFLY PT, R4, R3, 0x1, 0x1f ;  /* 0x0c201f0003047f89 */ /* 0x000e2400000e0000 */
[----:B0-----:R-:W-:-:S05]  /*12820*/  FADD R3, R3, R4 ;  /* 0x0000000403037221 */ /* 0x001fca0000000000 */
[----:B------:R0:W-:Y:S01]  /*12830*/  @!P4 STS [R16+0x40000], R3 ;  /* 0x040000031000c388 */ /* 0x0001e20000000800 */
[----:B------:R-:W-:Y:S01]  /*12840*/  BAR.SYNC.DEFER_BLOCKING 0x0 ;  /* 0x0000000000007b1d */ /* 0x000fe20000010000 */
[----:B0-----:R-:W-:-:S04]  /*12850*/  FADD R3, -R108, R111 ;  /* 0x0000006f6c037221 */ /* 0x001fc80000000100 */
[----:B------:R-:W-:Y:S01]  /*12860*/  FMUL R10, R3, 1.4426950216293334961 ;  /* 0x3fb8aa3b030a7820 */ /* 0x000fe20000400000 */
[----:B------:R-:W-:Y:S01]  /*12870*/  FADD R3, -R106, R107 ;  /* 0x0000006b6a037221 */ /* 0x000fe20000000100 */
[----:B------:R0:W-:Y:S04]  /*12880*/  STL [R1+0x154], R11 ;  /* 0x0001540b01007387 */ /* 0x0001e80000100800 */
[----:B------:R-:W-:Y:S04]  /*12890*/  LDS R6, [R104+0x40000] ;  /* 0x0400000068067984 */ /* 0x000fe80000000800 */
[----:B------:R-:W1:Y:S04]  /*128a0*/  LDS R7, [R104+0x40080] ;  /* 0x0400800068077984 */ /* 0x000e680000000800 */
[----:B------:R-:W-:Y:S04]  /*128b0*/  LDS R4, [R104+0x40100] ;  /* 0x0401000068047984 */ /* 0x000fe80000000800 */
[----:B------:R-:W2:Y:S01]  /*128c0*/  LDS R5, [R104+0x40180] ;  /* 0x0401800068057984 */ /* 0x000ea20000000800 */
[----:B0-----:R-:W-:Y:S01]  /*128d0*/  FMUL R11, R3, 1.4426950216293334961 ;  /* 0x3fb8aa3b030b7820 */ /* 0x001fe20000400000 */
[----:B------:R-:W-:-:S02]  /*128e0*/  FADD R3, -R99, R105 ;  /* 0x0000006963037221 */ /* 0x000fc40000000100 */
[----:B------:R-:W-:Y:S02]  /*128f0*/  LDS R13, [R104+0x40280] ;  /* 0x04028000680d7984 */ /* 0x000fe40000000800 */
[----:B------:R-:W-:Y:S01]  /*12900*/  FMUL R8, R3, 1.4426950216293334961 ;  /* 0x3fb8aa3b03087820 */ /* 0x000fe20000400000 */
[----:B------:R-:W-:Y:S01]  /*12910*/  FADD R3, -R97, R98 ;  /* 0x0000006261037221 */ /* 0x000fe20000000100 */
[----:B------:R-:W-:Y:S03]  /*12920*/  MUFU.EX2 R10, R10 ;  /* 0x0000000a000a7308 */ /* 0x000fe60000000800 */
[----:B------:R-:W-:-:S05]  /*12930*/  FMUL R3, R3, 1.4426950216293334961 ;  /* 0x3fb8aa3b03037820 */ /* 0x000fca0000400000 */
[----:B------:R-:W1:Y:S08]  /*12940*/  MUFU.EX2 R11, R11 ;  /* 0x0000000b000b7308 */ /* 0x000e700000000800 */
[----:B------:R1:W-:Y:S08]  /*12950*/  MUFU.EX2 R20, R8 ;  /* 0x0000000800147308 */ /* 0x0003f00000000800 */
[----:B------:R0:W2:Y:S01]  /*12960*/  MUFU.EX2 R21, R3 ;  /* 0x0000000300157308 */ /* 0x0000a20000000800 */
[----:B-1----:R-:W-:Y:S01]  /*12970*/  FFMA2 R8, R116.F32x2.HI_LO, R10.F32x2.HI_LO, R6.F32x2.HI_LO ;  /* 0x0000000a74087249 */ /* 0x002fe20000000006 */
[----:B------:R-:W-:Y:S04]  /*12980*/  STL [R1+0x150], R12 ;  /* 0x0001500c01007387 */ /* 0x000fe80000100800 */
[----:B------:R-:W-:Y:S01]  /*12990*/  STL.64 [R1+0x430], R8 ;  /* 0x0004300801007387 */ /* 0x000fe20000100a00 */
[----:B0-----:R-:W-:-:S03]  /*129a0*/  FADD R3, -R91, R96 ;  /* 0x000000605b037221 */ /* 0x001fc60000000100 */
[----:B------:R-:W0:Y:S04]  /*129b0*/  LDS R12, [R104+0x40200] ;  /* 0x04020000680c7984 */ /* 0x000e280000000800 */
[----:B------:R-:W-:Y:S01]  /*129c0*/  LDS R8, [R104+0x40300] ;  /* 0x0403000068087984 */ /* 0x000fe20000000800 */
[----:B--2---:R-:W-:-:S03]  /*129d0*/  FFMA2 R6, R118.F32x2.HI_LO, R20.F32x2.HI_LO, R4.F32x2.HI_LO ;  /* 0x0000001476067249 */ /* 0x004fc60000000004 */
[----:B------:R-:W1:Y:S04]  /*129e0*/  LDS R9, [R104+0x40380] ;  /* 0x0403800068097984 */ /* 0x000e680000000800 */
[----:B------:R-:W-:Y:S04]  /*129f0*/  STL.64 [R1+0x438], R6 ;  /* 0x0004380601007387 */ /* 0x000fe80000100a00 */
[----:B------:R-:W1:Y:S04]  /*12a00*/  LDL.LU.64 R38, [R1] ;  /* 0x0000000001267983 */ /* 0x000e680000300a00 */
[----:B------:R-:W2:Y:S04]  /*12a10*/  LDL.LU.64 R36, [R1+0x8] ;  /* 0x0000080001247983 */ /* 0x000ea80000300a00 */
[----:B------:R-:W3:Y:S01]  /*12a20*/  LDL.LU.64 R22, [R1+0x10] ;  /* 0x0000100001167983 */ /* 0x000ee20000300a00 */
[----:B------:R-:W-:Y:S01]  /*12a30*/  FMUL R4, R3, 1.4426950216293334961 ;  /* 0x3fb8aa3b03047820 */ /* 0x000fe20000400000 */
[----:B------:R-:W-:-:S02]  /*12a40*/  FADD R3, -R89, R90 ;  /* 0x0000005a59037221 */ /* 0x000fc40000000100 */
[----:B------:R-:W-:Y:S01]  /*12a50*/  LDS R6, [R104+0x40400] ;  /* 0x0404000068067984 */ /* 0x000fe20000000800 */
[----:B------:R4:W-:Y:S03]  /*12a60*/  MUFU.EX2 R16, R4 ;  /* 0x0000000400107308 */ /* 0x0009e60000000800 */
[----:B------:R-:W2:Y:S04]  /*12a70*/  LDS R7, [R104+0x40480] ;  /* 0x0404800068077984 */ /* 0x000ea80000000800 */
[----:B------:R-:W-:Y:S01]  /*12a80*/  LDS R5, [R104+0x40580] ;  /* 0x0405800068057984 */ /* 0x000fe20000000800 */
[----:B----4-:R-:W-:Y:S01]  /*12a90*/  FMUL R4, R3, 1.4426950216293334961 ;  /* 0x3fb8aa3b03047820 */ /* 0x010fe20000400000 */
[----:B------:R-:W-:-:S03]  /*12aa0*/  FADD R3, -R87, R88 ;  /* 0x0000005857037221 */ /* 0x000fc60000000100 */
[----:B------:R4:W0:Y:S02]  /*12ab0*/  MUFU.EX2 R17, R4 ;  /* 0x0000000400117308 */ /* 0x0008240000000800 */
[----:B----4-:R-:W-:Y:S01]  /*12ac0*/  FMUL R4, R3, 1.4426950216293334961 ;  /* 0x3fb8aa3b03047820 */ /* 0x010fe20000400000 */
[----:B------:R-:W-:-:S05]  /*12ad0*/  FADD R3, -R83, R85 ;  /* 0x0000005553037221 */ /* 0x000fca0000000100 */
[----:B------:R4:W-:Y:S02]  /*12ae0*/  MUFU.EX2 R18, R4 ;  /* 0x0000000400127308 */ /* 0x0009e40000000800 */
[----:B----4-:R-:W-:Y:S01]  /*12af0*/  FMUL R4, R3, 1.4426950216293334961 ;  /* 0x3fb8aa3b03047820 */ /* 0x010fe20000400000 */
[----:B------:R-:W-:-:S05]  /*12b00*/  FADD R3, -R82, R84 ;  /* 0x0000005452037221 */ /* 0x000fca0000000100 */
[----:B------:R4:W1:Y:S01]  /*12b10*/  MUFU.EX2 R19, R4 ;  /* 0x0000000400137308 */ /* 0x0008620000000800 */
[----:B------:R-:W-:Y:S01]  /*12b20*/  FMUL R14, R3, 1.4426950216293334961 ;  /* 0x3fb8aa3b030e7820 */ /* 0x000fe20000400000 */
[----:B------:R-:W-:Y:S01]  /*12b30*/  FADD R3, -R76, R81 ;  /* 0x000000514c037221 */ /* 0x000fe20000000100 */
[----:B----4-:R-:W3:Y:S05]  /*12b40*/  LDS R4, [R104+0x40500] ;  /* 0x0405000068047984 */ /* 0x010eea0000000800 */
[----:B------:R4:W-:Y:S02]  /*12b50*/  MUFU.EX2 R30, R14 ;  /* 0x0000000e001e7308 */ /* 0x0009e40000000800 */
[----:B----4-:R-:W-:Y:S01]  /*12b60*/  FMUL R14, R3, 1.4426950216293334961 ;  /* 0x3fb8aa3b030e7820 */ /* 0x010fe20000400000 */
[----:B------:R-:W-:-:S05]  /*12b70*/  FADD R3, -R79, R80 ;  /* 0x000000504f037221 */ /* 0x000fca0000000100 */
[----:B------:R4:W2:Y:S02]  /*12b80*/  MUFU.EX2 R31, R14 ;  /* 0x0000000e001f7308 */ /* 0x0008a40000000800 */
[----:B----4-:R-:W-:Y:S01]  /*12b90*/  FMUL R14, R3, 1.4426950216293334961 ;  /* 0x3fb8aa3b030e7820 */ /* 0x010fe20000400000 */
[----:B------:R-:W-:-:S04]  /*12ba0*/  FADD R3, -R75, R78 ;  /* 0x0000004e4b037221 */ /* 0x000fc80000000100 */
[----:B------:R-:W-:Y:S01]  /*12bb0*/  FMUL R3, R3, 1.4426950216293334961 ;  /* 0x3fb8aa3b03037820 */ /* 0x000fe20000400000 */
[----:B------:R-:W-:Y:S08]  /*12bc0*/  MUFU.EX2 R46, R14 ;  /* 0x0000000e002e7308 */ /* 0x000ff00000000800 */
[----:B------:R4:W3:Y:S01]  /*12bd0*/  MUFU.EX2 R47, R3 ;  /* 0x00000003002f7308 */ /* 0x0008e20000000800 */
[----:B0-----:R-:W-:-:S05]  /*12be0*/  FFMA2 R52, R124.F32x2.HI_LO, R16.F32x2.HI_LO, R12.F32x2.HI_LO ;  /* 0x000000107c347249 */ /* 0x001fca000000000c */
[----:B------:R-:W-:Y:S01]  /*12bf0*/  STL.64 [R1+0x440], R52 ;  /* 0x0004403401007387 */ /* 0x000fe20000100a00 */
[----:B----4-:R-:W-:Y:S01]  /*12c00*/  FADD R3, -R62, R77 ;  /* 0x0000004d3e037221 */ /* 0x010fe20000000100 */
[----:B-1----:R-:W-:Y:S02]  /*12c10*/  FFMA2 R12, R38.F32x2.HI_LO, R18.F32x2.HI_LO, R8.F32x2.HI_LO ;  /* 0x00000012260c7249 */ /* 0x002fe40000000008 */
[----:B--2---:R-:W-:-:S03]  /*12c20*/  FFMA2 R8, R36.F32x2.HI_LO, R30.F32x2.HI_LO, R6.F32x2.HI_LO ;  /* 0x0000001e24087249 */ /* 0x004fc60000000006 */
[----:B------:R-:W-:Y:S01]  /*12c30*/  STL.64 [R1+0x448], R12 ;  /* 0x0004480c01007387 */ /* 0x000fe20000100a00 */
[----:B---3--:R-:W-:-:S03]  /*12c40*/  FFMA2 R6, R22.F32x2.HI_LO, R46.F32x2.HI_LO, R4.F32x2.HI_LO ;  /* 0x0000002e16067249 */ /* 0x008fc60000000004 */
[----:B------:R-:W-:Y:S01]  /*12c50*/  STL.64 [R1+0x450], R8 ;  /* 0x0004500801007387 */ /* 0x000fe20000100a00 */
[----:B------:R-:W-:Y:S01]  /*12c60*/  FMUL R4, R3, 1.4426950216293334961 ;  /* 0x3fb8aa3b03047820 */ /* 0x000fe20000400000 */
[----:B------:R-:W-:Y:S02]  /*12c70*/  FADD R3, -R42, R43 ;  /* 0x0000002b2a037221 */ /* 0x000fe40000000100 */
[----:B------:R-:W-:Y:S04]  /*12c80*/  STL.64 [R1+0x458], R6 ;  /* 0x0004580601007387 */ /* 0x000fe80000100a00 */
[----:B------:R-:W2:Y:S04]  /*12c90*/  LDL.LU.64 R42, [R1+0x18] ;  /* 0x00001800012a7983 */ /* 0x000ea80000300a00 */
[----:B------:R-:W3:Y:S04]  /*12ca0*/  LDL.LU.64 R38, [R1+0x20] ;  /* 0x0000200001267983 */ /* 0x000ee80000300a00 */
[----:B------:R-:W4:Y:S04]  /*12cb0*/  LDL.LU.64 R36, [R1+0x28] ;  /* 0x0000280001247983 */ /* 0x000f280000300a00 */
[----:B------:R-:W5:Y:S01]  /*12cc0*/  LDL.LU.64 R22, [R1+0x30] ;  /* 0x0000300001167983 */ /* 0x000f620000300a00 */
[----:B------:R0:W-:Y:S03]  /*12cd0*/  MUFU.EX2 R62, R4 ;  /* 0x00000004003e7308 */ /* 0x0001e60000000800 */
[----:B------:R-:W-:Y:S04]  /*12ce0*/  LDS R12, [R104+0x40600] ;  /* 0x04060000680c7984 */ /* 0x000fe80000000800 */
[----:B------:R-:W2:Y:S01]  /*12cf0*/  LDS R13, [R104+0x40680] ;  /* 0x04068000680d7984 */ /* 0x000ea20000000800 */
[----:B0-----:R-:W-:Y:S01]  /*12d00*/  FMUL R4, R3, 1.4426950216293334961 ;  /* 0x3fb8aa3b03047820 */ /* 0x001fe20000400000 */
[----:B------:R-:W-:-:S02]  /*12d10*/  FADD R3, -R63, R74 ;  /* 0x0000004a3f037221 */ /* 0x000fc40000000100 */
[----:B------:R-:W-:Y:S01]  /*12d20*/  LDS R8, [R104+0x40700] ;  /* 0x0407000068087984 */ /* 0x000fe20000000800 */
[----:B------:R0:W2:Y:S03]  /*12d30*/  MUFU.EX2 R63, R4 ;  /* 0x00000004003f7308 */ /* 0x0000a60000000800 */
[----:B------:R-:W3:Y:S04]  /*12d40*/  LDS R9, [R104+0x40780] ;  /* 0x0407800068097984 */ /* 0x000ee80000000800 */
[----:B------:R-:W-:Y:S01]  /*12d50*/  LDS R6, [R104+0x40800] ;  /* 0x0408000068067984 */ /* 0x000fe20000000800 */
[----:B0-----:R-:W-:Y:S01]  /*12d60*/  FMUL R4, R3, 1.4426950216293334961 ;  /* 0x3fb8aa3b03047820 */ /* 0x001fe20000400000 */
[----:B------:R-:W-:-:S02]  /*12d70*/  FADD R3, -R67, R73 ;  /* 0x0000004943037221 */ /* 0x000fc40000000100 */
[----:B------:R-:W4:Y:S01]  /*12d80*/  LDS R7, [R104+0x40880] ;  /* 0x0408800068077984 */ /* 0x000f220000000800 */
[----:B------:R0:W-:Y:S03]  /*12d90*/  MUFU.EX2 R78, R4 ;  /* 0x00000004004e7308 */ /* 0x0001e60000000800 */
[----:B------:R-:W-:Y:S01]  /*12da0*/  LDS R5, [R104+0x40980] ;  /* 0x0409800068057984 */ /* 0x000fe20000000800 */
[----:B0-----:R-:W-:Y:S01]  /*12db0*/  FMUL R4, R3, 1.4426950216293334961 ;  /* 0x3fb8aa3b03047820 */ /* 0x001fe20000400000 */
[----:B------:R-:W-:-:S03]  /*12dc0*/  FADD R3, -R65, R66 ;  /* 0x0000004241037221 */ /* 0x000fc60000000100 */
[----:B------:R0:W3:Y:S01]  /*12dd0*/  MUFU.EX2 R79, R4 ;  /* 0x00000004004f7308 */ /* 0x0000e20000000800 */
[----:B------:R-:W-:Y:S01]  /*12de0*/  FMUL R14, R3, 1.4426950216293334961 ;  /* 0x3fb8aa3b030e7820 */ /* 0x000fe20000400000 */
[----:B------:R-:W-:Y:S01]  /*12df0*/  FADD R3, -R61, R64 ;  /* 0x000000403d037221 */ /* 0x000fe20000000100 */
[----:B0-----:R-:W5:Y:S05]  /*12e00*/  LDS R4, [R104+0x40900] ;  /* 0x0409000068047984 */ /* 0x001f6a0000000800 */
[----:B------:R0:W-:Y:S02]  /*12e10*/  MUFU.EX2 R92, R14 ;  /* 0x0000000e005c7308 */ /* 0x0001e40000000800 */
[----:B0-----:R-:W-:Y:S01]  /*12e20*/  FMUL R14, R3, 1.4426950216293334961 ;  /* 0x3fb8aa3b030e7820 */ /* 0x001fe20000400000 */
[----:B------:R-:W-:-:S05]  /*12e30*/  FADD R3, -R51, R60 ;  /* 0x0000003c33037221 */ /* 0x000fca0000000100 */
[----:B------:R0:W4:Y:S02]  /*12e40*/  MUFU.EX2 R93, R14 ;  /* 0x0000000e005d7308 */ /* 0x0001240000000800 */
[----:B0-----:R-:W-:Y:S01]  /*12e50*/  FMUL R14, R3, 1.4426950216293334961 ;  /* 0x3fb8aa3b030e7820 */ /* 0x001fe20000400000 */
[----:B------:R-:W-:-:S04]  /*12e60*/  FADD R3, -R49, R50 ;  /* 0x0000003231037221 */ /* 0x000fc80000000100 */
[----:B------:R-:W-:Y:S01]  /*12e70*/  FMUL R3, R3, 1.4426950216293334961 ;  /* 0x3fb8aa3b03037820 */ /* 0x000fe20000400000 */
[----:B------:R-:W-:Y:S08]  /*12e80*/  MUFU.EX2 R102, R14 ;  /* 0x0000000e00667308 */ /* 0x000ff00000000800 */
[----:B------:R0:W5:Y:S02]  /*12e90*/  MUFU.EX2 R103, R3 ;  /* 0x0000000300677308 */ /* 0x0001640000000800 */
[----:B0-----:R-:W-:Y:S01]  /*12ea0*/  FADD R3, -R40, R41 ;  /* 0x0000002928037221 */ /* 0x001fe20000000100 */
[----:B--2---:R-:W-:-:S02]  /*12eb0*/  FFMA2 R42, R42.F32x2.HI_LO, R62.F32x2.HI_LO, R12.F32x2.HI_LO ;  /* 0x0000003e2a2a7249 */ /* 0x004fc4000000000c */
[----:B---3--:R-:W-:Y:S02]  /*12ec0*/  FFMA2 R12, R38.F32x2.HI_LO, R78.F32x2.HI_LO, R8.F32x2.HI_LO ;  /* 0x0000004e260c7249 */ /* 0x008fe40000000008 */
[----:B----4-:R-:W-:Y:S02]  /*12ed0*/  FFMA2 R8, R36.F32x2.HI_LO, R92.F32x2.HI_LO, R6.F32x2.HI_LO ;  /* 0x0000005c24087249 */ /* 0x010fe40000000006 */
[----:B-----5:R-:W-:Y:S02]  /*12ee0*/  FFMA2 R6, R22.F32x2.HI_LO, R102.F32x2.HI_LO, R4.F32x2.HI_LO ;  /* 0x0000006616067249 */ /* 0x020fe40000000004 */
[----:B------:R-:W-:Y:S01]  /*12ef0*/  FMUL R4, R3, 1.4426950216293334961 ;  /* 0x3fb8aa3b03047820 */ /* 0x000fe20000400000 */
[----:B------:R-:W-:Y:S01]  /*12f00*/  FADD R3, -R34, R35 ;  /* 0x0000002322037221 */ /* 0x000fe20000000100 */
[----:B------:R0:W-:Y:S02]  /*12f10*/  STL.64 [R1+0x460], R42 ;  /* 0x0004602a01007387 */ /* 0x0001e40000100a00 */
[----:B------:R1:W-:Y:S02]  /*12f20*/  MUFU.EX2 R100, R4 ;  /* 0x0000000400647308 */ /* 0x0003e40000000800 */
[----:B------:R-:W-:Y:S04]  /*12f30*/  STL.64 [R1+0x468], R12 ;  /* 0x0004680c01007387 */ /* 0x000fe80000100a00 */
[----:B------:R-:W-:Y:S01]  /*12f40*/  LDS R5, [R104+0x40d80] ;  /* 0x040d800068057984 */ /* 0x000fe20000000800 */
[----:B-1----:R-:W-:Y:S01]  /*12f50*/  FMUL R4, R3, 1.4426950216293334961 ;  /* 0x3fb8aa3b03047820 */ /* 0x002fe20000400000 */
[----:B------:R-:W-:-:S02]  /*12f60*/  FADD R3, -R32, R33 ;  /* 0x0000002120037221 */ /* 0x000fc40000000100 */
[----:B------:R-:W-:Y:S01]  /*12f70*/  STL.64 [R1+0x470], R8 ;  /* 0x0004700801007387 */ /* 0x000fe20000100a00 */
[----:B------:R1:W2:Y:S03]  /*12f80*/  MUFU.EX2 R101, R4 ;  /* 0x0000000400657308 */ /* 0x0002a60000000800 */
[----:B------:R-:W-:Y:S04]  /*12f90*/  STL.64 [R1+0x478], R6 ;  /* 0x0004780601007387 */ /* 0x000fe80000100a00 */
[----:B0-----:R-:W2:Y:S01]  /*12fa0*/  LDL.LU.64 R42, [R1+0x38] ;  /* 0x00003800012a7983 */ /* 0x001ea20000300a00 */
[----:B-1----:R-:W-:Y:S01]  /*12fb0*/  FMUL R4, R3, 1.4426950216293334961 ;  /* 0x3fb8aa3b03047820 */ /* 0x002fe20000400000 */
[----:B------:R-:W-:-:S02]  /*12fc0*/  FADD R3, -R26, R29 ;  /* 0x0000001d1a037221 */ /* 0x000fc40000000100 */
[----:B------:R-:W3:Y:S01]  /*12fd0*/  LDL.LU.64 R40, [R1+0x40] ;  /* 0x0000400001287983 */ /* 0x000ee20000300a00 */
[----:B------:R0:W-:Y:S03]  /*12fe0*/  MUFU.EX2 R98, R4 ;  /* 0x0000000400627308 */ /* 0x0001e60000000800 */
[----:B------:R-:W-:Y:S04]  /*12ff0*/  LDS R12, [R104+0x40a00] ;  /* 0x040a0000680c7984 */ /* 0x000fe80000000800 */
[----:B------:R-:W2:Y:S01]  /*13000*/  LDS R13, [R104+0x40a80] ;  /* 0x040a8000680d7984 */ /* 0x000ea20000000800 */
[----:B0-----:R-:W-:Y:S01]  /*13010*/  FMUL R4, R3, 1.4426950216293334961 ;  /* 0x3fb8aa3b03047820 */ /* 0x001fe20000400000 */
[----:B------:R-:W-:-:S02]  /*13020*/  FADD R3, -R25, R28 ;  /* 0x0000001c19037221 */ /* 0x000fc40000000100 */
[----:B------:R-:W-:Y:S04]  /*13030*/  LDS R8, [R104+0x40b00] ;  /* 0x040b000068087984 */ /* 0x000fe80000000800 */
[----:B------:R-:W4:Y:S04]  /*13040*/  LDL.LU.64 R28, [R1+0x48] ;  /* 0x00004800011c7983 */ /* 0x000f280000300a00 */
[----:B------:R-:W5:Y:S04]  /*13050*/  LDL.LU.64 R38, [R1+0x50] ;  /* 0x0000500001267983 */ /* 0x000f680000300a00 */
[----:B------:R-:W5:Y:S04]  /*13060*/  LDL.LU R36, [R1+0x2a0] ;  /* 0x0002a00001247983 */ /* 0x000f680000300800 */
[----:B------:R-:W5:Y:S04]  /*13070*/  LDL.LU R35, [R1+0x2a4] ;  /* 0x0002a40001237983 */ /* 0x000f680000300800 */
[----:B------:R-:W5:Y:S01]  /*13080*/  LDL.LU R34, [R1+0x280] ;  /* 0x0002800001227983 */ /* 0x000f620000300800 */
[----:B------:R-:W-:-:S03]  /*13090*/  FMUL R14, R3, 1.4426950216293334961 ;  /* 0x3fb8aa3b030e7820 */ /* 0x000fc60000400000 */
[----:B------:R-:W5:Y:S01]  /*130a0*/  LDL.LU R33, [R1+0x284] ;  /* 0x0002840001217983 */ /* 0x000f620000300800 */
[----:B------:R-:W-:-:S03]  /*130b0*/  FADD R3, -R24, R48 ;  /* 0x0000003018037221 */ /* 0x000fc60000000100 */
[----:B------:R-:W5:Y:S04]  /*130c0*/  LDL.LU R32, [R1+0x270] ;  /* 0x0002700001207983 */ /* 0x000f680000300800 */
[----:B------:R-:W5:Y:S04]  /*130d0*/  LDL.LU R26, [R1+0x274] ;  /* 0x00027400011a7983 */ /* 0x000f680000300800 */
[----:B------:R-:W5:Y:S04]  /*130e0*/  LDL.LU R25, [R1+0x230] ;  /* 0x0002300001197983 */ /* 0x000f680000300800 */
[----:B------:R-:W5:Y:S04]  /*130f0*/  LDL.LU R24, [R1+0x234] ;  /* 0x0002340001187983 */ /* 0x000f680000300800 */
[----:B------:R-:W5:Y:S04]  /*13100*/  LDL.LU R23, [R1+0x2a8] ;  /* 0x0002a80001177983 */ /* 0x000f680000300800 */
[----:B------:R-:W5:Y:S04]  /*13110*/  LDL.LU R22, [R1+0x2ac] ;  /* 0x0002ac0001167983 */ /* 0x000f680000300800 */
[----:B------:R-:W3:Y:S01]  /*13120*/  LDS R9, [R104+0x40b80] ;  /* 0x040b800068097984 */ /* 0x000ee20000000800 */
[----:B------:R0:W3:Y:S03]  /*13130*/  MUFU.EX2 R99, R4 ;  /* 0x0000000400637308 */ /* 0x0000e60000000800 */
[----:B------:R-:W-:Y:S04]  /*13140*/  LDS R6, [R104+0x40c00] ;  /* 0x040c000068067984 */ /* 0x000fe80000000800 */
[----:B------:R-:W4:Y:S04]  /*13150*/  LDS R7, [R104+0x40c80] ;  /* 0x040c800068077984 */ /* 0x000f280000000800 */
[----:B0-----:R-:W5:Y:S01]  /*13160*/  LDS R4, [R104+0x40d00] ;  /* 0x040d000068047984 */ /* 0x001f620000000800 */
        /* <DEDUP_REMOVED lines=8> */
[----:B------:R-:W5:Y:S01]  /*131f0*/  MUFU.EX2 R95, R3 ;  /* 0x00000003005f7308 */ /* 0x000f620000000800 */
[----:B--2---:R-:W-:-:S02]  /*13200*/  FFMA2 R12, R42.F32x2.HI_LO, R100.F32x2.HI_LO, R12.F32x2.HI_LO ;  /* 0x000000642a0c7249 */ /* 0x004fc4000000000c */
[----:B---3--:R-:W-:-:S03]  /*13210*/  FFMA2 R8, R40.F32x2.HI_LO, R98.F32x2.HI_LO, R8.F32x2.HI_LO ;  /* 0x0000006228087249 */ /* 0x008fc60000000008 */
[----:B------:R-:W-:Y:S01]  /*13220*/  STL.64 [R1+0x480], R12 ;  /* 0x0004800c01007387 */ /* 0x000fe20000100a00 */
[----:B----4-:R-:W-:-:S03]  /*13230*/  FFMA2 R6, R28.F32x2.HI_LO, R96.F32x2.HI_LO, R6.F32x2.HI_LO ;  /* 0x000000601c067249 */ /* 0x010fc60000000006 */
[----:B------:R-:W2:Y:S01]  /*13240*/  LDL.LU R29, [R1+0x288] ;  /* 0x00028800011d7983 */ /* 0x000ea20000300800 */
[----:B-----5:R-:W-:-:S03]  /*13250*/  FFMA2 R4, R38.F32x2.HI_LO, R94.F32x2.HI_LO, R4.F32x2.HI_LO ;  /* 0x0000005e26047249 */ /* 0x020fc60000000004 */
[----:B------:R-:W-:Y:S04]  /*13260*/  STL.64 [R1+0x488], R8 ;  /* 0x0004880801007387 */ /* 0x000fe80000100a00 */
[----:B------:R-:W3:Y:S04]  /*13270*/  LDL.LU R28, [R1+0x28c] ;  /* 0x00028c00011c7983 */ /* 0x000ee80000300800 */
[----:B------:R0:W-:Y:S01]  /*13280*/  STL.64 [R1+0x490], R6 ;  /* 0x0004900601007387 */ /* 0x0001e20000100a00 */
[----:B------:R-:W-:-:S03]  /*13290*/  FMUL R3, R10, R36 ;  /* 0x000000240a037220 */ /* 0x000fc60000400000 */
[----:B------:R-:W4:Y:S04]  /*132a0*/  LDL.LU R27, [R1+0x278] ;  /* 0x00027800011b7983 */ /* 0x000f280000300800 */
[----:B0-----:R-:W5:Y:S04]  /*132b0*/  LDL.LU R7, [R1+0x27c] ;  /* 0x00027c0001077983 */ /* 0x001f680000300800 */
[----:B------:R-:W5:Y:S04]  /*132c0*/  LDL.LU R15, [R1+0x238] ;  /* 0x00023800010f7983 */ /* 0x000f680000300800 */
[----:B------:R0:W-:Y:S04]  /*132d0*/  STL.64 [R1+0x498], R4 ;  /* 0x0004980401007387 */ /* 0x0001e80000100a00 */
[----:B------:R-:W5:Y:S04]  /*132e0*/  LDL.LU R14, [R1+0x23c] ;  /* 0x00023c00010e7983 */ /* 0x000f680000300800 */
[----:B------:R1:W-:Y:S01]  /*132f0*/  STL [R1+0x10], R3 ;  /* 0x0000100301007387 */ /* 0x0003e20000100800 */
[C---:B0-----:R-:W-:Y:S01]  /*13300*/  FMUL R4, R10.reuse, R35 ;  /* 0x000000230a047220 */ /* 0x041fe20000400000 */
[----:B------:R-:W-:-:S04]  /*13310*/  FMUL R5, R10, R34 ;  /* 0x000000220a057220 */ /* 0x000fc80000400000 */
[----:B------:R0:W-:Y:S01]  /*13320*/  STL [R1+0x14], R4 ;  /* 0x0000140401007387 */ /* 0x0001e20000100800 */
[C---:B-1----:R-:W-:Y:S01]  /*13330*/  FMUL R3, R10.reuse, R33 ;  /* 0x000000210a037220 */ /* 0x042fe20000400000 */
[C---:B------:R-:W-:Y:S02]  /*13340*/  FMUL R8, R10.reuse, R25 ;  /* 0x000000190a087220 */ /* 0x040fe40000400000 */
[----:B------:R1:W-:Y:S01]  /*13350*/  STL [R1], R5 ;  /* 0x0000000501007387 */ /* 0x0003e20000100800 */
[C---:B------:R-:W-:Y:S01]  /*13360*/  FMUL R9, R10.reuse, R24 ;  /* 0x000000180a097220 */ /* 0x040fe20000400000 */
[C---:B0-----:R-:W-:Y:S01]  /*13370*/  FMUL R4, R10.reuse, R32 ;  /* 0x000000200a047220 */ /* 0x041fe20000400000 */
[----:B-1----:R-:W-:-:S04]  /*13380*/  FMUL R5, R10, R26 ;  /* 0x0000001a0a057220 */ /* 0x002fc80000400000 */
[----:B------:R0:W-:Y:S04]  /*13390*/  STL [R1+0xb58], R4 ;  /* 0x000b580401007387 */ /* 0x0001e80000100800 */
[----:B------:R1:W-:Y:S04]  /*133a0*/  STL [R1+0x4], R3 ;  /* 0x0000040301007387 */ /* 0x0003e80000100800 */
[----:B------:R-:W-:Y:S01]  /*133b0*/  STL [R1+0xb5c], R5 ;  /* 0x000b5c0501007387 */ /* 0x000fe20000100800 */
[----:B0-----:R-:W-:-:S03]  /*133c0*/  FMUL R4, R11, R23 ;  /* 0x000000170b047220 */ /* 0x001fc60000400000 */
[----:B------:R0:W-:Y:S01]  /*133d0*/  STL [R1+0xb50], R8 ;  /* 0x000b500801007387 */ /* 0x0001e20000100800 */
[----:B-1----:R-:W-:-:S03]  /*133e0*/  FMUL R3, R11, R22 ;  /* 0x000000160b037220 */ /* 0x002fc60000400000 */
[----:B------:R-:W-:Y:S04]  /*133f0*/  STL [R1+0xb54], R9 ;  /* 0x000b540901007387 */ /* 0x000fe80000100800 */
[----:B------:R-:W5:Y:S04]  /*13400*/  LDL.LU R26, [R1+0x2f0] ;  /* 0x0002f000011a7983 */ /* 0x000f680000300800 */
[----:B------:R-:W-:Y:S04]  /*13410*/  STL [R1+0x18], R4 ;  /* 0x0000180401007387 */ /* 0x000fe80000100800 */
[----:B------:R-:W5:Y:S04]  /*13420*/  LDL.LU R25, [R1+0x2f4] ;  /* 0x0002f40001197983 */ /* 0x000f680000300800 */
[----:B------:R1:W-:Y:S04]  /*13430*/  STL [R1+0x1c], R3 ;  /* 0x00001c0301007387 */ /* 0x0003e80000100800 */
[----:B------:R-:W5:Y:S04]  /*13440*/  LDL.LU R24, [R1+0x2e0] ;  /* 0x0002e00001187983 */ /* 0x000f680000300800 */
[----:B------:R-:W5:Y:S04]  /*13450*/  LDL.LU R23, [R1+0x2e4] ;  /* 0x0002e40001177983 */ /* 0x000f680000300800 */
[----:B------:R-:W5:Y:S04]  /*13460*/  LDL.LU R12, [R1+0x2d0] ;  /* 0x0002d000010c7983 */ /* 0x000f680000300800 */
[----:B------:R-:W5:Y:S04]  /*13470*/  LDL.LU R13, [R1+0x2d4] ;  /* 0x0002d400010d7983 */ /* 0x000f680000300800 */
[----:B------:R-:W5:Y:S04]  /*13480*/  LDL.LU R22, [R1+0x250] ;  /* 0x0002500001167983 */ /* 0x000f680000300800 */
[----:B0-----:R-:W5:Y:S04]  /*13490*/  LDL.LU R8, [R1+0x254] ;  /* 0x0002540001087983 */ /* 0x001f680000300800 */
[----:B------:R-:W5:Y:S04]  /*134a0*/  LDL.LU R5, [R1+0x2f8] ;  /* 0x0002f80001057983 */ /* 0x000f680000300800 */
[----:B-1----:R-:W5:Y:S01]  /*134b0*/  LDL.LU R3, [R1+0x2fc] ;  /* 0x0002fc0001037983 */ /* 0x002f620000300800 */
[----:B--2---:R-:W-:-:S05]  /*134c0*/  FMUL R9, R11, R29 ;  /* 0x0000001d0b097220 */ /* 0x004fca0000400000 */
[----:B------:R-:W-:Y:S01]  /*134d0*/  STL [R1+0x8], R9 ;  /* 0x0000080901007387 */ /* 0x000fe20000100800 */
[C---:B---3--:R-:W-:Y:S01]  /*134e0*/  FMUL R4, R11.reuse, R28 ;  /* 0x0000001c0b047220 */ /* 0x048fe20000400000 */
[----:B----4-:R-:W-:-:S05]  /*134f0*/  FMUL R6, R11, R27 ;  /* 0x0000001b0b067220 */ /* 0x010fca0000400000 */
[----:B------:R-:W-:Y:S01]  /*13500*/  STL [R1+0xb60], R6 ;  /* 0x000b600601007387 */ /* 0x000fe20000100800 */
[----:B-----5:R-:W-:-:S03]  /*13510*/  FMUL R7, R11, R7 ;  /* 0x000000070b077220 */ /* 0x020fc60000400000 */
[----:B------:R-:W-:Y:S01]  /*13520*/  STL [R1+0xc], R4 ;  /* 0x00000c0401007387 */ /* 0x000fe20000100800 */
[----:B------:R-:W-:-:S03]  /*13530*/  FMUL R10, R11, R15 ;  /* 0x0000000f0b0a7220 */ /* 0x000fc60000400000 */
[----:B------:R-:W-:Y:S04]  /*13540*/  STL [R1+0xb64], R7 ;  /* 0x000b640701007387 */ /* 0x000fe80000100800 */
[----:B------:R0:W-:Y:S01]  /*13550*/  STL [R1+0xb68], R10 ;  /* 0x000b680a01007387 */ /* 0x0001e20000100800 */
[----:B------:R-:W-:-:S03]  /*13560*/  FMUL R11, R11, R14 ;  /* 0x0000000e0b0b7220 */ /* 0x000fc60000400000 */
[----:B------:R-:W2:Y:S04]  /*13570*/  LDL.LU R34, [R1+0x2e8] ;  /* 0x0002e80001227983 */ /* 0x000ea80000300800 */
[----:B------:R-:W3:Y:S04]  /*13580*/  LDL.LU R33, [R1+0x2ec] ;  /* 0x0002ec0001217983 */ /* 0x000ee80000300800 */
[----:B------:R-:W4:Y:S04]  /*13590*/  LDL.LU R14, [R1+0x2d8] ;  /* 0x0002d800010e7983 */ /* 0x000f280000300800 */
[----:B------:R-:W5:Y:S04]  /*135a0*/  LDL.LU R15, [R1+0x2dc] ;  /* 0x0002dc00010f7983 */ /* 0x000f680000300800 */
[----:B------:R-:W5:Y:S04]  /*135b0*/  LDL.LU R32, [R1+0x258] ;  /* 0x0002580001207983 */ /* 0x000f680000300800 */
[----:B------:R-:W5:Y:S04]  /*135c0*/  LDL.LU R29, [R1+0x25c] ;  /* 0x00025c00011d7983 */ /* 0x000f680000300800 */
[----:B0-----:R-:W5:Y:S04]  /*135d0*/  LDL.LU R10, [R1+0x390] ;  /* 0x00039000010a7983 */ /* 0x001f680000300800 */
[----:B------:R-:W5:Y:S04]  /*135e0*/  LDL.LU R7, [R1+0x394] ;  /* 0x0003940001077983 */ /* 0x000f680000300800 */
[----:B------:R-:W5:Y:S04]  /*135f0*/  LDL.LU R4, [R1+0x350] ;  /* 0x0003500001047983 */ /* 0x000f680000300800 */
[----:B------:R-:W5:Y:S04]  /*13600*/  LDL.LU R9, [R1+0x354] ;  /* 0x0003540001097983 */ /* 0x000f680000300800 */
[----:B------:R-:W5:Y:S04]  /*13610*/  LDL.LU R28, [R1+0x330] ;  /* 0x00033000011c7983 */ /* 0x000f680000300800 */
[----:B------:R0:W-:Y:S01]  /*13620*/  STL [R1+0xb6c], R11 ;  /* 0x000b6c0b01007387 */ /* 0x0001e20000100800 */
[----:B------:R-:W-:-:S05]  /*13630*/  FMUL R6, R20, R26 ;  /* 0x0000001a14067220 */ /* 0x000fca0000400000 */
[----:B------:R1:W-:Y:S01]  /*13640*/  STL [R1+0x30], R6 ;  /* 0x0000300601007387 */ /* 0x0003e20000100800 */
[C---:B------:R-:W-:Y:S01]  /*13650*/  FMUL R25, R20.reuse, R25 ;  /* 0x0000001914197220 */ /* 0x040fe20000400000 */
[----:B0-----:R-:W-:-:S04]  /*13660*/  FMUL R11, R20, R24 ;  /* 0x00000018140b7220 */ /* 0x001fc80000400000 */
[----:B------:R-:W-:Y:S01]  /*13670*/  STL [R1+0x34], R25 ;  /* 0x0000341901007387 */ /* 0x000fe20000100800 */
[----:B-1----:R-:W-:-:S03]  /*13680*/  FMUL R6, R20, R23 ;  /* 0x0000001714067220 */ /* 0x002fc60000400000 */
[----:B------:R0:W-:Y:S04]  /*13690*/  STL [R1+0x20], R11 ;  /* 0x0000200b01007387 */ /* 0x0001e80000100800 */
[----:B------:R1:W-:Y:S01]  /*136a0*/  STL [R1+0x24], R6 ;  /* 0x0000240601007387 */ /* 0x0003e20000100800 */
[C---:B0-----:R-:W-:Y:S01]  /*136b0*/  FMUL R11, R20.reuse, R22 ;  /* 0x00000016140b7220 */ /* 0x041fe20000400000 */
[----:B-1----:R-:W-:-:S04]  /*136c0*/  FMUL R6, R20, R8 ;  /* 0x0000000814067220 */ /* 0x002fc80000400000 */
[----:B------:R-:W-:Y:S01]  /*136d0*/  STL [R1+0x40], R11 ;  /* 0x0000400b01007387 */ /* 0x000fe20000100800 */
[----:B------:R-:W-:-:S03]  /*136e0*/  FMUL R5, R21, R5 ;  /* 0x0000000515057220 */ /* 0x000fc60000400000 */
[----:B------:R-:W5:Y:S04]  /*136f0*/  LDL.LU R27, [R1+0x334] ;  /* 0x00033400011b7983 */ /* 0x000f680000300800 */
[----:B------:R0:W-:Y:S04]  /*13700*/  STL [R1+0x44], R6 ;  /* 0x0000440601007387 */ /* 0x0001e80000100800 */
[----:B------:R1:W-:Y:S04]  /*13710*/  STL [R1+0x38], R5 ;  /* 0x0000380501007387 */ /* 0x0003e80000100800 */
[----:B------:R-:W5:Y:S04]  /*13720*/  LDL.LU R26, [R1+0x310] ;  /* 0x00031000011a7983 */ /* 0x000f680000300800 */
[----:B------:R-:W5:Y:S04]  /*13730*/  LDL.LU R25, [R1+0x314] ;  /* 0x0003140001197983 */ /* 0x000f680000300800 */
[----:B0-----:R-:W5:Y:S04]  /*13740*/  LDL.LU R6, [R1+0x398] ;  /* 0x0003980001067983 */ /* 0x001f680000300800 */
[----:B-1----:R-:W5:Y:S04]  /*13750*/  LDL.LU R5, [R1+0x39c] ;  /* 0x00039c0001057983 */ /* 0x002f680000300800 */
[----:B------:R-:W5:Y:S04]  /*13760*/  LDL.LU R8, [R1+0x358] ;  /* 0x0003580001087983 */ /* 0x000f680000300800 */
[----:B------:R-:W5:Y:S01]  /*13770*/  LDL.LU R24, [R1+0x35c] ;  /* 0x00035c0001187983 */ /* 0x000f620000300800 */
[C---:B------:R-:W-:Y:S01]  /*13780*/  FMUL R12, R20.reuse, R12 ;  /* 0x0000000c140c7220 */ /* 0x040fe20000400000 */
[----:B------:R-:W-:-:S02]  /*13790*/  FMUL R13, R20, R13 ;  /* 0x0000000d140d7220 */ /* 0x000fc40000400000 */
[----:B------:R-:W5:Y:S04]  /*137a0*/  LDL.LU R23, [R1+0x338] ;  /* 0x0003380001177983 */ /* 0x000f680000300800 */
[----:B------:R-:W5:Y:S04]  /*137b0*/  LDL.LU R22, [R1+0x33c] ;  /* 0x00033c0001167983 */ /* 0x000f680000300800 */
[----:B------:R-:W5:Y:S01]  /*137c0*/  LDL.LU R20, [R1+0x318] ;  /* 0x0003180001147983 */ /* 0x000f620000300800 */
[----:B------:R-:W-:-:S03]  /*137d0*/  FMUL R11, R21, R3 ;  /* 0x00000003150b7220 */ /* 0x000fc60000400000 */
[----:B------:R-:W5:Y:S04]  /*137e0*/  LDL.LU R3, [R1+0x31c] ;  /* 0x00031c0001037983 */ /* 0x000f680000300800 */
[----:B------:R3:W-:Y:S01]  /*137f0*/  STL [R1+0xb70], R11 ;  /* 0x000b700b01007387 */ /* 0x0007e20000100800 */
[C---:B--2---:R-:W-:Y:S01]  /*13800*/  FMUL R34, R21.reuse, R34 ;  /* 0x0000002215227220 */ /* 0x044fe20000400000 */
[----:B---3--:R-:W-:-:S04]  /*13810*/  FMUL R11, R21, R33 ;  /* 0x00000021150b7220 */ /* 0x008fc80000400000 */
[----:B------:R-:W-:Y:S01]  /*13820*/  STL [R1+0x28], R34 ;  /* 0x0000282201007387 */ /* 0x000fe20000100800 */
[C---:B----4-:R-:W-:Y:S01]  /*13830*/  FMUL R14, R21.reuse, R14 ;  /* 0x0000000e150e7220 */ /* 0x050fe20000400000 */
[C---:B-----5:R-:W-:Y:S02]  /*13840*/  FMUL R15, R21.reuse, R15 ;  /* 0x0000000f150f7220 */ /* 0x060fe40000400000 */
[----:B------:R0:W-:Y:S04]  /*13850*/  STL [R1+0x2c], R11 ;  /* 0x00002c0b01007387 */ /* 0x0001e80000100800 */
[----:B------:R-:W-:Y:S04]  /*13860*/  STL.64 [R1+0xb48], R14 ;  /* 0x000b480e01007387 */ /* 0x000fe80000100a00 */
[----:B------:R1:W-:Y:S01]  /*13870*/  STL.64 [R1+0xb40], R12 ;  /* 0x000b400c01007387 */ /* 0x0003e20000100a00 */
[C---:B0-----:R-:W-:Y:S01]  /*13880*/  FMUL R11, R21.reuse, R29 ;  /* 0x0000001d150b7220 */ /* 0x041fe20000400000 */
[C---:B------:R-:W-:Y:S01]  /*13890*/  FMUL R10, R16.reuse, R10 ;  /* 0x0000000a100a7220 */ /* 0x040fe20000400000 */
[C---:B------:R-:W-:Y:S01]  /*138a0*/  FMUL R7, R16.reuse, R7 ;  /* 0x0000000710077220 */ /* 0x040fe20000400000 */
[----:B-1----:R-:W-:Y:S01]  /*138b0*/  FMUL R12, R21, R32 ;  /* 0x00000020150c7220 */ /* 0x002fe20000400000 */
[C---:B------:R-:W-:Y:S01]  /*138c0*/  FMUL R4, R16.reuse, R4 ;  /* 0x0000000410047220 */ /* 0x040fe20000400000 */
[----:B------:R-:W-:-:S03]  /*138d0*/  FMUL R9, R16, R9 ;  /* 0x0000000910097220 */ /* 0x000fc60000400000 */
[----:B------:R-:W-:Y:S01]  /*138e0*/  STL [R1+0x48], R12 ;  /* 0x0000480c01007387 */ /* 0x000fe20000100800 */
[----:B------:R-:W-:-:S03]  /*138f0*/  FMUL R15, R16, R28 ;  /* 0x0000001c100f7220 */ /* 0x000fc60000400000 */
[----:B------:R-:W-:Y:S04]  /*13900*/  STL [R1+0xb74], R10 ;  /* 0x000b740a01007387 */ /* 0x000fe80000100800 */
[----:B------:R-:W-:Y:S04]  /*13910*/  STL [R1+0x4c], R11 ;  /* 0x00004c0b01007387 */ /* 0x000fe80000100800 */
[----:B------:R-:W-:Y:S04]  /*13920*/  STL [R1+0xb78], R7 ;  /* 0x000b780701007387 */ /* 0x000fe80000100800 */
[----:B------:R-:W-:Y:S04]  /*13930*/  STL [R1+0xb7c], R4 ;  /* 0x000b7c0401007387 */ /* 0x000fe80000100800 */
[----:B------:R-:W-:Y:S04]  /*13940*/  STL [R1+0xb80], R9 ;  /* 0x000b800901007387 */ /* 0x000fe80000100800 */
[----:B------:R-:W-:Y:S01]  /*13950*/  STL [R1+0xb84], R15 ;  /* 0x000b840f01007387 */ /* 0x000fe20000100800 */
[----:B------:R-:W-:-:S05]  /*13960*/  FMUL R14, R16, R27 ;  /* 0x0000001b100e7220 */ /* 0x000fca0000400000 */
[----:B------:R-:W-:Y:S01]  /*13970*/  STL [R1+0xb88], R14 ;  /* 0x000b880e01007387 */ /* 0x000fe20000100800 */
[----:B------:R-:W-:-:S05]  /*13980*/  FMUL R6, R17, R6 ;  /* 0x0000000611067220 */ /* 0x000fca0000400000 */
[----:B------:R0:W-:Y:S02]  /*13990*/  STL [R1+0xb8c], R6 ;  /* 0x000b8c0601007387 */ /* 0x0001e40000100800 */
[----:B0-----:R-:W-:-:S05]  /*139a0*/  FMUL R6, R17, R24 ;  /* 0x0000001811067220 */ /* 0x001fca0000400000 */
[----:B------:R0:W-:Y:S01]  /*139b0*/  STL [R1+0xac], R6 ;  /* 0x0000ac0601007387 */ /* 0x0001e20000100800 */
[C---:B------:R-:W-:Y:S01]  /*139c0*/  FMUL R4, R16.reuse, R26 ;  /* 0x0000001a10047220 */ /* 0x040fe20000400000 */
[----:B------:R-:W-:Y:S02]  /*139d0*/  FMUL R7, R16, R25 ;  /* 0x0000001910077220 */ /* 0x000fe40000400000 */
[----:B0-----:R-:W2:Y:S04]  /*139e0*/  LDL.LU R6, [R1+0x340] ;  /* 0x0003400001067983 */ /* 0x001ea80000300800 */
[----:B------:R-:W3:Y:S04]  /*139f0*/  LDL.LU R14, [R1+0x344] ;  /* 0x00034400010e7983 */ /* 0x000ee80000300800 */
[----:B------:R-:W4:Y:S04]  /*13a00*/  LDL.LU R49, [R1+0x320] ;  /* 0x0003200001317983 */ /* 0x000f280000300800 */
[----:B------:R-:W5:Y:S04]  /*13a10*/  LDL.LU R48, [R1+0x324] ;  /* 0x0003240001307983 */ /* 0x000f680000300800 */
[----:B------:R-:W3:Y:S04]  /*13a20*/  LDL.LU R45, [R1+0x300] ;  /* 0x00030000012d7983 */ /* 0x000ee80000300800 */
        /* <DEDUP_REMOVED lines=10> */
[----:B------:R-:W3:Y:S01]  /*13ad0*/  LDL.LU R37, [R1+0x2cc] ;  /* 0x0002cc0001257983 */ /* 0x000ee20000300800 */
[----:B------:R-:W-:-:S03]  /*13ae0*/  FMUL R10, R17, R20 ;  /* 0x00000014110a7220 */ /* 0x000fc60000400000 */
[----:B------:R-:W3:Y:S04]  /*13af0*/  LDL.LU R36, [R1+0x2b0] ;  /* 0x0002b00001247983 */ /* 0x000ee80000300800 */
[----:B------:R-:W3:Y:S04]  /*13b00*/  LDL.LU R35, [R1+0x2b4] ;  /* 0x0002b40001237983 */ /* 0x000ee80000300800 */
[----:B------:R-:W3:Y:S04]  /*13b10*/  LDL.LU R20, [R1+0x290] ;  /* 0x0002900001147983 */ /* 0x000ee80000300800 */
[----:B------:R-:W3:Y:S04]  /*13b20*/  LDL.LU R21, [R1+0x294] ;  /* 0x0002940001157983 */ /* 0x000ee80000300800 */
[----:B------:R-:W3:Y:S04]  /*13b30*/  LDL.LU R24, [R1+0x260] ;  /* 0x0002600001187983 */ /* 0x000ee80000300800 */
[----:B------:R-:W3:Y:S01]  /*13b40*/  LDL.LU R25, [R1+0x264] ;  /* 0x0002640001197983 */ /* 0x000ee20000300800 */
[----:B------:R-:W-:-:S03]  /*13b50*/  FMUL R12, R17, R22 ;  /* 0x00000016110c7220 */ /* 0x000fc60000400000 */
[----:B------:R-:W3:Y:S01]  /*13b60*/  LDL.LU R28, [R1+0x240] ;  /* 0x00024000011c7983 */ /* 0x000ee20000300800 */
[----:B------:R-:W-:-:S03]  /*13b70*/  FMUL R13, R17, R23 ;  /* 0x00000017110d7220 */ /* 0x000fc60000400000 */
        /* <DEDUP_REMOVED lines=8> */
[C---:B------:R-:W-:Y:S01]  /*13c00*/  FMUL R5, R17.reuse, R5 ;  /* 0x0000000511057220 */ /* 0x040fe20000400000 */
[C---:B------:R-:W-:Y:S01]  /*13c10*/  FMUL R8, R17.reuse, R8 ;  /* 0x0000000811087220 */ /* 0x040fe20000400000 */
[----:B------:R-:W-:-:S02]  /*13c20*/  FMUL R11, R17, R3 ;  /* 0x00000003110b7220 */ /* 0x000fc40000400000 */
[----:B------:R-:W3:Y:S01]  /*13c30*/  LDL.LU R3, [R1+0x24c] ;  /* 0x00024c0001037983 */ /* 0x000ee20000300800 */
[C---:B--2---:R-:W-:Y:S01]  /*13c40*/  FMUL R6, R18.reuse, R6 ;  /* 0x0000000612067220 */ /* 0x044fe20000400000 */
[C---:B----4-:R-:W-:Y:S01]  /*13c50*/  FMUL R49, R18.reuse, R49 ;  /* 0x0000003112317220 */ /* 0x050fe20000400000 */
[----:B-----5:R-:W-:-:S04]  /*13c60*/  FMUL R48, R18, R48 ;  /* 0x0000003012307220 */ /* 0x020fc80000400000 */
[----:B------:R-:W-:Y:S01]  /*13c70*/  STL [R1+0x60], R49 ;  /* 0x0000603101007387 */ /* 0x000fe20000100800 */
[----:B---3--:R-:W-:-:S03]  /*13c80*/  FMUL R17, R18, R45 ;  /* 0x0000002d12117220 */ /* 0x008fc60000400000 */
[----:B------:R-:W-:Y:S01]  /*13c90*/  STL [R1+0x64], R48 ;  /* 0x0000643001007387 */ /* 0x000fe20000100800 */
[C---:B------:R-:W-:Y:S01]  /*13ca0*/  FMUL R14, R18.reuse, R14 ;  /* 0x0000000e120e7220 */ /* 0x040fe20000400000 */
[C---:B------:R-:W-:Y:S02]  /*13cb0*/  FMUL R44, R18.reuse, R44 ;  /* 0x0000002c122c7220 */ /* 0x040fe40000400000 */
[----:B------:R0:W-:Y:S01]  /*13cc0*/  STL [R1+0x50], R17 ;  /* 0x0000501101007387 */ /* 0x0001e20000100800 */
[----:B------:R-:W-:-:S03]  /*13cd0*/  FMUL R16, R18, R16 ;  /* 0x0000001012107220 */ /* 0x000fc60000400000 */
[----:B------:R-:W-:Y:S01]  /*13ce0*/  STL [R1+0x54], R44 ;  /* 0x0000542c01007387 */ /* 0x000fe20000100800 */
[----:B0-----:R-:W-:Y:S01]  /*13cf0*/  FMUL R17, R18, R43 ;  /* 0x0000002b12117220 */ /* 0x001fe20000400000 */
[C---:B------:R-:W-:Y:S01]  /*13d00*/  FMUL R15, R19.reuse, R15 ;  /* 0x0000000f130f7220 */ /* 0x040fe20000400000 */
[C---:B------:R-:W-:Y:S01]  /*13d10*/  FMUL R42, R19.reuse, R42 ;  /* 0x0000002a132a7220 */ /* 0x040fe20000400000 */
[----:B------:R-:W-:-:S04]  /*13d20*/  FMUL R18, R19, R41 ;  /* 0x0000002913127220 */ /* 0x000fc80000400000 */
[----:B------:R-:W-:Y:S01]  /*13d30*/  STL [R1+0x68], R42 ;  /* 0x0000682a01007387 */ /* 0x000fe20000100800 */
[C---:B------:R-:W-:Y:S01]  /*13d40*/  FMUL R9, R19.reuse, R9 ;  /* 0x0000000913097220 */ /* 0x040fe20000400000 */
[C---:B------:R-:W-:Y:S02]  /*13d50*/  FMUL R40, R19.reuse, R40 ;  /* 0x0000002813287220 */ /* 0x040fe40000400000 */
[----:B------:R0:W-:Y:S01]  /*13d60*/  STL [R1+0x6c], R18 ;  /* 0x00006c1201007387 */ /* 0x0001e20000100800 */
[----:B------:R-:W-:-:S03]  /*13d70*/  FMUL R39, R19, R39 ;  /* 0x0000002713277220 */ /* 0x000fc60000400000 */
[----:B------:R-:W-:Y:S01]  /*13d80*/  STL [R1+0x58], R40 ;  /* 0x0000582801007387 */ /* 0x000fe20000100800 */
[C---:B0-----:R-:W-:Y:S01]  /*13d90*/  FMUL R18, R19.reuse, R38 ;  /* 0x0000002613127220 */ /* 0x041fe20000400000 */
[----:B------:R-:W-:Y:S02]  /*13da0*/  FMUL R19, R19, R37 ;  /* 0x0000002513137220 */ /* 0x000fe40000400000 */
[----:B------:R-:W-:Y:S04]  /*13db0*/  STL [R1+0x5c], R39 ;  /* 0x00005c2701007387 */ /* 0x000fe80000100800 */
[----:B------:R-:W-:Y:S04]  /*13dc0*/  STL.64 [R1+0xaf8], R18 ;  /* 0x000af81201007387 */ /* 0x000fe80000100a00 */
[----:B------:R0:W-:Y:S01]  /*13dd0*/  STL.64 [R1+0xaf0], R16 ;  /* 0x000af01001007387 */ /* 0x0001e20000100a00 */
[C---:B------:R-:W-:Y:S01]  /*13de0*/  FMUL R20, R30.reuse, R20 ;  /* 0x000000141e147220 */ /* 0x040fe20000400000 */
[C---:B0-----:R-:W-:Y:S01]  /*13df0*/  FMUL R17, R30.reuse, R36 ;  /* 0x000000241e117220 */ /* 0x041fe20000400000 */
[----:B------:R-:W-:-:S04]  /*13e00*/  FMUL R16, R30, R35 ;  /* 0x000000231e107220 */ /* 0x000fc80000400000 */
[----:B------:R0:W-:Y:S01]  /*13e10*/  STL [R1+0xc0], R17 ;  /* 0x0000c01101007387 */ /* 0x0001e20000100800 */
[----:B------:R-:W-:-:S03]  /*13e20*/  FMUL R21, R30, R21 ;  /* 0x000000151e157220 */ /* 0x000fc60000400000 */
[----:B------:R1:W-:Y:S01]  /*13e30*/  STL [R1+0xc4], R16 ;  /* 0x0000c41001007387 */ /* 0x0003e20000100800 */
[C---:B------:R-:W-:Y:S01]  /*13e40*/  FMUL R24, R30.reuse, R24 ;  /* 0x000000181e187220 */ /* 0x040fe20000400000 */
[C---:B0-----:R-:W-:Y:S01]  /*13e50*/  FMUL R17, R31.reuse, R34 ;  /* 0x000000221f117220 */ /* 0x041fe20000400000 */
[C---:B-1----:R-:W-:Y:S01]  /*13e60*/  FMUL R16, R31.reuse, R33 ;  /* 0x000000211f107220 */ /* 0x042fe20000400000 */
[----:B------:R-:W-:Y:S01]  /*13e70*/  FMUL R25, R30, R25 ;  /* 0x000000191e197220 */ /* 0x000fe20000400000 */
[C---:B------:R-:W-:Y:S02]  /*13e80*/  FMUL R22, R31.reuse, R22 ;  /* 0x000000161f167220 */ /* 0x040fe40000400000 */
[----:B------:R-:W-:Y:S01]  /*13e90*/  STL [R1+0xc8], R17 ;  /* 0x0000c81101007387 */ /* 0x000fe20000100800 */
[----:B------:R-:W-:-:S03]  /*13ea0*/  FMUL R23, R31, R23 ;  /* 0x000000171f177220 */ /* 0x000fc60000400000 */
[----:B------:R-:W-:Y:S01]  /*13eb0*/  STL [R1+0xcc], R16 ;  /* 0x0000cc1001007387 */ /* 0x000fe20000100800 */
[----:B------:R-:W-:-:S03]  /*13ec0*/  FMUL R26, R31, R26 ;  /* 0x0000001a1f1a7220 */ /* 0x000fc60000400000 */
[----:B------:R-:W-:Y:S01]  /*13ed0*/  STL.64 [R1+0xb08], R22 ;  /* 0x000b081601007387 */ /* 0x000fe20000100a00 */
[----:B------:R-:W-:-:S03]  /*13ee0*/  FMUL R27, R31, R27 ;  /* 0x0000001b1f1b7220 */ /* 0x000fc60000400000 */
[----:B------:R-:W-:Y:S01]  /*13ef0*/  STL.64 [R1+0xb00], R20 ;  /* 0x000b001401007387 */ /* 0x000fe20000100a00 */
[C---:B------:R-:W-:Y:S01]  /*13f00*/  FMUL R28, R30.reuse, R28 ;  /* 0x0000001c1e1c7220 */ /* 0x040fe20000400000 */
[----:B------:R-:W-:Y:S01]  /*13f10*/  FMUL R29, R30, R29 ;  /* 0x0000001d1e1d7220 */ /* 0x000fe20000400000 */
[C---:B------:R-:W-:Y:S01]  /*13f20*/  FMUL R30, R31.reuse, R32 ;  /* 0x000000201f1e7220 */ /* 0x040fe20000400000 */
[----:B------:R0:W-:Y:S04]  /*13f30*/  STL.64 [R1+0xb18], R26 ;  /* 0x000b181a01007387 */ /* 0x0001e80000100a00 */
[----:B------:R1:W-:Y:S04]  /*13f40*/  STL.64 [R1+0xb10], R24 ;  /* 0x000b101801007387 */ /* 0x0003e80000100a00 */
[----:B------:R-:W2:Y:S04]  /*13f50*/  LDL.LU R32, [R1+0x370] ;  /* 0x0003700001207983 */ /* 0x000ea80000300800 */
[----:B------:R-:W3:Y:S04]  /*13f60*/  LDL.LU R33, [R1+0x374] ;  /* 0x0003740001217983 */ /* 0x000ee80000300800 */
[----:B------:R-:W4:Y:S04]  /*13f70*/  LDL.LU R36, [R1+0x360] ;  /* 0x0003600001247983 */ /* 0x000f280000300800 */
[----:B------:R-:W5:Y:S04]  /*13f80*/  LDL.LU R37, [R1+0x364] ;  /* 0x0003640001257983 */ /* 0x000f680000300800 */
[----:B------:R-:W4:Y:S04]  /*13f90*/  LDL.LU R40, [R1+0x220] ;  /* 0x0002200001287983 */ /* 0x000f280000300800 */
[----:B------:R-:W4:Y:S04]  /*13fa0*/  LDL.LU R41, [R1+0x224] ;  /* 0x0002240001297983 */ /* 0x000f280000300800 */
[----:B------:R-:W4:Y:S04]  /*13fb0*/  LDL.LU R44, [R1+0x210] ;  /* 0x00021000012c7983 */ /* 0x000f280000300800 */
[----:B------:R-:W4:Y:S04]  /*13fc0*/  LDL.LU R45, [R1+0x214] ;  /* 0x00021400012d7983 */ /* 0x000f280000300800 */
[----:B------:R-:W4:Y:S04]  /*13fd0*/  LDL.LU R34, [R1+0x378] ;  /* 0x0003780001227983 */ /* 0x000f280000300800 */
        /* <DEDUP_REMOVED lines=10> */
[----:B0-----:R-:W5:Y:S04]  /*14080*/  LDL.LU R27, [R1+0x1f4] ;  /* 0x0001f400011b7983 */ /* 0x001f680000300800 */
[----:B------:R-:W5:Y:S04]  /*14090*/  LDL.LU R26, [R1+0x1e0] ;  /* 0x0001e000011a7983 */ /* 0x000f680000300800 */
[----:B-1----:R-:W5:Y:S04]  /*140a0*/  LDL.LU R25, [R1+0x1e4] ;  /* 0x0001e40001197983 */ /* 0x002f680000300800 */
[----:B------:R-:W5:Y:S04]  /*140b0*/  LDL.LU R24, [R1+0x1d0] ;  /* 0x0001d00001187983 */ /* 0x000f680000300800 */
[----:B------:R-:W5:Y:S04]  /*140c0*/  LDL.LU R23, [R1+0x1d4] ;  /* 0x0001d40001177983 */ /* 0x000f680000300800 */
[----:B------:R-:W5:Y:S04]  /*140d0*/  LDL.LU R22, [R1+0x208] ;  /* 0x0002080001167983 */ /* 0x000f680000300800 */
[----:B------:R-:W5:Y:S04]  /*140e0*/  LDL.LU R21, [R1+0x20c] ;  /* 0x00020c0001157983 */ /* 0x000f680000300800 */
[----:B------:R-:W5:Y:S04]  /*140f0*/  LDL.LU R20, [R1+0x1f8] ;  /* 0x0001f80001147983 */ /* 0x000f680000300800 */
[----:B------:R-:W5:Y:S04]  /*14100*/  LDL.LU R19, [R1+0x1fc] ;  /* 0x0001fc0001137983 */ /* 0x000f680000300800 */
[----:B------:R-:W5:Y:S04]  /*14110*/  LDL.LU R18, [R1+0x1e8] ;  /* 0x0001e80001127983 */ /* 0x000f680000300800 */
[----:B------:R-:W5:Y:S01]  /*14120*/  LDL.LU R17, [R1+0x1ec] ;  /* 0x0001ec0001117983 */ /* 0x000f620000300800 */
[----:B------:R-:W-:-:S03]  /*14130*/  FMUL R31, R31, R3 ;  /* 0x000000031f1f7220 */ /* 0x000fc60000400000 */
[----:B------:R-:W5:Y:S04]  /*14140*/  LDL.LU R16, [R1+0x1d8] ;  /* 0x0001d80001107983 */ /* 0x000f680000300800 */
[----:B------:R-:W5:Y:S04]  /*14150*/  LDL.LU R3, [R1+0x1dc] ;  /* 0x0001dc0001037983 */ /* 0x000f680000300800 */
[----:B------:R-:W-:Y:S04]  /*14160*/  STL.64 [R1+0xb28], R30 ;  /* 0x000b281e01007387 */ /* 0x000fe80000100a00 */
[----:B------:R-:W-:Y:S01]  /*14170*/  STL.64 [R1+0xb20], R28 ;  /* 0x000b201c01007387 */ /* 0x000fe20000100a00 */
[C---:B--2---:R-:W-:Y:S01]  /*14180*/  FMUL R32, R46.reuse, R32 ;  /* 0x000000202e207220 */ /* 0x044fe20000400000 */
[----:B---3--:R-:W-:Y:S01]  /*14190*/  FMUL R33, R46, R33 ;  /* 0x000000212e217220 */ /* 0x008fe20000400000 */
[C---:B----4-:R-:W-:Y:S01]  /*141a0*/  FMUL R34, R47.reuse, R34 ;  /* 0x000000222f227220 */ /* 0x050fe20000400000 */
[----:B-----5:R-:W-:-:S05]  /*141b0*/  FMUL R35, R47, R35 ;  /* 0x000000232f237220 */ /* 0x020fca0000400000 */
[----:B------:R0:W-:Y:S04]  /*141c0*/  STL.64 [R1+0xb38], R34 ;  /* 0x000b382201007387 */ /* 0x0001e80000100a00 */
[----:B------:R1:W-:Y:S04]  /*141d0*/  STL.64 [R1+0xb30], R32 ;  /* 0x000b302001007387 */ /* 0x0003e80000100a00 */
[----:B------:R-:W2:Y:S04]  /*141e0*/  LDL.LU R64, [R1+0x1c0] ;  /* 0x0001c00001407983 */ /* 0x000ea80000300800 */
[----:B------:R-:W3:Y:S04]  /*141f0*/  LDL.LU R65, [R1+0x1c4] ;  /* 0x0001c40001417983 */ /* 0x000ee80000300800 */
[----:B------:R-:W4:Y:S04]  /*14200*/  LDL.LU R68, [R1+0x1b0] ;  /* 0x0001b00001447983 */ /* 0x000f280000300800 */
[----:B------:R-:W5:Y:S04]  /*14210*/  LDL.LU R67, [R1+0x1b4] ;  /* 0x0001b40001437983 */ /* 0x000f680000300800 */
[----:B------:R-:W5:Y:S04]  /*14220*/  LDL.LU R66, [R1+0x1a0] ;  /* 0x0001a00001427983 */ /* 0x000f680000300800 */
[----:B0-----:R-:W5:Y:S04]  /*14230*/  LDL.LU R35, [R1+0x1a4] ;  /* 0x0001a40001237983 */ /* 0x001f680000300800 */
[----:B------:R-:W5:Y:S04]  /*14240*/  LDL.LU R34, [R1+0x190] ;  /* 0x0001900001227983 */ /* 0x000f680000300800 */
[----:B-1----:R-:W5:Y:S04]  /*14250*/  LDL.LU R33, [R1+0x194] ;  /* 0x0001940001217983 */ /* 0x002f680000300800 */
[----:B------:R-:W5:Y:S04]  /*14260*/  LDL.LU R32, [R1+0x1c8] ;  /* 0x0001c80001207983 */ /* 0x000f680000300800 */
[----:B------:R-:W5:Y:S01]  /*14270*/  LDL.LU R31, [R1+0x1cc] ;  /* 0x0001cc00011f7983 */ /* 0x000f620000300800 */
[----:B------:R-:W-:-:S03]  /*14280*/  FMUL R54, R63, R20 ;  /* 0x000000143f367220 */ /* 0x000fc60000400000 */
[----:B------:R-:W5:Y:S01]  /*14290*/  LDL.LU R20, [R1+0x1b8] ;  /* 0x0001b80001147983 */ /* 0x000f620000300800 */
[----:B------:R-:W-:-:S03]  /*142a0*/  FMUL R55, R63, R19 ;  /* 0x000000133f377220 */ /* 0x000fc60000400000 */
[----:B------:R-:W5:Y:S01]  /*142b0*/  LDL.LU R19, [R1+0x1bc] ;  /* 0x0001bc0001137983 */ /* 0x000f620000300800 */
[----:B------:R-:W-:-:S03]  /*142c0*/  FMUL R58, R63, R18 ;  /* 0x000000123f3a7220 */ /* 0x000fc60000400000 */
[----:B------:R-:W5:Y:S01]  /*142d0*/  LDL.LU R18, [R1+0x1a8] ;  /* 0x0001a80001127983 */ /* 0x000f620000300800 */
[----:B------:R-:W-:-:S03]  /*142e0*/  FMUL R59, R63, R17 ;  /* 0x000000113f3b7220 */ /* 0x000fc60000400000 */
[----:B------:R-:W5:Y:S01]  /*142f0*/  LDL.LU R17, [R1+0x1ac] ;  /* 0x0001ac0001117983 */ /* 0x000f620000300800 */
[C---:B------:R-:W-:Y:S01]  /*14300*/  FMUL R36, R46.reuse, R36 ;  /* 0x000000242e247220 */ /* 0x040fe20000400000 */
[C---:B------:R-:W-:Y:S01]  /*14310*/  FMUL R37, R46.reuse, R37 ;  /* 0x000000252e257220 */ /* 0x040fe20000400000 */
[C---:B------:R-:W-:Y:S01]  /*14320*/  FMUL R40, R46.reuse, R40 ;  /* 0x000000282e287220 */ /* 0x040fe20000400000 */
[C---:B------:R-:W-:Y:S01]  /*14330*/  FMUL R41, R46.reuse, R41 ;  /* 0x000000292e297220 */ /* 0x040fe20000400000 */
[C---:B------:R-:W-:Y:S01]  /*14340*/  FMUL R44, R46.reuse, R44 ;  /* 0x0000002c2e2c7220 */ /* 0x040fe20000400000 */
[----:B------:R-:W-:Y:S01]  /*14350*/  FMUL R45, R46, R45 ;  /* 0x0000002d2e2d7220 */ /* 0x000fe20000400000 */
        /* <DEDUP_REMOVED lines=17> */
[----:B------:R-:W-:Y:S01]  /*14470*/  FMUL R63, R63, R3 ;  /* 0x000000033f3f7220 */ /* 0x000fe20000400000 */
        /* <DEDUP_REMOVED lines=12> */
[C---:B--2---:R-:W-:Y:S01]  /*14540*/  FMUL R64, R78.reuse, R64 ;  /* 0x000000404e407220 */ /* 0x044fe20000400000 */
[----:B---3--:R-:W-:-:S04]  /*14550*/  FMUL R65, R78, R65 ;  /* 0x000000414e417220 */ /* 0x008fc80000400000 */
[----:B------:R-:W-:Y:S01]  /*14560*/  STL [R1+0xad0], R64 ;  /* 0x000ad04001007387 */ /* 0x000fe20000100800 */
[----:B----4-:R-:W-:-:S03]  /*14570*/  FMUL R68, R78, R68 ;  /* 0x000000444e447220 */ /* 0x010fc60000400000 */
[----:B------:R-:W-:Y:S01]  /*14580*/  STL [R1+0xad4], R65 ;  /* 0x000ad44101007387 */ /* 0x000fe20000100800 */
[----:B-----5:R-:W-:-:S03]  /*14590*/  FMUL R69, R78, R67 ;  /* 0x000000434e457220 */ /* 0x020fc60000400000 */
[----:B------:R0:W-:Y:S01]  /*145a0*/  STL [R1+0xac8], R68 ;  /* 0x000ac84401007387 */ /* 0x0001e20000100800 */
[----:B------:R-:W-:-:S03]  /*145b0*/  FMUL R72, R78, R66 ;  /* 0x000000424e487220 */ /* 0x000fc60000400000 */
[----:B------:R-:W-:Y:S01]  /*145c0*/  STL [R1+0xacc], R69 ;  /* 0x000acc4501007387 */ /* 0x000fe20000100800 */
        /* <DEDUP_REMOVED lines=9> */
[----:B------:R1:W-:Y:S04]  /*14660*/  STL [R1+0xae4], R66 ;  /* 0x000ae44201007387 */ /* 0x0003e80000100800 */
[----:B------:R2:W-:Y:S01]  /*14670*/  STL [R1+0xae8], R67 ;  /* 0x000ae84301007387 */ /* 0x0005e20000100800 */
[----:B------:R-:W-:-:S03]  /*14680*/  FMUL R70, R79, R20 ;  /* 0x000000144f467220 */ /* 0x000fc60000400000 */
[----:B------:R-:W3:Y:S01]  /*14690*/  LDL.LU R20, [R1+0x178] ;  /* 0x0001780001147983 */ /* 0x000ee20000300800 */
[----:B------:R-:W-:-:S03]  /*146a0*/  FMUL R71, R79, R19 ;  /* 0x000000134f477220 */ /* 0x000fc60000400000 */
[----:B------:R-:W4:Y:S01]  /*146b0*/  LDL.LU R19, [R1+0x17c] ;  /* 0x00017c0001137983 */ /* 0x000f220000300800 */
        /* <DEDUP_REMOVED lines=9> */
[----:B------:R-:W-:-:S04]  /*14750*/  FMUL R81, R92, R29 ;  /* 0x0000001d5c517220 */ /* 0x000fc80000400000 */
[----:B------:R-:W-:Y:S04]  /*14760*/  STL [R1+0xabc], R80 ;  /* 0x000abc5001007387 */ /* 0x000fe80000100800 */
[----:B------:R-:W-:Y:S01]  /*14770*/  STL [R1+0xac0], R81 ;  /* 0x000ac05101007387 */ /* 0x000fe20000100800 */
[C---:B------:R-:W-:Y:S01]  /*14780*/  FMUL R88, R92.reuse, R26 ;  /* 0x0000001a5c587220 */ /* 0x040fe20000400000 */
[----:B------:R-:W-:-:S04]  /*14790*/  FMUL R89, R92, R25 ;  /* 0x000000195c597220 */ /* 0x000fc80000400000 */
[----:B------:R-:W-:Y:S04]  /*147a0*/  STL [R1+0xab0], R88 ;  /* 0x000ab05801007387 */ /* 0x000fe80000100800 */
[----:B------:R1:W-:Y:S04]  /*147b0*/  STL [R1+0xab4], R89 ;  /* 0x000ab45901007387 */ /* 0x0003e80000100800 */
[----:B0-----:R-:W5:Y:S04]  /*147c0*/  LDL.LU R68, [R1+0x130] ;  /* 0x0001300001447983 */ /* 0x001f680000300800 */
[----:B------:R-:W5:Y:S04]  /*147d0*/  LDL.LU R65, [R1+0x134] ;  /* 0x0001340001417983 */ /* 0x000f680000300800 */
[----:B------:R-:W5:Y:S04]  /*147e0*/  LDL.LU R64, [R1+0x120] ;  /* 0x0001200001407983 */ /* 0x000f680000300800 */
[----:B------:R-:W5:Y:S04]  /*147f0*/  LDL.LU R35, [R1+0x124] ;  /* 0x0001240001237983 */ /* 0x000f680000300800 */
[----:B------:R-:W5:Y:S04]  /*14800*/  LDL.LU R34, [R1+0x110] ;  /* 0x0001100001227983 */ /* 0x000f680000300800 */
[----:B------:R-:W5:Y:S01]  /*14810*/  LDL.LU R33, [R1+0x114] ;  /* 0x0001140001217983 */ /* 0x000f620000300800 */
[----:B------:R-:W-:-:S03]  /*14820*/  FMUL R85, R92, R27 ;  /* 0x0000001b5c557220 */ /* 0x000fc60000400000 */
[----:B------:R-:W5:Y:S04]  /*14830*/  LDL.LU R32, [R1+0x100] ;  /* 0x0001000001207983 */ /* 0x000f680000300800 */
[----:B------:R-:W5:Y:S01]  /*14840*/  LDL.LU R31, [R1+0x104] ;  /* 0x00010400011f7983 */ /* 0x000f620000300800 */
[----:B-1----:R-:W-:-:S03]  /*14850*/  FMUL R66, R92, R23 ;  /* 0x000000175c427220 */ /* 0x002fc60000400000 */
[----:B------:R-:W5:Y:S01]  /*14860*/  LDL.LU R30, [R1+0x138] ;  /* 0x00013800011e7983 */ /* 0x000f620000300800 */
[----:B------:R-:W-:-:S03]  /*14870*/  FMUL R82, R93, R22 ;  /* 0x000000165d527220 */ /* 0x000fc60000400000 */
[----:B------:R-:W5:Y:S04]  /*14880*/  LDL.LU R29, [R1+0x13c] ;  /* 0x00013c00011d7983 */ /* 0x000f680000300800 */
[----:B------:R-:W5:Y:S04]  /*14890*/  LDL.LU R27, [R1+0x128] ;  /* 0x00012800011b7983 */ /* 0x000f680000300800 */
[----:B------:R-:W5:Y:S04]  /*148a0*/  LDL.LU R26, [R1+0x12c] ;  /* 0x00012c00011a7983 */ /* 0x000f680000300800 */
[----:B------:R-:W5:Y:S04]  /*148b0*/  LDL.LU R23, [R1+0x118] ;  /* 0x0001180001177983 */ /* 0x000f680000300800 */
[----:B------:R-:W5:Y:S01]  /*148c0*/  LDL.LU R22, [R1+0x11c] ;  /* 0x00011c0001167983 */ /* 0x000f620000300800 */
[C---:B------:R-:W-:Y:S01]  /*148d0*/  FMUL R84, R92.reuse, R28 ;  /* 0x0000001c5c547220 */ /* 0x040fe20000400000 */
[----:B--2---:R-:W-:-:S02]  /*148e0*/  FMUL R67, R92, R24 ;  /* 0x000000185c437220 */ /* 0x004fc40000400000 */
[----:B------:R-:W2:Y:S01]  /*148f0*/  LDL.LU R28, [R1+0x108] ;  /* 0x00010800011c7983 */ /* 0x000ea20000300800 */
[----:B------:R-:W-:-:S03]  /*14900*/  FMUL R83, R93, R21 ;  /* 0x000000155d537220 */ /* 0x000fc60000400000 */
[----:B------:R-:W2:Y:S04]  /*14910*/  LDL.LU R25, [R1+0x10c] ;  /* 0x00010c0001197983 */ /* 0x000ea80000300800 */
[----:B------:R-:W2:Y:S04]  /*14920*/  LDL.LU R24, [R1+0xf0] ;  /* 0x0000f00001187983 */ /* 0x000ea80000300800 */
[----:B------:R-:W2:Y:S01]  /*14930*/  LDL.LU R21, [R1+0xf4] ;  /* 0x0000f40001157983 */ /* 0x000ea20000300800 */
[----:B---3--:R-:W-:-:S03]  /*14940*/  FMUL R86, R93, R20 ;  /* 0x000000145d567220 */ /* 0x008fc60000400000 */
[----:B------:R-:W3:Y:S01]  /*14950*/  LDL.LU R20, [R1+0xe0] ;  /* 0x0000e00001147983 */ /* 0x000ee20000300800 */
[----:B----4-:R-:W-:-:S03]  /*14960*/  FMUL R87, R93, R19 ;  /* 0x000000135d577220 */ /* 0x010fc60000400000 */
[----:B------:R-:W4:Y:S01]  /*14970*/  LDL.LU R19, [R1+0xe4] ;  /* 0x0000e40001137983 */ /* 0x000f220000300800 */
[C---:B-----5:R-:W-:Y:S01]  /*14980*/  FMUL R90, R93.reuse, R18 ;  /* 0x000000125d5a7220 */ /* 0x060fe20000400000 */
[----:B------:R-:W-:-:S04]  /*14990*/  FMUL R91, R93, R17 ;  /* 0x000000115d5b7220 */ /* 0x000fc80000400000 */
[----:B------:R-:W-:Y:S04]  /*149a0*/  STL [R1+0xab8], R90 ;  /* 0x000ab85a01007387 */ /* 0x000fe80000100800 */
[----:B------:R-:W5:Y:S04]  /*149b0*/  LDL.LU R18, [R1+0xf8] ;  /* 0x0000f80001127983 */ /* 0x000f680000300800 */
[----:B------:R-:W5:Y:S01]  /*149c0*/  LDL.LU R17, [R1+0xfc] ;  /* 0x0000fc0001117983 */ /* 0x000f620000300800 */
[----:B------:R-:W-:-:S03]  /*149d0*/  FMUL R77, R93, R16 ;  /* 0x000000105d4d7220 */ /* 0x000fc60000400000 */
[----:B------:R-:W5:Y:S01]  /*149e0*/  LDL.LU R16, [R1+0xe8] ;  /* 0x0000e80001107983 */ /* 0x000f620000300800 */
[----:B------:R-:W-:-:S03]  /*149f0*/  FMUL R76, R93, R3 ;  /* 0x000000035d4c7220 */ /* 0x000fc60000400000 */
[----:B------:R-:W5:Y:S01]  /*14a00*/  LDL.LU R3, [R1+0xec] ;  /* 0x0000ec0001037983 */ /* 0x000f620000300800 */
[C---:B------:R-:W-:Y:S01]  /*14a10*/  FMUL R73, R102.reuse, R64 ;  /* 0x0000004066497220 */ /* 0x040fe20000400000 */
[C---:B------:R-:W-:Y:S01]  /*14a20*/  FMUL R32, R102.reuse, R32 ;  /* 0x0000002066207220 */ /* 0x040fe20000400000 */
[----:B------:R-:W-:-:S04]  /*14a30*/  FMUL R31, R102, R31 ;  /* 0x0000001f661f7220 */ /* 0x000fc80000400000 */
[----:B------:R0:W-:Y:S01]  /*14a40*/  STL [R1+0x1a0], R32 ;  /* 0x0001a02001007387 */ /* 0x0001e20000100800 */
[----:B------:R-:W-:Y:S01]  /*14a50*/  FMUL R89, R102, R33 ;  /* 0x0000002166597220 */ /* 0x000fe20000400000 */
[C---:B------:R-:W-:Y:S02]  /*14a60*/  FMUL R80, R103.reuse, R29 ;  /* 0x0000001d67507220 */ /* 0x040fe40000400000 */
[----:B------:R-:W-:Y:S01]  /*14a70*/  STL [R1+0x1a4], R31 ;  /* 0x0001a41f01007387 */ /* 0x000fe20000100800 */
[----:B------:R-:W-:-:S03]  /*14a80*/  FMUL R64, R103, R27 ;  /* 0x0000001b67407220 */ /* 0x000fc60000400000 */
[----:B0-----:R-:W5:Y:S01]  /*14a90*/  LDL.64 R32, [R1+0x8b8] ;  /* 0x0008b80001207983 */ /* 0x001f620000100a00 */
[----:B------:R-:W-:-:S03]  /*14aa0*/  FMUL R69, R103, R26 ;  /* 0x0000001a67457220 */ /* 0x000fc60000400000 */
[----:B------:R-:W5:Y:S01]  /*14ab0*/  LDL.64 R26, [R1+0x8b0] ;  /* 0x0008b000011a7983 */ /* 0x000f620000100a00 */
[C---:B------:R-:W-:Y:S01]  /*14ac0*/  FMUL R88, R103.reuse, R23 ;  /* 0x0000001767587220 */ /* 0x040fe20000400000 */
[C---:B------:R-:W-:Y:S02]  /*14ad0*/  FMUL R29, R103.reuse, R22 ;  /* 0x00000016671d7220 */ /* 0x040fe40000400000 */
[----:B------:R-:W5:Y:S04]  /*14ae0*/  LDL.64 R22, [R1+0x8a8] ;  /* 0x0008a80001167983 */ /* 0x000f680000100a00 */
[----:B------:R2:W-:Y:S02]  /*14af0*/  STL [R1+0x18c], R29 ;  /* 0x00018c1d01007387 */ /* 0x0005e40000100800 */
[C---:B--2---:R-:W-:Y:S01]  /*14b00*/  FMUL R29, R103.reuse, R28 ;  /* 0x0000001c671d7220 */ /* 0x044fe20000400000 */
[----:B------:R-:W-:Y:S01]  /*14b10*/  FMUL R28, R103, R25 ;  /* 0x00000019671c7220 */ /* 0x000fe20000400000 */
[C---:B------:R-:W-:Y:S01]  /*14b20*/  FMUL R25, R100.reuse, R24 ;  /* 0x0000001864197220 */ /* 0x040fe20000400000 */
[----:B------:R-:W-:-:S02]  /*14b30*/  FMUL R24, R100, R21 ;  /* 0x0000001564187220 */ /* 0x000fc40000400000 */
[----:B------:R-:W-:Y:S04]  /*14b40*/  STL [R1+0x1a8], R29 ;  /* 0x0001a81d01007387 */ /* 0x000fe80000100800 */
[----:B------:R-:W-:Y:S04]  /*14b50*/  STL [R1+0x1ac], R28 ;  /* 0x0001ac1c01007387 */ /* 0x000fe80000100800 */
[----:B------:R-:W-:Y:S04]  /*14b60*/  STL [R1+0x1b0], R25 ;  /* 0x0001b01901007387 */ /* 0x000fe80000100800 */
[----:B------:R-:W-:Y:S01]  /*14b70*/  STL [R1+0x1b4], R24 ;  /* 0x0001b41801007387 */ /* 0x000fe20000100800 */
[C---:B---3--:R-:W-:Y:S01]  /*14b80*/  FMUL R21, R100.reuse, R20 ;  /* 0x0000001464157220 */ /* 0x048fe20000400000 */
[C---:B----4-:R-:W-:Y:S01]  /*14b90*/  FMUL R20, R100.reuse, R19 ;  /* 0x0000001364147220 */ /* 0x050fe20000400000 */
[----:B------:R-:W-:-:S03]  /*14ba0*/  FMUL R19, R100, R120 ;  /* 0x0000007864137220 */ /* 0x000fc60000400000 */
[----:B------:R0:W-:Y:S04]  /*14bb0*/  STL [R1+0x1d0], R21 ;  /* 0x0001d01501007387 */ /* 0x0001e80000100800 */
[----:B------:R1:W-:Y:S04]  /*14bc0*/  STL [R1+0x1d4], R20 ;  /* 0x0001d41401007387 */ /* 0x0003e80000100800 */
[----:B------:R2:W-:Y:S01]  /*14bd0*/  STL [R1+0x210], R19 ;  /* 0x0002101301007387 */ /* 0x0005e20000100800 */
[C---:B0-----:R-:W-:Y:S01]  /*14be0*/  FMUL R21, R100.reuse, R121 ;  /* 0x0000007964157220 */ /* 0x041fe20000400000 */
[C---:B-----5:R-:W-:Y:S01]  /*14bf0*/  FMUL R18, R101.reuse, R18 ;  /* 0x0000001265127220 */ /* 0x060fe20000400000 */
[C---:B-1----:R-:W-:Y:S01]  /*14c00*/  FMUL R20, R100.reuse, R112 ;  /* 0x0000007064147220 */ /* 0x042fe20000400000 */
[C---:B------:R-:W-:Y:S01]  /*14c10*/  FMUL R17, R101.reuse, R17 ;  /* 0x0000001165117220 */ /* 0x040fe20000400000 */
[----:B--2---:R-:W-:Y:S01]  /*14c20*/  FMUL R19, R100, R113 ;  /* 0x0000007164137220 */ /* 0x004fe20000400000 */
[----:B------:R-:W-:Y:S04]  /*14c30*/  STL [R1+0x214], R21 ;  /* 0x0002141501007387 */ /* 0x000fe80000100800 */
[----:B------:R0:W-:Y:S04]  /*14c40*/  STL [R1+0x200], R20 ;  /* 0x0002001401007387 */ /* 0x0001e80000100800 */
[----:B------:R-:W-:Y:S04]  /*14c50*/  STL [R1+0x204], R19 ;  /* 0x0002041301007387 */ /* 0x000fe80000100800 */
[----:B------:R-:W-:Y:S04]  /*14c60*/  STL [R1+0x1b8], R18 ;  /* 0x0001b81201007387 */ /* 0x000fe80000100800 */
[----:B------:R-:W-:Y:S04]  /*14c70*/  STL [R1+0x1bc], R17 ;  /* 0x0001bc1101007387 */ /* 0x000fe80000100800 */
[----:B------:R-:W2:Y:S01]  /*14c80*/  LDL.64 R24, [R1+0x8a0] ;  /* 0x0008a00001187983 */ /* 0x000ea20000100a00 */
[C---:B------:R-:W-:Y:S01]  /*14c90*/  FMUL R16, R101.reuse, R16 ;  /* 0x0000001065107220 */ /* 0x040fe20000400000 */
[----:B------:R-:W-:-:S04]  /*14ca0*/  FMUL R3, R101, R3 ;  /* 0x0000000365037220 */ /* 0x000fc80000400000 */
[----:B------:R1:W-:Y:S01]  /*14cb0*/  STL [R1+0x1d8], R16 ;  /* 0x0001d81001007387 */ /* 0x0003e20000100800 */
[----:B------:R-:W-:-:S03]  /*14cc0*/  FMUL R81, R103, R30 ;  /* 0x0000001e67517220 */ /* 0x000fc60000400000 */
[----:B0-----:R-:W3:Y:S04]  /*14cd0*/  LDL.64 R20, [R1+0x898] ;  /* 0x0008980001147983 */ /* 0x001ee80000100a00 */
[----:B------:R0:W-:Y:S01]  /*14ce0*/  STL [R1+0x1dc], R3 ;  /* 0x0001dc0301007387 */ /* 0x0001e20000100800 */
[----:B-1----:R-:W-:-:S03]  /*14cf0*/  FMUL R16, R101, R122 ;  /* 0x0000007a65107220 */ /* 0x002fc60000400000 */
[----:B------:R-:W4:Y:S01]  /*14d00*/  LDL.64 R18, [R1+0x890] ;  /* 0x0008900001127983 */ /* 0x000f220000100a00 */
[----:B------:R-:W-:-:S03]  /*14d10*/  FMUL R90, R102, R34 ;  /* 0x00000022665a7220 */ /* 0x000fc60000400000 */
[----:B------:R-:W5:Y:S01]  /*14d20*/  LDL.64 R30, [R1+0x888] ;  /* 0x00088800011e7983 */ /* 0x000f620000100a00 */
[----:B0-----:R-:W-:-:S03]  /*14d30*/  FMUL R3, R101, R123 ;  /* 0x0000007b65037220 */ /* 0x001fc60000400000 */
[----:B------:R0:W-:Y:S01]  /*14d40*/  STL [R1+0x218], R16 ;  /* 0x0002181001007387 */ /* 0x0001e20000100800 */
[----:B------:R-:W-:-:S03]  /*14d50*/  FMUL R34, R101, R114 ;  /* 0x0000007265227220 */ /* 0x000fc60000400000 */
[----:B------:R-:W5:Y:S04]  /*14d60*/  LDL.64 R28, [R1+0x880] ;  /* 0x00088000011c7983 */ /* 0x000f680000100a00 */
[----:B------:R1:W-:Y:S01]  /*14d70*/  STL [R1+0x21c], R3 ;  /* 0x00021c0301007387 */ /* 0x0003e20000100800 */
[----:B------:R-:W-:-:S03]  /*14d80*/  FMUL R72, R102, R65 ;  /* 0x0000004166487220 */ /* 0x000fc60000400000 */
[----:B0-----:R-:W5:Y:S01]  /*14d90*/  LDL.64 R16, [R1+0x878] ;  /* 0x0008780001107983 */ /* 0x001f620000100a00 */
[C---:B------:R-:W-:Y:S01]  /*14da0*/  FMUL R68, R102.reuse, R68 ;  /* 0x0000004466447220 */ /* 0x040fe20000400000 */
[----:B-1----:R-:W-:Y:S02]  /*14db0*/  FMUL R3, R101, R115 ;  /* 0x0000007365037220 */ /* 0x002fe40000400000 */
[----:B------:R0:W-:Y:S01]  /*14dc0*/  STL [R1+0x208], R34 ;  /* 0x0002082201007387 */ /* 0x0001e20000100800 */
[----:B------:R-:W-:-:S03]  /*14dd0*/  FMUL R65, R102, R35 ;  /* 0x0000002366417220 */ /* 0x000fc60000400000 */
[----:B------:R1:W-:Y:S04]  /*14de0*/  STL [R1+0x20c], R3 ;  /* 0x00020c0301007387 */ /* 0x0003e80000100800 */
[----:B------:R-:W5:Y:S04]  /*14df0*/  LDL.64 R110, [R1+0x868] ;  /* 0x00086800016e7983 */ /* 0x000f680000100a00 */
[----:B------:R-:W5:Y:S04]  /*14e00*/  LDL.64 R106, [R1+0x860] ;  /* 0x00086000016a7983 */ /* 0x000f680000100a00 */
[----:B------:R-:W5:Y:S04]  /*14e10*/  LDL.64 R112, [R1+0x870] ;  /* 0x0008700001707983 */ /* 0x000f680000100a00 */
[----:B0-----:R-:W5:Y:S01]  /*14e20*/  LDL.64 R34, [R1+0x858] ;  /* 0x0008580001227983 */ /* 0x001f620000100a00 */
[----:B------:R-:W-:-:S03]  /*14e30*/  IMAD.WIDE R102, R0, 0x2, R32 ;  /* 0x0000000200667825 */ /* 0x000fc600078e0220 */
[----:B------:R-:W5:Y:S01]  /*14e40*/  LDL.64 R32, [R1+0x840] ;  /* 0x0008400001207983 */ /* 0x000f620000100a00 */
[----:B------:R-:W-:-:S03]  /*14e50*/  IMAD.WIDE R100, R0, 0x2, R26 ;  /* 0x0000000200647825 */ /* 0x000fc600078e021a */
[----:B------:R2:W5:Y:S04]  /*14e60*/  LDG.E.U16 R109, desc[UR12][R102.64] ;  /* 0x0000000c666d7981 */ /* 0x000568000c1e1500 */
[----:B------:R-:W5:Y:S01]  /*14e70*/  LDL.64 R26, [R1+0x850] ;  /* 0x00085000011a7983 */ /* 0x000f620000100a00 */
[----:B------:R-:W-:-:S03]  /*14e80*/  IMAD.WIDE R92, R0, 0x2, R22 ;  /* 0x00000002005c7825 */ /* 0x000fc600078e0216 */
[----:B------:R3:W5:Y:S04]  /*14e90*/  LDG.E.U16 R105, desc[UR12][R100.64] ;  /* 0x0000000c64697981 */ /* 0x000768000c1e1500 */
[----:B------:R4:W5:Y:S01]  /*14ea0*/  LDG.E.U16 R22, desc[UR12][R92.64] ;  /* 0x0000000c5c167981 */ /* 0x000962000c1e1500 */
[----:B--2---:R-:W-:-:S03]  /*14eb0*/  IMAD.WIDE R102, R0, 0x2, R24 ;  /* 0x0000000200667825 */ /* 0x004fc600078e0218 */
[----:B------:R-:W2:Y:S01]  /*14ec0*/  LDL.64 R24, [R1+0x848] ;  /* 0x0008480001187983 */ /* 0x000ea20000100a00 */
[----:B---3--:R-:W-:-:S03]  /*14ed0*/  IMAD.WIDE R100, R0, 0x2, R20 ;  /* 0x0000000200647825 */ /* 0x008fc600078e0214 */
[----:B------:R5:W3:Y:S04]  /*14ee0*/  LDG.E.U16 R21, desc[UR12][R102.64] ;  /* 0x0000000c66157981 */ /* 0x000ae8000c1e1500 */
[----:B------:R0:W3:Y:S01]  /*14ef0*/  LDG.E.U16 R20, desc[UR12][R100.64] ;  /* 0x0000000c64147981 */ /* 0x0000e2000c1e1500 */
[----:B----4-:R-:W-:-:S05]  /*14f00*/  IMAD.WIDE R92, R0, 0x2, R18 ;  /* 0x00000002005c7825 */ /* 0x010fca00078e0212 */
[----:B------:R4:W3:Y:S01]  /*14f10*/  LDG.E.U16 R19, desc[UR12][R92.64] ;  /* 0x0000000c5c137981 */ /* 0x0008e2000c1e1500 */
[----:B-----5:R-:W-:-:S03]  /*14f20*/  IMAD.WIDE R102, R0, 0x2, R30 ;  /* 0x0000000200667825 */ /* 0x020fc600078e021e */
[----:B------:R-:W5:Y:S01]  /*14f30*/  LDL.64 R30, [R1+0x838] ;  /* 0x00083800011e7983 */ /* 0x000f620000100a00 */
[----:B0-----:R-:W-:-:S03]  /*14f40*/  IMAD.WIDE R100, R0, 0x2, R28 ;  /* 0x0000000200647825 */ /* 0x001fc600078e021c */
[----:B------:R-:W3:Y:S04]  /*14f50*/  LDG.E.U16 R18, desc[UR12][R102.64] ;  /* 0x0000000c66127981 */ /* 0x000ee8000c1e1500 */
[----:B------:R-:W3:Y:S01]  /*14f60*/  LDL.64 R28, [R1+0x830] ;  /* 0x00083000011c7983 */ /* 0x000ee20000100a00 */
[----:B----4-:R-:W-:-:S03]  /*14f70*/  IMAD.WIDE R92, R0, 0x2, R16 ;  /* 0x00000002005c7825 */ /* 0x010fc600078e0210 */
[----:B------:R0:W4:Y:S04]  /*14f80*/  LDG.E.U16 R17, desc[UR12][R100.64] ;  /* 0x0000000c64117981 */ /* 0x000128000c1e1500 */
[----:B------:R1:W4:Y:S01]  /*14f90*/  LDG.E.U16 R16, desc[UR12][R92.64] ;  /* 0x0000000c5c107981 */ /* 0x000322000c1e1500 */
[----:B0-----:R-:W-:-:S03]  /*14fa0*/  IMAD.WIDE R100, R0, 0x2, R110 ;  /* 0x0000000200647825 */ /* 0x001fc600078e026e */
[----:B------:R-:W4:Y:S01]  /*14fb0*/  LDL.64 R110, [R1+0x810] ;  /* 0x00081000016e7983 */ /* 0x000f220000100a00 */
[----:B-1----:R-:W-:-:S03]  /*14fc0*/  IMAD.WIDE R92, R0, 0x2, R106 ;  /* 0x00000002005c7825 */ /* 0x002fc600078e026a */
[----:B------:R0:W4:Y:S04]  /*14fd0*/  LDG.E.U16 R124, desc[UR12][R100.64] ;  /* 0x0000000c647c7981 */ /* 0x000128000c1e1500 */
[----:B------:R2:W4:Y:S01]  /*14fe0*/  LDG.E.U16 R123, desc[UR12][R92.64] ;  /* 0x0000000c5c7b7981 */ /* 0x000522000c1e1500 */
[----:B------:R-:W-:-:S03]  /*14ff0*/  IMAD.WIDE R102, R0, 0x2, R112 ;  /* 0x0000000200667825 */ /* 0x000fc600078e0270 */
[----:B------:R-:W4:Y:S04]  /*15000*/  LDL.64 R112, [R1+0x828] ;  /* 0x0008280001707983 */ /* 0x000f280000100a00 */
[----:B------:R1:W4:Y:S04]  /*15010*/  LDG.E.U16 R125, desc[UR12][R102.64] ;  /* 0x0000000c667d7981 */ /* 0x000328000c1e1500 */
[----:B------:R-:W4:Y:S01]  /*15020*/  LDL.64 R106, [R1+0x808] ;  /* 0x00080800016a7983 */ /* 0x000f220000100a00 */
[----:B0-----:R-:W-:-:S03]  /*15030*/  IMAD.WIDE R100, R0, 0x2, R26 ;  /* 0x0000000200647825 */ /* 0x001fc600078e021a */
[----:B------:R-:W4:Y:S01]  /*15040*/  LDL.64 R26, [R1+0x820] ;  /* 0x00082000011a7983 */ /* 0x000f220000100a00 */
[----:B--2---:R-:W-:-:S03]  /*15050*/  IMAD.WIDE R92, R0, 0x2, R24 ;  /* 0x00000002005c7825 */ /* 0x004fc600078e0218 */
[----:B------:R-:W2:Y:S04]  /*15060*/  LDG.E.U16 R121, desc[UR12][R100.64] ;  /* 0x0000000c64797981 */ /* 0x000ea8000c1e1500 */
[----:B------:R-:W2:Y:S01]  /*15070*/  LDL.64 R24, [R1+0x818] ;  /* 0x0008180001187983 */ /* 0x000ea20000100a00 */
[----:B-1----:R-:W-:-:S03]  /*15080*/  IMAD.WIDE R102, R0, 0x2, R34 ;  /* 0x0000000200667825 */ /* 0x002fc600078e0222 */
[----:B------:R-:W2:Y:S04]  /*15090*/  LDL.64 R34, [R1+0x800] ;  /* 0x0008000001227983 */ /* 0x000ea80000100a00 */
[----:B------:R0:W2:Y:S04]  /*150a0*/  LDG.E.U16 R122, desc[UR12][R102.64] ;  /* 0x0000000c667a7981 */ /* 0x0000a8000c1e1500 */
[----:B------:R3:W2:Y:S01]  /*150b0*/  LDG.E.U16 R120, desc[UR12][R92.64] ;  /* 0x0000000c5c787981 */ /* 0x0006a2000c1e1500 */
[----:B0-----:R-:W-:-:S03]  /*150c0*/  IMAD.WIDE R102, R0, 0x2, R32 ;  /* 0x0000000200667825 */ /* 0x001fc600078e0220 */
[----:B------:R-:W2:Y:S01]  /*150d0*/  LDL.64 R32, [R1+0x7f8] ;  /* 0x0007f80001207983 */ /* 0x000ea20000100a00 */
[----:B-----5:R-:W-:-:S03]  /*150e0*/  IMAD.WIDE R100, R0, 0x2, R30 ;  /* 0x0000000200647825 */ /* 0x020fc600078e021e */
[----:B------:R-:W5:Y:S01]  /*150f0*/  LDL.64 R30, [R1+0x7f0] ;  /* 0x0007f000011e7983 */ /* 0x000f620000100a00 */
[----:B---3--:R-:W-:-:S03]  /*15100*/  IMAD.WIDE R92, R0, 0x2, R28 ;  /* 0x00000002005c7825 */ /* 0x008fc600078e021c */
[----:B------:R4:W3:Y:S04]  /*15110*/  LDG.E.U16 R118, desc[UR12][R100.64] ;  /* 0x0000000c64767981 */ /* 0x0008e8000c1e1500 */
[----:B------:R-:W3:Y:S04]  /*15120*/  LDL.64 R28, [R1+0x7e8] ;  /* 0x0007e800011c7983 */ /* 0x000ee80000100a00 */
[----:B------:R2:W3:Y:S04]  /*15130*/  LDG.E.U16 R117, desc[UR12][R92.64] ;  /* 0x0000000c5c757981 */ /* 0x0004e8000c1e1500 */
[----:B------:R0:W3:Y:S01]  /*15140*/  LDG.E.U16 R119, desc[UR12][R102.64] ;  /* 0x0000000c66777981 */ /* 0x0000e2000c1e1500 */
[----:B----4-:R-:W-:-:S03]  /*15150*/  IMAD.WIDE R100, R0, 0x2, R26 ;  /* 0x0000000200647825 */ /* 0x010fc600078e021a */
[----:B------:R-:W4:Y:S01]  /*15160*/  LDL.64 R26, [R1+0x7e0] ;  /* 0x0007e000011a7983 */ /* 0x000f220000100a00 */
[----:B--2---:R-:W-:-:S03]  /*15170*/  IMAD.WIDE R92, R0, 0x2, R24 ;  /* 0x00000002005c7825 */ /* 0x004fc600078e0218 */
[----:B------:R1:W2:Y:S04]  /*15180*/  LDG.E.U16 R114, desc[UR12][R100.64] ;  /* 0x0000000c64727981 */ /* 0x0002a8000c1e1500 */
[----:B------:R-:W2:Y:S01]  /*15190*/  LDL.64 R24, [R1+0x7d8] ;  /* 0x0007d80001187983 */ /* 0x000ea20000100a00 */
[----:B0-----:R-:W-:-:S03]  /*151a0*/  IMAD.WIDE R102, R0, 0x2, R112 ;  /* 0x0000000200667825 */ /* 0x001fc600078e0270 */
[----:B------:R0:W2:Y:S01]  /*151b0*/  LDG.E.U16 R113, desc[UR12][R92.64] ;  /* 0x0000000c5c717981 */ /* 0x0000a2000c1e1500 */
[----:B-1----:R-:W-:-:S03]  /*151c0*/  IMAD.WIDE R100, R0, 0x2, R106 ;  /* 0x0000000200647825 */ /* 0x002fc600078e026a */
[----:B------:R1:W2:Y:S04]  /*151d0*/  LDG.E.U16 R115, desc[UR12][R102.64] ;  /* 0x0000000c66737981 */ /* 0x0002a8000c1e1500 */
[----:B------:R-:W2:Y:S01]  /*151e0*/  LDL.LU R23, [R1+0x3a8] ;  /* 0x0003a80001177983 */ /* 0x000ea20000300800 */
[----:B0-----:R-:W-:-:S03]  /*151f0*/  IMAD.WIDE R92, R0, 0x2, R34 ;  /* 0x00000002005c7825 */ /* 0x001fc600078e0222 */
[----:B------:R-:W2:Y:S01]  /*15200*/  LDL.LU R3, [R1+0x3ac] ;  /* 0x0003ac0001037983 */ /* 0x000ea20000300800 */
[----:B-1----:R-:W-:-:S03]  /*15210*/  IMAD.WIDE R102, R0, 0x2, R110 ;  /* 0x0000000200667825 */ /* 0x002fc600078e026e */
[----:B------:R5:W2:Y:S04]  /*15220*/  LDG.E.U16 R111, desc[UR12][R100.64] ;  /* 0x0000000c646f7981 */ /* 0x000aa8000c1e1500 */
[----:B------:R0:W2:Y:S04]  /*15230*/  LDG.E.U16 R112, desc[UR12][R102.64] ;  /* 0x0000000c66707981 */ /* 0x0000a8000c1e1500 */
[----:B------:R3:W2:Y:S01]  /*15240*/  LDG.E.U16 R108, desc[UR12][R92.64] ;  /* 0x0000000c5c6c7981 */ /* 0x0006a2000c1e1500 */
[----:B-----5:R-:W-:-:S03]  /*15250*/  IMAD.WIDE R100, R0, 0x2, R30 ;  /* 0x0000000200647825 */ /* 0x020fc600078e021e */
[----:B------:R-:W5:Y:S01]  /*15260*/  LDL.LU R116, [R1+0x400] ;  /* 0x0004000001747983 */ /* 0x000f620000300800 */
[----:B0-----:R-:W-:-:S03]  /*15270*/  IMAD.WIDE R102, R0, 0x2, R32 ;  /* 0x0000000200667825 */ /* 0x001fc600078e0220 */
[----:B------:R-:W5:Y:S01]  /*15280*/  LDL.LU R110, [R1+0x404] ;  /* 0x00040400016e7983 */ /* 0x000f620000300800 */
[----:B---3--:R-:W-:-:S03]  /*15290*/  IMAD.WIDE R92, R0, 0x2, R28 ;  /* 0x00000002005c7825 */ /* 0x008fc600078e021c */
[----:B------:R-:W3:Y:S04]  /*152a0*/  LDL.LU R35, [R1+0x3f0] ;  /* 0x0003f00001237983 */ /* 0x000ee80000300800 */
[----:B------:R-:W3:Y:S04]  /*152b0*/  LDL.LU R34, [R1+0x3f4] ;  /* 0x0003f40001227983 */ /* 0x000ee80000300800 */
[----:B------:R-:W3:Y:S04]  /*152c0*/  LDL.LU R33, [R1+0x3a0] ;  /* 0x0003a00001217983 */ /* 0x000ee80000300800 */
[----:B------:R-:W3:Y:S04]  /*152d0*/  LDG.E.U16 R107, desc[UR12][R102.64] ;  /* 0x0000000c666b7981 */ /* 0x000ee8000c1e1500 */
[----:B------:R4:W3:Y:S04]  /*152e0*/  LDG.E.U16 R106, desc[UR12][R100.64] ;  /* 0x0000000c646a7981 */ /* 0x0008e8000c1e1500 */
[----:B------:R-:W3:Y:S04]  /*152f0*/  LDL.LU R32, [R1+0x3a4] ;  /* 0x0003a40001207983 */ /* 0x000ee80000300800 */
[----:B------:R2:W3:Y:S04]  /*15300*/  LDG.E.U16 R103, desc[UR12][R92.64] ;  /* 0x0000000c5c677981 */ /* 0x0004e8000c1e1500 */
[----:B------:R-:W3:Y:S01]  /*15310*/  LDL.64 R30, [R1+0x7c8] ;  /* 0x0007c800011e7983 */ /* 0x000ee20000100a00 */
[----:B----4-:R-:W-:-:S03]  /*15320*/  IMAD.WIDE R100, R0, 0x2, R26 ;  /* 0x0000000200647825 */ /* 0x010fc600078e021a */
[----:B------:R-:W4:Y:S04]  /*15330*/  LDL.LU R29, [R1+0x418] ;  /* 0x00041800011d7983 */ /* 0x000f280000300800 */
[----:B------:R-:W3:Y:S04]  /*15340*/  LDL.LU R28, [R1+0x41c] ;  /* 0x00041c00011c7983 */ /* 0x000ee80000300800 */
[----:B------:R-:W3:Y:S04]  /*15350*/  LDL.LU R27, [R1+0x408] ;  /* 0x00040800011b7983 */ /* 0x000ee80000300800 */
[----:B------:R-:W3:Y:S04]  /*15360*/  LDL.LU R26, [R1+0x40c] ;  /* 0x00040c00011a7983 */ /* 0x000ee80000300800 */
[----:B------:R-:W3:Y:S01]  /*15370*/  LDG.E.U16 R102, desc[UR12][R100.64] ;  /* 0x0000000c64667981 */ /* 0x000ee2000c1e1500 */
[----:B--2---:R-:W-:-:S03]  /*15380*/  IMAD.WIDE R92, R0, 0x2, R24 ;  /* 0x00000002005c7825 */ /* 0x004fc600078e0218 */
[----:B------:R-:W2:Y:S04]  /*15390*/  LDL.LU R25, [R1+0x3f8] ;  /* 0x0003f80001197983 */ /* 0x000ea80000300800 */
[----:B------:R-:W2:Y:S04]  /*153a0*/  LDL.LU R24, [R1+0x3fc] ;  /* 0x0003fc0001187983 */ /* 0x000ea80000300800 */
[----:B------:R0:W2:Y:S04]  /*153b0*/  LDG.E.U16 R101, desc[UR12][R92.64] ;  /* 0x0000000c5c657981 */ /* 0x0000a8000c1e1500 */
[----:B------:R-:W0:Y:S02]  /*153c0*/  LDL.64 R92, [R1+0x7d0] ;  /* 0x0007d000015c7983 */ /* 0x000e240000100a00 */
[----:B0-----:R-:W-:-:S05]  /*153d0*/  IMAD.WIDE R92, R0, 0x2, R92 ;  /* 0x00000002005c7825 */ /* 0x001fca00078e025c */
[----:B------:R0:W5:Y:S04]  /*153e0*/  LDG.E.U16 R100, desc[UR12][R92.64] ;  /* 0x0000000c5c647981 */ /* 0x000168000c1e1500 */
[----:B------:R-:W0:Y:S04]  /*153f0*/  LDL.LU R92, [R1+0x410] ;  /* 0x00041000015c7983 */ /* 0x000e280000300800 */
[----:B------:R-:W5:Y:S01]  /*15400*/  LDL.LU R93, [R1+0x414] ;  /* 0x00041400015d7983 */ /* 0x000f620000300800 */
[C---:B---3--:R-:W-:Y:S01]  /*15410*/  FMUL R35, R98.reuse, R35 ;  /* 0x0000002362237220 */ /* 0x048fe20000400000 */
[C---:B------:R-:W-:Y:S01]  /*15420*/  FMUL R34, R98.reuse, R34 ;  /* 0x0000002262227220 */ /* 0x040fe20000400000 */
[C---:B------:R-:W-:Y:S01]  /*15430*/  FMUL R33, R98.reuse, R33 ;  /* 0x0000002162217220 */ /* 0x040fe20000400000 */
[C---:B------:R-:W-:Y:S01]  /*15440*/  FMUL R32, R98.reuse, R32 ;  /* 0x0000002062207220 */ /* 0x040fe20000400000 */
[C---:B----4-:R-:W-:Y:S01]  /*15450*/  FMUL R29, R99.reuse, R29 ;  /* 0x0000001d631d7220 */ /* 0x050fe20000400000 */
[C---:B------:R-:W-:Y:S01]  /*15460*/  FMUL R28, R99.reuse, R28 ;  /* 0x0000001c631c7220 */ /* 0x040fe20000400000 */
[C---:B------:R-:W-:Y:S01]  /*15470*/  FMUL R27, R99.reuse, R27 ;  /* 0x0000001b631b7220 */ /* 0x040fe20000400000 */
[C---:B------:R-:W-:Y:S01]  /*15480*/  FMUL R26, R99.reuse, R26 ;  /* 0x0000001a631a7220 */ /* 0x040fe20000400000 */
[C---:B--2---:R-:W-:Y:S01]  /*15490*/  FMUL R25, R99.reuse, R25 ;  /* 0x0000001963197220 */ /* 0x044fe20000400000 */
[C---:B------:R-:W-:Y:S01]  /*154a0*/  FMUL R24, R99.reuse, R24 ;  /* 0x0000001863187220 */ /* 0x040fe20000400000 */
[C---:B------:R-:W-:Y:S01]  /*154b0*/  FMUL R23, R99.reuse, R23 ;  /* 0x0000001763177220 */ /* 0x040fe20000400000 */
[----:B------:R-:W-:Y:S01]  /*154c0*/  FMUL R3, R99, R3 ;  /* 0x0000000363037220 */ /* 0x000fe20000400000 */
[----:B0-----:R-:W-:-:S05]  /*154d0*/  FMUL R92, R98, R92 ;  /* 0x0000005c625c7220 */ /* 0x001fca0000400000 */
[----:B------:R5:W-:Y:S02]  /*154e0*/  STL [R1+0x1f0], R92 ;  /* 0x0001f05c01007387 */ /* 0x000be40000100800 */
[C---:B-----5:R-:W-:Y:S01]  /*154f0*/  FMUL R92, R98.reuse, R93 ;  /* 0x0000005d625c7220 */ /* 0x060fe20000400000 */
[----:B------:R-:W-:-:S04]  /*15500*/  FMUL R93, R98, R116 ;  /* 0x00000074625d7220 */ /* 0x000fc80000400000 */
[----:B------:R0:W-:Y:S04]  /*15510*/  STL [R1+0x1f4], R92 ;  /* 0x0001f45c01007387 */ /* 0x0001e80000100800 */
[----:B------:R-:W-:Y:S01]  /*15520*/  STL [R1+0x230], R93 ;  /* 0x0002305d01007387 */ /* 0x000fe20000100800 */
[----:B0-----:R-:W-:-:S05]  /*15530*/  FMUL R92, R98, R110 ;  /* 0x0000006e625c7220 */ /* 0x001fca0000400000 */
[----:B------:R0:W-:Y:S04]  /*15540*/  STL [R1+0x234], R92 ;  /* 0x0002345c01007387 */ /* 0x0001e80000100800 */
[----:B------:R1:W-:Y:S04]  /*15550*/  STL [R1+0x250], R35 ;  /* 0x0002502301007387 */ /* 0x0003e80000100800 */
[----:B------:R2:W-:Y:S01]  /*15560*/  STL [R1+0x254], R34 ;  /* 0x0002542201007387 */ /* 0x0005e20000100800 */
[----:B0-----:R-:W-:-:S03]  /*15570*/  IMAD.WIDE R92, R0, 0x2, R30 ;  /* 0x00000002005c7825 */ /* 0x001fc600078e021e */
[----:B------:R0:W-:Y:S04]  /*15580*/  STL [R1+0x280], R33 ;  /* 0x0002802101007387 */ /* 0x0001e80000100800 */
[----:B------:R3:W-:Y:S04]  /*15590*/  STL [R1+0x284], R32 ;  /* 0x0002842001007387 */ /* 0x0007e80000100800 */
[----:B------:R4:W-:Y:S04]  /*155a0*/  STL [R1+0x1f8], R29 ;  /* 0x0001f81d01007387 */ /* 0x0009e80000100800 */
[----:B------:R5:W-:Y:S04]  /*155b0*/  STL [R1+0x1fc], R28 ;  /* 0x0001fc1c01007387 */ /* 0x000be80000100800 */
[----:B------:R0:W-:Y:S04]  /*155c0*/  STL [R1+0x238], R27 ;  /* 0x0002381b01007387 */ /* 0x0001e80000100800 */
[----:B------:R0:W5:Y:S04]  /*155d0*/  LDG.E.U16 R98, desc[UR12][R92.64] ;  /* 0x0000000c5c627981 */ /* 0x000168000c1e1500 */
[----:B------:R0:W-:Y:S04]  /*155e0*/  STL [R1+0x23c], R26 ;  /* 0x00023c1a01007387 */ /* 0x0001e80000100800 */
[----:B------:R-:W5:Y:S04]  /*155f0*/  LDL.64 R92, [R1+0x7c0] ;  /* 0x0007c000015c7983 */ /* 0x000f680000100a00 */
[----:B------:R0:W-:Y:S04]  /*15600*/  STL [R1+0x258], R25 ;  /* 0x0002581901007387 */ /* 0x0001e80000100800 */
[----:B------:R-:W-:Y:S04]  /*15610*/  STL [R1+0x25c], R24 ;  /* 0x00025c1801007387 */ /* 0x000fe80000100800 */
[----:B-1----:R-:W5:Y:S04]  /*15620*/  LDL.LU R35, [R1+0x540] ;  /* 0x0005400001237983 */ /* 0x002f680000300800 */
[----:B------:R-:W-:Y:S04]  /*15630*/  STL [R1+0x288], R23 ;  /* 0x0002881701007387 */ /* 0x000fe80000100800 */
[----:B--2---:R-:W2:Y:S04]  /*15640*/  LDL.LU R34, [R1+0x544] ;  /* 0x0005440001227983 */ /* 0x004ea80000300800 */
[----:B------:R1:W-:Y:S04]  /*15650*/  STL [R1+0x28c], R3 ;  /* 0x00028c0301007387 */ /* 0x0003e80000100800 */
[----:B0-----:R-:W2:Y:S04]  /*15660*/  LDL.LU R33, [R1+0x530] ;  /* 0x0005300001217983 */ /* 0x001ea80000300800 */
[----:B---3--:R-:W3:Y:S04]  /*15670*/  LDL.LU R32, [R1+0x534] ;  /* 0x0005340001207983 */ /* 0x008ee80000300800 */
[----:B------:R-:W3:Y:S04]  /*15680*/  LDL.LU R31, [R1+0x520] ;  /* 0x00052000011f7983 */ /* 0x000ee80000300800 */
[----:B------:R-:W3:Y:S04]  /*15690*/  LDL.LU R30, [R1+0x524] ;  /* 0x00052400011e7983 */ /* 0x000ee80000300800 */
[----:B----4-:R-:W4:Y:S04]  /*156a0*/  LDL.LU R29, [R1+0x3e0] ;  /* 0x0003e000011d7983 */ /* 0x010f280000300800 */
[----:B-----5:R-:W5:Y:S04]  /*156b0*/  LDL.LU R28, [R1+0x3e4] ;  /* 0x0003e400011c7983 */ /* 0x020f680000300800 */
[----:B------:R-:W5:Y:S04]  /*156c0*/  LDL.LU R27, [R1+0x548] ;  /* 0x00054800011b7983 */ /* 0x000f680000300800 */
[----:B------:R-:W5:Y:S04]  /*156d0*/  LDL.LU R26, [R1+0x54c] ;  /* 0x00054c00011a7983 */ /* 0x000f680000300800 */
[----:B------:R-:W5:Y:S04]  /*156e0*/  LDL.LU R25, [R1+0x538] ;  /* 0x0005380001197983 */ /* 0x000f680000300800 */
[----:B-1----:R-:W5:Y:S04]  /*156f0*/  LDL.LU R3, [R1+0x53c] ;  /* 0x00053c0001037983 */ /* 0x002f680000300800 */
[----:B------:R-:W5:Y:S04]  /*15700*/  LDL.LU R24, [R1+0x528] ;  /* 0x0005280001187983 */ /* 0x000f680000300800 */
[----:B------:R-:W5:Y:S04]  /*15710*/  LDL.LU R23, [R1+0x52c] ;  /* 0x00052c0001177983 */ /* 0x000f680000300800 */
[----:B------:R2:W-:Y:S01]  /*15720*/  STL [R1+0x8f0], R0 ;  /* 0x0008f00001007387 */ /* 0x0005e20000100800 */
[----:B------:R-:W-:-:S05]  /*15730*/  IMAD.WIDE R92, R0, 0x2, R92 ;  /* 0x00000002005c7825 */ /* 0x000fca00078e025c */
[----:B------:R0:W5:Y:S01]  /*15740*/  LDG.E.U16 R110, desc[UR12][R92.64] ;  /* 0x0000000c5c6e7981 */ /* 0x000162000c1e1500 */
[C---:B------:R-:W-:Y:S01]  /*15750*/  FMUL R35, R96.reuse, R35 ;  /* 0x0000002360237220 */ /* 0x040fe20000400000 */
[----:B--2---:R-:W-:-:S04]  /*15760*/  FMUL R0, R96, R34 ;  /* 0x0000002260007220 */ /* 0x004fc80000400000 */
[----:B------:R-:W-:Y:S04]  /*15770*/  STL [R1+0x270], R35 ;  /* 0x0002702301007387 */ /* 0x000fe80000100800 */
[----:B------:R1:W-:Y:S01]  /*15780*/  STL [R1+0x274], R0 ;  /* 0x0002740001007387 */ /* 0x0003e20000100800 */
[C---:B------:R-:W-:Y:S01]  /*15790*/  FMUL R33, R96.reuse, R33 ;  /* 0x0000002160217220 */ /* 0x040fe20000400000 */
[----:B---3--:R-:W-:-:S04]  /*157a0*/  FMUL R32, R96, R32 ;  /* 0x0000002060207220 */ /* 0x008fc80000400000 */
[----:B------:R-:W-:Y:S01]  /*157b0*/  STL [R1+0x2a0], R33 ;  /* 0x0002a02101007387 */ /* 0x000fe20000100800 */
[----:B-1----:R-:W-:-:S03]  /*157c0*/  FMUL R0, R96, R31 ;  /* 0x0000001f60007220 */ /* 0x002fc60000400000 */
[----:B------:R-:W-:Y:S01]  /*157d0*/  STL [R1+0x2a4], R32 ;  /* 0x0002a42001007387 */ /* 0x000fe20000100800 */
[----:B------:R-:W-:-:S03]  /*157e0*/  FMUL R30, R96, R30 ;  /* 0x0000001e601e7220 */ /* 0x000fc60000400000 */
[----:B------:R5:W-:Y:S01]  /*157f0*/  STL [R1+0x2d0], R0 ;  /* 0x0002d00001007387 */ /* 0x000be20000100800 */
[----:B----4-:R-:W-:-:S03]  /*15800*/  FMUL R29, R96, R29 ;  /* 0x0000001d601d7220 */ /* 0x010fc60000400000 */
[----:B------:R-:W-:Y:S01]  /*15810*/  STL [R1+0x2d4], R30 ;  /* 0x0002d41e01007387 */ /* 0x000fe20000100800 */
[----:B-----5:R-:W-:Y:S01]  /*15820*/  FMUL R0, R96, R28 ;  /* 0x0000001c60007220 */ /* 0x020fe20000400000 */
[C---:B------:R-:W-:Y:S02]  /*15830*/  FMUL R27, R97.reuse, R27 ;  /* 0x0000001b611b7220 */ /* 0x040fe40000400000 */
[----:B------:R-:W-:Y:S01]  /*15840*/  STL [R1+0x2f0], R29 ;  /* 0x0002f01d01007387 */ /* 0x000fe20000100800 */
[----:B------:R-:W-:-:S03]  /*15850*/  FMUL R26, R97, R26 ;  /* 0x0000001a611a7220 */ /* 0x000fc60000400000 */
[----:B------:R1:W-:Y:S04]  /*15860*/  STL [R1+0x2f4], R0 ;  /* 0x0002f40001007387 */ /* 0x0003e80000100800 */
[----:B------:R-:W-:Y:S04]  /*15870*/  STL [R1+0x278], R27 ;  /* 0x0002781b01007387 */ /* 0x000fe80000100800 */
[----:B------:R-:W-:Y:S01]  /*15880*/  STL [R1+0x27c], R26 ;  /* 0x00027c1a01007387 */ /* 0x000fe20000100800 */
[C---:B-1----:R-:W-:Y:S01]  /*15890*/  FMUL R0, R97.reuse, R25 ;  /* 0x0000001961007220 */ /* 0x042fe20000400000 */
[----:B------:R-:W-:-:S02]  /*158a0*/  FMUL R25, R97, R3 ;  /* 0x0000000361197220 */ /* 0x000fc40000400000 */
[----:B------:R-:W2:Y:S04]  /*158b0*/  LDL.LU R3, [R1+0x3e8] ;  /* 0x0003e80001037983 */ /* 0x000ea80000300800 */
[----:B------:R1:W-:Y:S04]  /*158c0*/  STL [R1+0x2a8], R0 ;  /* 0x0002a80001007387 */ /* 0x0003e80000100800 */
[----:B-1----:R-:W0:Y:S01]  /*158d0*/  LDL.LU R0, [R1+0x3ec] ;  /* 0x0003ec0001007983 */ /* 0x002e220000300800 */
[C---:B------:R-:W-:Y:S01]  /*158e0*/  FMUL R24, R97.reuse, R24 ;  /* 0x0000001861187220 */ /* 0x040fe20000400000 */
[----:B------:R-:W-:-:S02]  /*158f0*/  FMUL R23, R97, R23 ;  /* 0x0000001761177220 */ /* 0x000fc40000400000 */
[----:B------:R1:W-:Y:S04]  /*15900*/  STL [R1+0x2ac], R25 ;  /* 0x0002ac1901007387 */ /* 0x0003e80000100800 */
[----:B------:R-:W3:Y:S04]  /*15910*/  LDL.LU R92, [R1+0x3d0] ;  /* 0x0003d000015c7983 */ /* 0x000ee80000300800 */
[----:B------:R4:W-:Y:S04]  /*15920*/  STL [R1+0x2d8], R24 ;  /* 0x0002d81801007387 */ /* 0x0009e80000100800 */
[----:B------:R-:W5:Y:S04]  /*15930*/  LDL.LU R35, [R1+0x3d4] ;  /* 0x0003d40001237983 */ /* 0x000f680000300800 */
[----:B------:R1:W-:Y:S04]  /*15940*/  STL [R1+0x2dc], R23 ;  /* 0x0002dc1701007387 */ /* 0x0003e80000100800 */
        /* <DEDUP_REMOVED lines=9> */
[----:B-1----:R-:W5:Y:S04]  /*159e0*/  LDL.LU R25, [R1+0x3cc] ;  /* 0x0003cc0001197983 */ /* 0x002f680000300800 */
[----:B----4-:R-:W4:Y:S04]  /*159f0*/  LDL.LU R24, [R1+0x3b8] ;  /* 0x0003b80001187983 */ /* 0x010f280000300800 */
[----:B------:R-:W4:Y:S01]  /*15a00*/  LDL.LU R23, [R1+0x3bc] ;  /* 0x0003bc0001177983 */ /* 0x000f220000300800 */
[----:B--2---:R-:W-:-:S03]  /*15a10*/  FMUL R96, R97, R3 ;  /* 0x0000000361607220 */ /* 0x004fc60000400000 */
[----:B------:R-:W2:Y:S04]  /*15a20*/  LDL.LU R3, [R1+0x388] ;  /* 0x0003880001037983 */ /* 0x000ea80000300800 */
[----:B------:R-:W-:Y:S01]  /*15a30*/  STL [R1+0x2f8], R96 ;  /* 0x0002f86001007387 */ /* 0x000fe20000100800 */
[----:B0-----:R-:W-:-:S03]  /*15a40*/  FMUL R93, R97, R0 ;  /* 0x00000000615d7220 */ /* 0x001fc60000400000 */
[----:B------:R-:W2:Y:S04]  /*15a50*/  LDL.LU R0, [R1+0x38c] ;  /* 0x00038c0001007983 */ /* 0x000ea80000300800 */
[----:B------:R3:W-:Y:S02]  /*15a60*/  STL [R1+0x2fc], R93 ;  /* 0x0002fc5d01007387 */ /* 0x0007e40000100800 */
[C---:B---3--:R-:W-:Y:S01]  /*15a70*/  FMUL R93, R94.reuse, R92 ;  /* 0x0000005c5e5d7220 */ /* 0x048fe20000400000 */
[----:B-----5:R-:W-:-:S04]  /*15a80*/  FMUL R92, R94, R35 ;  /* 0x000000235e5c7220 */ /* 0x020fc80000400000 */
        /* <DEDUP_REMOVED lines=20> */
[----:B------:R0:W-:Y:S01]  /*15bd0*/  STL [R1+0x318], R27 ;  /* 0x0003181b01007387 */ /* 0x0001e20000100800 */
[----:B----4-:R-:W-:-:S03]  /*15be0*/  FMUL R25, R95, R24 ;  /* 0x000000185f197220 */ /* 0x010fc60000400000 */
[----:B------:R-:W-:Y:S01]  /*15bf0*/  STL [R1+0x31c], R26 ;  /* 0x00031c1a01007387 */ /* 0x000fe20000100800 */
[----:B------:R-:W-:-:S03]  /*15c00*/  FMUL R24, R95, R23 ;  /* 0x000000175f187220 */ /* 0x000fc60000400000 */
[----:B------:R-:W-:Y:S04]  /*15c10*/  STL [R1+0x338], R25 ;  /* 0x0003381901007387 */ /* 0x000fe80000100800 */
[----:B------:R-:W-:Y:S01]  /*15c20*/  STL [R1+0x33c], R24 ;  /* 0x00033c1801007387 */ /* 0x000fe20000100800 */
[----:B0-----:R-:W0:Y:S02]  /*15c30*/  S2R R27, SR_TID.X ;  /* 0x00000000001b7919 */ /* 0x001e240000002100 */
[----:B0-----:R-:W-:Y:S01]  /*15c40*/  SHF.R.U32.HI R92, RZ, 0x2, R27 ;  /* 0x00000002ff5c7819 */ /* 0x001fe2000001161b */
[C---:B--2---:R-:W-:Y:S01]  /*15c50*/  FMUL R23, R95.reuse, R3 ;  /* 0x000000035f177220 */ /* 0x044fe20000400000 */
[----:B------:R-:W-:Y:S02]  /*15c60*/  SHF.L.U32 R3, R2, 0x1, RZ ;  /* 0x0000000102037819 */ /* 0x000fe400000006ff */
[----:B------:R-:W-:Y:S04]  /*15c70*/  LDS R2, [R104+0x40e80] ;  /* 0x040e800068027984 */ /* 0x000fe80000000800 */
[----:B------:R-:W-:Y:S01]  /*15c80*/  STL [R1+0x358], R23 ;  /* 0x0003581701007387 */ /* 0x000fe20000100800 */
[----:B------:R-:W-:-:S05]  /*15c90*/  FMUL R0, R95, R0 ;  /* 0x000000005f007220 */ /* 0x000fca0000400000 */
[----:B------:R-:W-:Y:S04]  /*15ca0*/  STL [R1+0x35c], R0 ;  /* 0x00035c0001007387 */ /* 0x000fe80000100800 */
[----:B------:R-:W0:Y:S04]  /*15cb0*/  LDS R0, [R104+0x40e00] ;  /* 0x040e000068007984 */ /* 0x000e280000000800 */
[----:B0-----:R-:W-:Y:S04]  /*15cc0*/  STL [R1+0x910], R0 ;  /* 0x0009100001007387 */ /* 0x001fe80000100800 */
[----:B------:R-:W-:Y:S04]  /*15cd0*/  STL [R1+0x914], R2 ;  /* 0x0009140201007387 */ /* 0x000fe80000100800 */
[----:B------:R-:W0:Y:S04]  /*15ce0*/  LDS R2, [R104+0x40f80] ;  /* 0x040f800068027984 */ /* 0x000e280000000800 */
[----:B------:R-:W1:Y:S04]  /*15cf0*/  LDS R0, [R104+0x40f00] ;  /* 0x040f000068007984 */ /* 0x000e680000000800 */
[----:B0-----:R0:W-:Y:S04]  /*15d00*/  STL [R1+0x424], R2 ;  /* 0x0004240201007387 */ /* 0x0011e80000100800 */
[----:B-1----:R1:W-:Y:S04]  /*15d10*/  STL [R1+0x420], R0 ;  /* 0x0004200001007387 */ /* 0x0023e80000100800 */
[----:B------:R-:W2:Y:S04]  /*15d20*/  LDL.LU R104, [R1+0x6c4] ;  /* 0x0006c40001687983 */ /* 0x000ea80000300800 */
[----:B0-----:R-:W2:Y:S04]  /*15d30*/  LDL.LU R2, [R1+0x6c8] ;  /* 0x0006c80001027983 */ /* 0x001ea80000300800 */
[----:B-1----:R-:W3:Y:S04]  /*15d40*/  LDL.LU R0, [R1+0x6bc] ;  /* 0x0006bc0001007983 */ /* 0x002ee80000300800 */
[----:B------:R-:W3:Y:S04]  /*15d50*/  LDL.LU R95, [R1+0x6c0] ;  /* 0x0006c000015f7983 */ /* 0x000ee80000300800 */
[----:B------:R-:W4:Y:S04]  /*15d60*/  LDL.LU R97, [R1+0x6b4] ;  /* 0x0006b40001617983 */ /* 0x000f280000300800 */
[----:B------:R-:W4:Y:S04]  /*15d70*/  LDL.LU R96, [R1+0x6b8] ;  /* 0x0006b80001607983 */ /* 0x000f280000300800 */
[----:B------:R-:W5:Y:S04]  /*15d80*/  LDL.LU R99, [R1+0x6ac] ;  /* 0x0006ac0001637983 */ /* 0x000f680000300800 */
[----:B------:R-:W5:Y:S04]  /*15d90*/  LDL.LU R32, [R1+0x6b0] ;  /* 0x0006b00001207983 */ /* 0x000f680000300800 */
[----:B------:R-:W2:Y:S04]  /*15da0*/  LDL.LU R33, [R1+0x6a4] ;  /* 0x0006a40001217983 */ /* 0x000ea80000300800 */
[----:B------:R-:W2:Y:S04]  /*15db0*/  LDL.LU R34, [R1+0x6a8] ;  /* 0x0006a80001227983 */ /* 0x000ea80000300800 */
[----:B------:R-:W2:Y:S04]  /*15dc0*/  LDL.LU R25, [R1+0x694] ;  /* 0x0006940001197983 */ /* 0x000ea80000300800 */
[----:B------:R-:W2:Y:S01]  /*15dd0*/  LDL.LU R26, [R1+0x6a0] ;  /* 0x0006a000011a7983 */ /* 0x000ea20000300800 */
[----:B------:R-:W-:Y:S01]  /*15de0*/  LOP3.LUT R3, R3, 0x30, R92, 0x78, !PT ;  /* 0x0000003003037812 */ /* 0x000fe200078e785c */
[----:B------:R-:W-:Y:S06]  /*15df0*/  BAR.SYNC.DEFER_BLOCKING 0x0 ;  /* 0x0000000000007b1d */ /* 0x000fec0000010000 */
[----:B------:R-:W3:Y:S04]  /*15e00*/  LDL.LU R35, [R1+0x68c] ;  /* 0x00068c0001237983 */ /* 0x000ee80000300800 */
[----:B------:R-:W3:Y:S04]  /*15e10*/  LDL.LU R28, [R1+0x690] ;  /* 0x00069000011c7983 */ /* 0x000ee80000300800 */
[----:B------:R-:W3:Y:S04]  /*15e20*/  LDL.LU R29, [R1+0x684] ;  /* 0x00068400011d7983 */ /* 0x000ee80000300800 */
[----:B------:R-:W3:Y:S04]  /*15e30*/  LDL.LU R30, [R1+0x688] ;  /* 0x00068800011e7983 */ /* 0x000ee80000300800 */
[----:B------:R-:W3:Y:S04]  /*15e40*/  LDL.LU R31, [R1+0x67c] ;  /* 0x00067c00011f7983 */ /* 0x000ee80000300800 */
[----:B------:R0:W-:Y:S04]  /*15e50*/  STS.U16 [R3+UR6+0x41000], R20 ;  /* 0x0410001403007988 */ /* 0x0001e80008000406 */
[----:B------:R-:W3:Y:S04]  /*15e60*/  LDL.LU R24, [R1+0x680] ;  /* 0x0006800001187983 */ /* 0x000ee80000300800 */
[----:B------:R1:W-:Y:S04]  /*15e70*/  STS.U16 [R3+UR6+0x40c00], R21 ;  /* 0x040c001503007988 */ /* 0x0003e80008000406 */
[----:B0-----:R-:W3:Y:S04]  /*15e80*/  LDL.LU R20, [R1+0x674] ;  /* 0x0006740001147983 */ /* 0x001ee80000300800 */
[----:B------:R0:W-:Y:S04]  /*15e90*/  STS.U16 [R3+UR6+0x40800], R22 ;  /* 0x0408001603007988 */ /* 0x0001e80008000406 */
[----:B-1----:R-:W3:Y:S04]  /*15ea0*/  LDL.LU R21, [R1+0x678] ;  /* 0x0006780001157983 */ /* 0x002ee80000300800 */
[----:B------:R1:W-:Y:S04]  /*15eb0*/  STS.U16 [R3+UR6+0x42000], R16 ;  /* 0x0420001003007988 */ /* 0x0003e80008000406 */
[----:B0-----:R-:W5:Y:S04]  /*15ec0*/  LDL.LU R22, [R1+0x66c] ;  /* 0x00066c0001167983 */ /* 0x001f680000300800 */
[----:B------:R-:W5:Y:S04]  /*15ed0*/  LDL.LU R23, [R1+0x670] ;  /* 0x0006700001177983 */ /* 0x000f680000300800 */
[----:B------:R0:W-:Y:S04]  /*15ee0*/  STS.U16 [R3+UR6+0x41c00], R17 ;  /* 0x041c001103007988 */ /* 0x0001e80008000406 */
[----:B-1----:R-:W5:Y:S04]  /*15ef0*/  LDL.LU R16, [R1+0x664] ;  /* 0x0006640001107983 */ /* 0x002f680000300800 */
[----:B------:R1:W-:Y:S04]  /*15f00*/  STS.U16 [R3+UR6+0x41800], R18 ;  /* 0x0418001203007988 */ /* 0x0003e80008000406 */
[----:B0-----:R-:W5:Y:S04]  /*15f10*/  LDL.LU R17, [R1+0x668] ;  /* 0x0006680001117983 */ /* 0x001f680000300800 */
[----:B------:R0:W-:Y:S04]  /*15f20*/  STS.U16 [R3+UR6+0x41400], R19 ;  /* 0x0414001303007988 */ /* 0x0001e80008000406 */
[----:B-1----:R-:W5:Y:S04]  /*15f30*/  LDL.LU R18, [R1+0x65c] ;  /* 0x00065c0001127983 */ /* 0x002f680000300800 */
[----:B0-----:R-:W5:Y:S01]  /*15f40*/  LDL.LU R19, [R1+0x660] ;  /* 0x0006600001137983 */ /* 0x001f620000300800 */
[----:B------:R-:W-:-:S02]  /*15f50*/  LOP3.LUT R92, R27, 0x7, RZ, 0xc0, !PT ;  /* 0x000000071b5c7812 */ /* 0x000fc400078ec0ff */
[C---:B------:R-:W-:Y:S02]  /*15f60*/  LOP3.LUT R93, R27.reuse, 0x1e0, RZ, 0xc0, !PT ;  /* 0x000001e01b5d7812 */ /* 0x040fe400078ec0ff */
[----:B------:R-:W-:Y:S01]  /*15f70*/  LEA R92, R92, UR6, 0x6 ;  /* 0x000000065c5c7c11 */ /* 0x000fe2000f8e30ff */
[C---:B------:R-:W-:Y:S01]  /*15f80*/  IMAD.SHL.U32 R116, R27.reuse, 0x40, RZ ;  /* 0x000000401b747824 */ /* 0x040fe200078e00ff */
[----:B------:R-:W-:-:S03]  /*15f90*/  SHF.L.U32 R94, R27, 0x3, RZ ;  /* 0x000000031b5e7819 */ /* 0x000fc600000006ff */
[----:B------:R-:W-:Y:S02]  /*15fa0*/  IMAD R92, R93, 0x10, R92 ;  /* 0x000000105d5c7824 */ /* 0x000fe400078e025c */
[----:B------:R-:W-:Y:S01]  /*15fb0*/  IMAD.SHL.U32 R93, R27, 0x2, RZ ;  /* 0x000000021b5d7824 */ /* 0x000fe200078e00ff */
[----:B------:R-:W-:Y:S01]  /*15fc0*/  LOP3.LUT R116, R116, 0x3c0, RZ, 0xc0, !PT ;  /* 0x000003c074747812 */ /* 0x000fe200078ec0ff */
[----:B------:R0:W-:Y:S03]  /*15fd0*/  STS.U16 [R3+UR6+0x40000], R109 ;  /* 0x0400006d03007988 */ /* 0x0001e60008000406 */
[--C-:B------:R-:W-:Y:S02]  /*15fe0*/  LOP3.LUT R93, R93, 0x30, R94.reuse, 0x48, !PT ;  /* 0x000000305d5d7812 */ /* 0x100fe400078e485e */
[----:B------:R-:W-:Y:S02]  /*15ff0*/  LOP3.LUT R116, R116, 0x30, R94, 0xf8, !PT ;  /* 0x0000003074747812 */ /* 0x000fe400078ef85e */
[----:B0-----:R-:W-:-:S02]  /*16000*/  IADD3 R109, PT, PT, R93, R92, RZ ;  /* 0x0000005c5d6d7210 */ /* 0x001fc40007ffe0ff */
[----:B------:R-:W-:Y:S01]  /*16010*/  LOP3.LUT R92, R94, 0x30, RZ, 0xc0, !PT ;  /* 0x000000305e5c7812 */ /* 0x000fe200078ec0ff */
[----:B------:R-:W-:Y:S04]  /*16020*/  STS.U16 [R3+UR6+0x46000], R107 ;  /* 0x0460006b03007988 */ /* 0x000fe80008000406 */
[----:B------:R-:W-:Y:S04]  /*16030*/  STS.U16 [R3+UR6+0x45800], R111 ;  /* 0x0458006f03007988 */ /* 0x000fe80008000406 */
[----:B------:R-:W-:Y:S04]  /*16040*/  STS.U16 [R3+UR6+0x45400], R112 ;  /* 0x0454007003007988 */ /* 0x000fe80008000406 */
[----:B------:R-:W-:Y:S04]  /*16050*/  STS.U16 [R3+UR6+0x45000], R113 ;  /* 0x0450007103007988 */ /* 0x000fe80008000406 */
[----:B------:R-:W-:Y:S04]  /*16060*/  STS.U16 [R3+UR6+0x44c00], R114 ;  /* 0x044c007203007988 */ /* 0x000fe80008000406 */
[----:B------:R-:W-:Y:S04]  /*16070*/  STS.U16 [R3+UR6+0x44800], R115 ;  /* 0x0448007303007988 */ /* 0x000fe80008000406 */
[----:B------:R-:W-:Y:S01]  /*16080*/  STS.U16 [R3+UR6+0x44400], R117 ;  /* 0x0444007503007988 */ /* 0x000fe20008000406 */
[----:B------:R-:W-:-:S03]  /*16090*/  LOP3.LUT R93, R27, 0x1f, RZ, 0xc0, !PT ;  /* 0x0000001f1b5d7812 */ /* 0x000fc600078ec0ff */
[----:B------:R-:W-:Y:S04]  /*160a0*/  STS.U16 [R3+UR6+0x44000], R118 ;  /* 0x0440007603007988 */ /* 0x000fe80008000406 */
[----:B------:R-:W-:Y:S04]  /*160b0*/  STS.U16 [R3+UR6+0x43c00], R119 ;  /* 0x043c007703007988 */ /* 0x000fe80008000406 */
[----:B------:R0:W-:Y:S04]  /*160c0*/  STS.U16 [R3+UR6+0x40400], R105 ;  /* 0x0404006903007988 */ /* 0x0001e80008000406 */
[----:B------:R1:W-:Y:S04]  /*160d0*/  STS.U16 [R3+UR6+0x43800], R120 ;  /* 0x0438007803007988 */ /* 0x0003e80008000406 */
[----:B------:R1:W-:Y:S01]  /*160e0*/  STS.U16 [R3+UR6+0x43400], R121 ;  /* 0x0434007903007988 */ /* 0x0003e20008000406 */
[----:B0-----:R-:W-:-:S03]  /*160f0*/  LOP3.LUT R105, R27, 0x60, RZ, 0xc0, !PT ;  /* 0x000000601b697812 */ /* 0x001fc600078ec0ff */
[----:B------:R-:W-:Y:S01]  /*16100*/  STS.U16 [R3+UR6+0x43000], R122 ;  /* 0x0430007a03007988 */ /* 0x000fe20008000406 */
[----:B------:R-:W-:-:S03]  /*16110*/  LEA R92, R93, R92, 0x6 ;  /* 0x0000005c5d5c7211 */ /* 0x000fc600078e30ff */
[----:B------:R-:W-:Y:S01]  /*16120*/  STS.U16 [R3+UR6+0x42c00], R123 ;  /* 0x042c007b03007988 */ /* 0x000fe20008000406 */
[----:B------:R-:W-:-:S03]  /*16130*/  SHF.R.U32.HI R105, RZ, 0x1, R105 ;  /* 0x00000001ff697819 */ /* 0x000fc60000011669 */
[----:B------:R-:W-:Y:S04]  /*16140*/  STS.U16 [R3+UR6+0x42800], R124 ;  /* 0x0428007c03007988 */ /* 0x000fe80008000406 */
[----:B------:R3:W-:Y:S01]  /*16150*/  STS.U16 [R3+UR6+0x47000], R101 ;  /* 0x0470006503007988 */ /* 0x0007e20008000406 */
[----:B------:R-:W-:-:S03]  /*16160*/  LOP3.LUT R105, R92, R105, RZ, 0x3c, !PT ;  /* 0x000000695c697212 */ /* 0x000fc600078e3cff */
[----:B------:R5:W-:Y:S04]  /*16170*/  STS.U16 [R3+UR6+0x46c00], R102 ;  /* 0x046c006603007988 */ /* 0x000be80008000406 */
[----:B------:R0:W-:Y:S01]  /*16180*/  STS.U16 [R3+UR6+0x46800], R103 ;  /* 0x0468006703007988 */ /* 0x0001e20008000406 */
[----:B----4-:R-:W-:Y:S02]  /*16190*/  F2FP.F16.F32.PACK_AB R94, R97, R96 ;  /* 0x00000060615e723e */ /* 0x010fe400000000ff */
[----:B--2---:R-:W-:Y:S02]  /*161a0*/  F2FP.F16.F32.PACK_AB R97, R25, R26 ;  /* 0x0000001a1961723e */ /* 0x004fe400000000ff */
[----:B------:R-:W2:Y:S04]  /*161b0*/  LDL.LU R25, [R1+0x654] ;  /* 0x0006540001197983 */ /* 0x000ea80000300800 */
[----:B------:R-:W2:Y:S04]  /*161c0*/  LDL.LU R26, [R1+0x658] ;  /* 0x00065800011a7983 */ /* 0x000ea80000300800 */
[----:B------:R-:W4:Y:S04]  /*161d0*/  LDL.LU R107, [R1+0x64c] ;  /* 0x00064c00016b7983 */ /* 0x000f280000300800 */
        /* <DEDUP_REMOVED lines=8> */
[----:B-1----:R-:W4:Y:S04]  /*16260*/  LDL.LU R120, [R1+0x630] ;  /* 0x0006300001787983 */ /* 0x002f280000300800 */
[----:B------:R-:W4:Y:S01]  /*16270*/  LDL.LU R121, [R1+0x624] ;  /* 0x0006240001797983 */ /* 0x000f220000300800 */
[----:B---3--:R-:W-:-:S03]  /*16280*/  F2FP.F16.F32.PACK_AB R101, R20, R21 ;  /* 0x000000151465723e */ /* 0x008fc600000000ff */
[----:B------:R-:W3:Y:S04]  /*16290*/  LDL.LU R122, [R1+0x628] ;  /* 0x00062800017a7983 */ /* 0x000ee80000300800 */
[----:B------:R-:W3:Y:S04]  /*162a0*/  LDL.LU R123, [R1+0x61c] ;  /* 0x00061c00017b7983 */ /* 0x000ee80000300800 */
[----:B------:R-:W3:Y:S01]  /*162b0*/  LDL.LU R124, [R1+0x620] ;  /* 0x00062000017c7983 */ /* 0x000ee20000300800 */
[----:B-----5:R-:W-:-:S03]  /*162c0*/  F2FP.F16.F32.PACK_AB R102, R22, R23 ;  /* 0x000000171666723e */ /* 0x020fc600000000ff */
[----:B------:R-:W5:Y:S01]  /*162d0*/  LDL.LU R20, [R1+0x614] ;  /* 0x0006140001147983 */ /* 0x000f620000300800 */
[----:B------:R-:W-:-:S03]  /*162e0*/  F2FP.F16.F32.PACK_AB R92, R104, R2 ;  /* 0x00000002685c723e */ /* 0x000fc600000000ff */
[----:B------:R-:W5:Y:S04]  /*162f0*/  LDL.LU R21, [R1+0x618] ;  /* 0x0006180001157983 */ /* 0x000f680000300800 */
[----:B------:R-:W5:Y:S04]  /*16300*/  LDL.LU R22, [R1+0x60c] ;  /* 0x00060c0001167983 */ /* 0x000f680000300800 */
[----:B------:R-:W5:Y:S01]  /*16310*/  LDL.LU R23, [R1+0x610] ;  /* 0x0006100001177983 */ /* 0x000f620000300800 */
[----:B0-----:R-:W-:-:S03]  /*16320*/  F2FP.F16.F32.PACK_AB R103, R16, R17 ;  /* 0x000000111067723e */ /* 0x001fc600000000ff */
[----:B------:R-:W5:Y:S04]  /*16330*/  LDL.LU R16, [R1+0x604] ;  /* 0x0006040001107983 */ /* 0x000f680000300800 */
[----:B------:R-:W5:Y:S01]  /*16340*/  LDL.LU R17, [R1+0x608] ;  /* 0x0006080001117983 */ /* 0x000f620000300800 */
[----:B------:R-:W-:-:S03]  /*16350*/  F2FP.F16.F32.PACK_AB R104, R18, R19 ;  /* 0x000000131268723e */ /* 0x000fc600000000ff */
[----:B------:R-:W5:Y:S04]  /*16360*/  LDL.LU R18, [R1+0x5fc] ;  /* 0x0005fc0001127983 */ /* 0x000f680000300800 */
[----:B------:R-:W5:Y:S01]  /*16370*/  LDL.LU R19, [R1+0x600] ;  /* 0x0006000001137983 */ /* 0x000f620000300800 */
[----:B------:R-:W-:-:S03]  /*16380*/  F2FP.F16.F32.PACK_AB R93, R0, R95 ;  /* 0x0000005f005d723e */ /* 0x000fc600000000ff */
[----:B------:R0:W-:Y:S01]  /*16390*/  STS.U16 [R3+UR6+0x42400], R125 ;  /* 0x0424007d03007988 */ /* 0x0001e20008000406 */
[----:B------:R-:W-:Y:S02]  /*163a0*/  F2FP.F16.F32.PACK_AB R95, R99, R32 ;  /* 0x00000020635f723e */ /* 0x000fe400000000ff */
[----:B------:R-:W-:Y:S01]  /*163b0*/  F2FP.F16.F32.PACK_AB R96, R33, R34 ;  /* 0x000000222160723e */ /* 0x000fe200000000ff */
[----:B------:R1:W-:Y:S04]  /*163c0*/  STS.U16 [R3+UR6+0x47800], R98 ;  /* 0x0478006203007988 */ /* 0x0003e80008000406 */
[----:B0-----:R-:W5:Y:S04]  /*163d0*/  LDL.LU R125, [R1+0x5f4] ;  /* 0x0005f400017d7983 */ /* 0x001f680000300800 */
[----:B------:R-:W5:Y:S01]  /*163e0*/  LDL.LU R2, [R1+0x5f8] ;  /* 0x0005f80001027983 */ /* 0x000f620000300800 */
[----:B-1----:R-:W-:-:S03]  /*163f0*/  F2FP.F16.F32.PACK_AB R98, R35, R28 ;  /* 0x0000001c2362723e */ /* 0x002fc600000000ff */
[----:B------:R-:W5:Y:S04]  /*16400*/  LDL.LU R0, [R1+0x5ec] ;  /* 0x0005ec0001007983 */ /* 0x000f680000300800 */
[----:B------:R-:W5:Y:S01]  /*16410*/  LDL.LU R32, [R1+0x5f0] ;  /* 0x0005f00001207983 */ /* 0x000f620000300800 */
[----:B------:R-:W-:-:S03]  /*16420*/  F2FP.F16.F32.PACK_AB R99, R29, R30 ;  /* 0x0000001e1d63723e */ /* 0x000fc600000000ff */
[----:B------:R-:W5:Y:S04]  /*16430*/  LDL.LU R33, [R1+0x5e4] ;  /* 0x0005e40001217983 */ /* 0x000f680000300800 */
[----:B------:R-:W5:Y:S04]  /*16440*/  LDL.LU R34, [R1+0x5e8] ;  /* 0x0005e80001227983 */ /* 0x000f680000300800 */
[----:B------:R-:W5:Y:S04]  /*16450*/  LDL.LU R35, [R1+0x55c] ;  /* 0x00055c0001237983 */ /* 0x000f680000300800 */
[----:B------:R-:W5:Y:S04]  /*16460*/  LDL.LU R28, [R1+0x5e0] ;  /* 0x0005e000011c7983 */ /* 0x000f680000300800 */
[----:B------:R0:W-:Y:S04]  /*16470*/  STS.U16 [R3+UR6+0x47400], R100 ;  /* 0x0474006403007988 */ /* 0x0001e80008000406 */
[----:B------:R-:W5:Y:S04]  /*16480*/  LDL.LU R29, [R1+0x550] ;  /* 0x00055000011d7983 */ /* 0x000f680000300800 */
[----:B------:R1:W-:Y:S01]  /*16490*/  STS.U16 [R3+UR6+0x45c00], R108 ;  /* 0x045c006c03007988 */ /* 0x0003e20008000406 */
[----:B0-----:R-:W-:-:S03]  /*164a0*/  F2FP.F16.F32.PACK_AB R100, R31, R24 ;  /* 0x000000181f64723e */ /* 0x001fc600000000ff */
[----:B------:R-:W5:Y:S04]  /*164b0*/  LDL.LU R30, [R1+0x554] ;  /* 0x00055400011e7983 */ /* 0x000f680000300800 */
[----:B------:R-:W5:Y:S01]  /*164c0*/  LDL.LU R31, [R1+0x158] ;  /* 0x00015800011f7983 */ /* 0x000f620000300800 */
[----:B-1----:R-:W-:-:S03]  /*164d0*/  VIADD R108, R105, UR6 ;  /* 0x00000006696c7c36 */ /* 0x002fc60008000000 */
[----:B------:R-:W5:Y:S04]  /*164e0*/  LDL.LU R24, [R1+0x15c] ;  /* 0x00015c0001187983 */ /* 0x000f680000300800 */
[----:B------:R4:W-:Y:S04]  /*164f0*/  STS.U16 [R3+UR6+0x46400], R106 ;  /* 0x0464006a03007988 */ /* 0x0009e80008000406 */
[----:B------:R-:W-:Y:S04]  /*16500*/  STS.U16 [R3+UR6+0x47c00], R110 ;  /* 0x047c006e03007988 */ /* 0x000fe80008000406 */
[----:B------:R0:W-:Y:S01]  /*16510*/  STSM.16.M88.4 [R108+0x48000], R92 ;  /* 0x0480005c6c007844 */ /* 0x0001e20000000200 */
[----:B--2---:R-:W-:-:S03]  /*16520*/  F2FP.F16.F32.PACK_AB R105, R25, R26 ;  /* 0x0000001a1969723e */ /* 0x004fc600000000ff */
[----:B------:R-:W2:Y:S04]  /*16530*/  LDL.LU R25, [R1+0x150] ;  /* 0x0001500001197983 */ /* 0x000ea80000300800 */
[----:B------:R-:W2:Y:S01]  /*16540*/  LDL.LU R26, [R1+0x154] ;  /* 0x00015400011a7983 */ /* 0x000ea20000300800 */
[----:B----4-:R-:W-:Y:S02]  /*16550*/  F2FP.F16.F32.PACK_AB R106, R107, R111 ;  /* 0x0000006f6b6a723e */ /* 0x010fe400000000ff */
[----:B------:R-:W-:Y:S02]  /*16560*/  F2FP.F16.F32.PACK_AB R107, R112, R113 ;  /* 0x00000071706b723e */ /* 0x000fe400000000ff */
[----:B------:R-:W-:Y:S02]  /*16570*/  F2FP.F16.F32.PACK_AB R112, R114, R115 ;  /* 0x000000737270723e */ /* 0x000fe400000000ff */
[----:B------:R-:W-:-:S02]  /*16580*/  F2FP.F16.F32.PACK_AB R114, R119, R120 ;  /* 0x000000787772723e */ /* 0x000fc400000000ff */
[----:B---3--:R-:W-:Y:S02]  /*16590*/  F2FP.F16.F32.PACK_AB R115, R121, R122 ;  /* 0x0000007a7973723e */ /* 0x008fe400000000ff */
[----:B------:R-:W-:Y:S02]  /*165a0*/  F2FP.F16.F32.PACK_AB R120, R123, R124 ;  /* 0x0000007c7b78723e */ /* 0x000fe400000000ff */
[----:B-----5:R-:W-:Y:S02]  /*165b0*/  F2FP.F16.F32.PACK_AB R121, R20, R21 ;  /* 0x000000151479723e */ /* 0x020fe400000000ff */
[----:B------:R-:W3:Y:S04]  /*165c0*/  LDL.LU R20, [R1+0x10] ;  /* 0x0000100001147983 */ /* 0x000ee80000300800 */
[----:B------:R-:W3:Y:S01]  /*165d0*/  LDL.LU R21, [R1+0x14] ;  /* 0x0000140001157983 */ /* 0x000ee20000300800 */
[----:B------:R-:W-:-:S03]  /*165e0*/  F2FP.F16.F32.PACK_AB R122, R22, R23 ;  /* 0x00000017167a723e */ /* 0x000fc600000000ff */
[----:B------:R-:W3:Y:S04]  /*165f0*/  LDL.LU R22, [R1+0x18] ;  /* 0x0000180001167983 */ /* 0x000ee80000300800 */
[----:B------:R-:W3:Y:S01]  /*16600*/  LDL.LU R23, [R1+0x1c] ;  /* 0x00001c0001177983 */ /* 0x000ee20000300800 */
[----:B------:R-:W-:-:S03]  /*16610*/  F2FP.F16.F32.PACK_AB R123, R16, R17 ;  /* 0x00000011107b723e */ /* 0x000fc600000000ff */
[----:B------:R-:W4:Y:S04]  /*16620*/  LDL.LU R16, [R1] ;  /* 0x0000000001107983 */ /* 0x000f280000300800 */
[----:B------:R-:W4:Y:S01]  /*16630*/  LDL.LU R17, [R1+0x4] ;  /* 0x0000040001117983 */ /* 0x000f220000300800 */
[----:B0-----:R-:W-:-:S03]  /*16640*/  F2FP.F16.F32.PACK_AB R92, R18, R19 ;  /* 0x00000013125c723e */ /* 0x001fc600000000ff */
[----:B------:R-:W4:Y:S04]  /*16650*/  LDL.LU R18, [R1+0x8] ;  /* 0x0000080001127983 */ /* 0x000f280000300800 */
[----:B------:R-:W4:Y:S01]  /*16660*/  LDL.LU R19, [R1+0xc] ;  /* 0x00000c0001137983 */ /* 0x000f220000300800 */
[----:B------:R-:W-:-:S03]  /*16670*/  F2FP.F16.F32.PACK_AB R113, R117, R118 ;  /* 0x000000767571723e */ /* 0x000fc600000000ff */
[----:B------:R0:W-:Y:S04]  /*16680*/  STSM.16.M88.4 [R108+0x48800], R96 ;  /* 0x048800606c007844 */ /* 0x0001e80000000200 */
[----:B------:R-:W-:Y:S01]  /*16690*/  STSM.16.M88.4 [R108+0x49000], R100 ;  /* 0x049000646c007844 */ /* 0x000fe20000000200 */
[----:B------:R-:W-:-:S03]  /*166a0*/  F2FP.F16.F32.PACK_AB R93, R125, R2 ;  /* 0x000000027d5d723e */ /* 0x000fc600000000ff */
[----:B------:R-:W-:Y:S04]  /*166b0*/  STSM.16.M88.4 [R108+0x49800], R104 ;  /* 0x049800686c007844 */ /* 0x000fe80000000200 */
[----:B------:R-:W-:Y:S01]  /*166c0*/  STSM.16.M88.4 [R108+0x4a000], R112 ;  /* 0x04a000706c007844 */ /* 0x000fe20000000200 */
[----:B------:R-:W-:-:S03]  /*166d0*/  F2FP.F16.F32.PACK_AB R94, R0, R32 ;  /* 0x00000020005e723e */ /* 0x000fc600000000ff */
[----:B------:R-:W-:Y:S01]  /*166e0*/  STSM.16.M88.4 [R108+0x4a800], R120 ;  /* 0x04a800786c007844 */ /* 0x000fe20000000200 */
[----:B------:R-:W-:Y:S02]  /*166f0*/  F2FP.F16.F32.PACK_AB R95, R33, R34 ;  /* 0x00000022215f723e */ /* 0x000fe400000000ff */
[----:B0-----:R-:W-:-:S03]  /*16700*/  F2FP.F16.F32.PACK_AB R96, R35, R28 ;  /* 0x0000001c2360723e */ /* 0x001fc600000000ff */
[----:B------:R-:W-:Y:S01]  /*16710*/  STSM.16.M88.4 [R108+0x4b000], R92 ;  /* 0x04b0005c6c007844 */ /* 0x000fe20000000200 */
[----:B------:R-:W-:Y:S02]  /*16720*/  F2FP.F16.F32.PACK_AB R97, R29, R30 ;  /* 0x0000001e1d61723e */ /* 0x000fe400000000ff */
[----:B------:R-:W-:Y:S02]  /*16730*/  F2FP.F16.F32.PACK_AB R98, R31, R24 ;  /* 0x000000181f62723e */ /* 0x000fe400000000ff */
[----:B------:R-:W-:Y:S02]  /*16740*/  LOP3.LUT R3, R116, 0x10, R27, 0x78, !PT ;  /* 0x0000001074037812 */ /* 0x000fe400078e781b */
[----:B--2---:R-:W-:-:S05]  /*16750*/  F2FP.F16.F32.PACK_AB R99, R25, R26 ;  /* 0x0000001a1963723e */ /* 0x004fca00000000ff */
[----:B------:R-:W-:Y:S01]  /*16760*/  STSM.16.M88.4 [R108+0x4b800], R96 ;  /* 0x04b800606c007844 */ /* 0x000fe20000000200 */
[----:B------:R-:W-:Y:S06]  /*16770*/  BAR.SYNC.DEFER_BLOCKING 0x0 ;  /* 0x0000000000007b1d */ /* 0x000fec0000010000 */
[----:B------:R-:W-:Y:S04]  /*16780*/  LDSM.16.M88.4 R92, [R3+UR6+0x48000] ;  /* 0x04800006035c783b */ /* 0x000fe80008000200 */
[----:B------:R-:W3:Y:S04]  /*16790*/  LDSM.16.M88.4 R96, [R109+0x40000] ;  /* 0x040000006d60783b */ /* 0x000ee80000000200 */
[----:B------:R-:W4:Y:S04]  /*167a0*/  LDSM.16.M88.4 R100, [R109+0x42000] ;  /* 0x042000006d64783b */ /* 0x000f280000000200 */
[----:B------:R-:W0:Y:S04]  /*167b0*/  LDSM.16.M88.4 R104, [R109+0x44000] ;  /* 0x044000006d68783b */ /* 0x000e280000000200 */
[----:B------:R-:W1:Y:S01]  /*167c0*/  LDSM.16.M88.4 R108, [R109+0x46000] ;  /* 0x046000006d6c783b */ /* 0x000e620000000200 */
[----:B------:R-:W-:Y:S01]  /*167d0*/  IMAD.MOV.U32 R27, RZ, RZ, R12 ;  /* 0x000000ffff1b7224 */ /* 0x000fe200078e000c */
[----:B------:R-:W-:-:S02]  /*167e0*/  MOV R26, R13 ;  /* 0x0000000d001a7202 */ /* 0x000fc40000000f00 */
[----:B------:R-:W-:Y:S01]  /*167f0*/  MOV R35, R5 ;  /* 0x0000000500237202 */ /* 0x000fe20000000f00 */
[----:B------:R-:W-:Y:S01]  /*16800*/  IMAD.MOV.U32 R30, RZ, RZ, R8 ;  /* 0x000000ffff1e7224 */ /* 0x000fe200078e0008 */
[----:B------:R-:W2:Y:S04]  /*16810*/  LDSM.16.M88.4 R112, [R3+UR6+0x48400] ;  /* 0x048400060370783b */ /* 0x000ea80008000200 */
[----:B------:R-:W5:Y:S04]  /*16820*/  LDSM.16.M88.4 R116, [R3+UR6+0x48800] ;  /* 0x048800060374783b */ /* 0x000f680008000200 */
[----:B------:R-:W0:Y:S01]  /*16830*/  LDSM.16.M88.4 R120, [R3+UR6+0x48c00] ;  /* 0x048c00060378783b */ /* 0x000e220008000200 */
[C---:B---3--:R-:W-:Y:S03]  /*16840*/  HMMA.16816.F32 R20, R92.reuse, R96, R20 ;  /* 0x000000605c14723c */ /* 0x048fe60000001814 */
[----:B------:R-:W-:Y:S04]  /*16850*/  STL [R1+0xa84], R98 ;  /* 0x000a846201007387 */ /* 0x000fe80000100800 */
[----:B------:R-:W-:Y:S01]  /*16860*/  STL [R1+0xa80], R99 ;  /* 0x000a806301007387 */ /* 0x000fe20000100800 */
[----:B----4-:R-:W-:Y:S03]  /*16870*/  HMMA.16816.F32 R16, R92, R100, R16 ;  /* 0x000000645c10723c */ /* 0x010fe60000001810 */
[----:B------:R3:W-:Y:S04]  /*16880*/  STL [R1+0xa8c], R102 ;  /* 0x000a8c6601007387 */ /* 0x0007e80000100800 */
[----:B------:R4:W-:Y:S04]  /*16890*/  STL [R1+0xa88], R103 ;  /* 0x000a886701007387 */ /* 0x0009e80000100800 */
[----:B0-----:R-:W-:Y:S04]  /*168a0*/  STL [R1+0xa94], R106 ;  /* 0x000a946a01007387 */ /* 0x001fe80000100800 */
[----:B------:R-:W-:Y:S04]  /*168b0*/  STL [R1+0xa90], R107 ;  /* 0x000a906b01007387 */ /* 0x000fe80000100800 */
[----:B-1----:R-:W-:Y:S01]  /*168c0*/  STL [R1+0xa9c], R110 ;  /* 0x000a9c6e01007387 */ /* 0x002fe20000100800 */
[----:B---3--:R-:W-:-:S03]  /*168d0*/  MOV R102, R16 ;  /* 0x0000001000667202 */ /* 0x008fc60000000f00 */
[----:B------:R-:W-:Y:S01]  /*168e0*/  STL [R1+0xa98], R111 ;  /* 0x000a986f01007387 */ /* 0x000fe20000100800 */
[----:B----4-:R-:W-:Y:S01]  /*168f0*/  IMAD.MOV.U32 R103, RZ, RZ, R17 ;  /* 0x000000ffff677224 */ /* 0x010fe200078e0011 */
[----:B------:R-:W-:Y:S02]  /*16900*/  MOV R16, R6 ;  /* 0x0000000600107202 */ /* 0x000fe40000000f00 */
[----:B------:R0:W-:Y:S01]  /*16910*/  STL.64 [R1+0x410], R20 ;  /* 0x0004101401007387 */ /* 0x0001e20000100a00 */
[----:B------:R-:W-:Y:S01]  /*16920*/  MOV R98, R18 ;  /* 0x0000001200627202 */ /* 0x000fe20000000f00 */
[----:B------:R-:W-:Y:S02]  /*16930*/  IMAD.MOV.U32 R17, RZ, RZ, R14 ;  /* 0x000000ffff117224 */ /* 0x000fe400078e000e */
[----:B------:R1:W-:Y:S01]  /*16940*/  STL.64 [R1+0x418], R22 ;  /* 0x0004181601007387 */ /* 0x0003e20000100a00 */
[----:B------:R-:W-:Y:S01]  /*16950*/  IMAD.MOV.U32 R99, RZ, RZ, R19 ;  /* 0x000000ffff637224 */ /* 0x000fe200078e0013 */
[----:B------:R-:W-:-:S02]  /*16960*/  MOV R18, R15 ;  /* 0x0000000f00127202 */ /* 0x000fc40000000f00 */
[----:B------:R-:W3:Y:S01]  /*16970*/  LDL.LU R6, [R1+0xb8c] ;  /* 0x000b8c0001067983 */ /* 0x000ee20000300800 */
[----:B------:R-:W-:-:S03]  /*16980*/  IMAD.MOV.U32 R19, RZ, RZ, R9 ;  /* 0x000000ffff137224 */ /* 0x000fc600078e0009 */
[----:B------:R-:W4:Y:S01]  /*16990*/  LDL.LU R14, [R1+0xb88] ;  /* 0x000b8800010e7983 */ /* 0x000f220000300800 */
[----:B0-----:R-:W-:Y:S01]  /*169a0*/  MOV R20, R4 ;  /* 0x0000000400147202 */ /* 0x001fe20000000f00 */
[----:B------:R-:W-:Y:S02]  /*169b0*/  IMAD.MOV.U32 R21, RZ, RZ, R7 ;  /* 0x000000ffff157224 */ /* 0x000fe400078e0007 */
[----:B------:R-:W2:Y:S01]  /*169c0*/  LDL.LU R15, [R1+0xb84] ;  /* 0x000b8400010f7983 */ /* 0x000ea20000300800 */
[----:B-1----:R-:W-:-:S03]  /*169d0*/  MOV R22, R10 ;  /* 0x0000000a00167202 */ /* 0x002fc60000000f00 */
[----:B------:R-:W5:Y:S01]  /*169e0*/  LDL.LU R9, [R1+0xb80] ;  /* 0x000b800001097983 */ /* 0x000f620000300800 */
[----:B------:R-:W-:-:S03]  /*169f0*/  IMAD.MOV.U32 R23, RZ, RZ, R11 ;  /* 0x000000ffff177224 */ /* 0x000fc600078e000b */
[----:B------:R-:W5:Y:S04]  /*16a00*/  LDL.LU R4, [R1+0xb7c] ;  /* 0x000b7c0001047983 */ /* 0x000f680000300800 */
[----:B------:R-:W5:Y:S04]  /*16a10*/  LDL.LU R7, [R1+0xb78] ;  /* 0x000b780001077983 */ /* 0x000f680000300800 */
[----:B------:R-:W5:Y:S04]  /*16a20*/  LDL.LU R10, [R1+0xb74] ;  /* 0x000b7400010a7983 */ /* 0x000f680000300800 */
[----:B------:R-:W5:Y:S04]  /*16a30*/  LDL.LU R11, [R1+0xb70] ;  /* 0x000b7000010b7983 */ /* 0x000f680000300800 */
[----:B------:R-:W5:Y:S04]  /*16a40*/  LDL.LU R12, [R1+0x30] ;  /* 0x00003000010c7983 */ /* 0x000f680000300800 */
[----:B------:R-:W5:Y:S01]  /*16a50*/  LDL.LU R13, [R1+0x34] ;  /* 0x00003400010d7983 */ /* 0x000f620000300800 */
[----:B---3--:R-:W-:-:S02]  /*16a60*/  IMAD.MOV.U32 R34, RZ, RZ, R6 ;  /* 0x000000ffff227224 */ /* 0x008fc400078e0006 */
[----:B----4-:R-:W-:Y:S02]  /*16a70*/  IMAD.MOV.U32 R25, RZ, RZ, R14 ;  /* 0x000000ffff197224 */ /* 0x010fe400078e000e */
[----:B------:R-:W3:Y:S01]  /*16a80*/  LDL.LU R14, [R1+0x38] ;  /* 0x00003800010e7983 */ /* 0x000ee20000300800 */
[----:B--2---:R-:W-:Y:S01]  /*16a90*/  MOV R24, R15 ;  /* 0x0000000f00187202 */ /* 0x004fe20000000f00 */
[----:B-----5:R-:W-:Y:S01]  /*16aa0*/  IMAD.MOV.U32 R28, RZ, RZ, R4 ;  /* 0x000000ffff1c7224 */ /* 0x020fe200078e0004 */
[----:B------:R-:W-:Y:S01]  /*16ab0*/  MOV R33, R7 ;  /* 0x0000000700217202 */ /* 0x000fe20000000f00 */
[----:B------:R-:W-:Y:S01]  /*16ac0*/  IMAD.MOV.U32 R32, RZ, RZ, R10 ;  /* 0x000000ffff207224 */ /* 0x000fe200078e000a */
[----:B------:R-:W-:Y:S02]  /*16ad0*/  MOV R15, R11 ;  /* 0x0000000b000f7202 */ /* 0x000fe40000000f00 */
[----:B------:R-:W2:Y:S04]  /*16ae0*/  LDL.LU R11, [R1+0xb6c] ;  /* 0x000b6c00010b7983 */ /* 0x000ea80000300800 */
[----:B------:R-:W2:Y:S04]  /*16af0*/  LDL.LU R10, [R1+0xb68] ;  /* 0x000b6800010a7983 */ /* 0x000ea80000300800 */
[----:B------:R-:W4:Y:S04]  /*16b00*/  LDL.LU R7, [R1+0xb64] ;  /* 0x000b640001077983 */ /* 0x000f280000300800 */
[----:B------:R-:W4:Y:S04]  /*16b10*/  LDL.LU R6, [R1+0xb60] ;  /* 0x000b600001067983 */ /* 0x000f280000300800 */
[----:B------:R-:W4:Y:S04]  /*16b20*/  LDL.LU R5, [R1+0xb5c] ;  /* 0x000b5c0001057983 */ /* 0x000f280000300800 */
[----:B------:R-:W4:Y:S01]  /*16b30*/  LDL.LU R4, [R1+0xb58] ;  /* 0x000b580001047983 */ /* 0x000f220000300800 */
[----:B------:R-:W-:-:S03]  /*16b40*/  MOV R29, R9 ;  /* 0x00000009001d7202 */ /* 0x000fc60000000f00 */
[----:B------:R-:W2:Y:S04]  /*16b50*/  LDL.LU R9, [R1+0xb54] ;  /* 0x000b540001097983 */ /* 0x000ea80000300800 */
[----:B------:R-:W2:Y:S04]  /*16b60*/  LDL.LU R8, [R1+0xb50] ;  /* 0x000b500001087983 */ /* 0x000ea80000300800 */
[----:B------:R-:W5:Y:S04]  /*16b70*/  LDL.LU R31, [R1+0xac] ;  /* 0x0000ac00011f7983 */ /* 0x000f680000300800 */
[----:B------:R-:W-:Y:S04]  /*16b80*/  STL [R1+0xaac], R99 ;  /* 0x000aac6301007387 */ /* 0x000fe80000100800 */
[----:B------:R-:W-:Y:S04]  /*16b90*/  STL [R1+0xaa8], R98 ;  /* 0x000aa86201007387 */ /* 0x000fe80000100800 */
[----:B------:R-:W-:Y:S04]  /*16ba0*/  STL [R1+0xaa4], R103 ;  /* 0x000aa46701007387 */ /* 0x000fe80000100800 */
[----:B------:R-:W-:Y:S01]  /*16bb0*/  STL [R1+0xaa0], R102 ;  /* 0x000aa06601007387 */ /* 0x000fe20000100800 */
[----:B---3--:R-:W-:Y:S08]  /*16bc0*/  HMMA.16816.F32 R12, R112, R96, R12 ;  /* 0x00000060700c723c */ /* 0x008ff0000000180c */
[----:B----4-:R-:W-:-:S15]  /*16bd0*/  HMMA.16816.F32 R4, R92, R104, R4 ;  /* 0x000000685c04723c */ /* 0x010fde0000001804 */
[----:B------:R-:W-:-:S04]  /*16be0*/  NOP ;  /* 0x0000000000007918 */ /* 0x000fc80000000000 */
[----:B------:R-:W-:Y:S01]  /*16bf0*/  MOV R110, R4 ;  /* 0x00000004006e7202 */ /* 0x000fe20000000f00 */
[----:B------:R-:W-:Y:S01]  /*16c00*/  IMAD.MOV.U32 R111, RZ, RZ, R5 ;  /* 0x000000ffff6f7224 */ /* 0x000fe200078e0005 */
[----:B------:R-:W-:Y:S01]  /*16c10*/  MOV R106, R6 ;  /* 0x00000006006a7202 */ /* 0x000fe20000000f00 */
[----:B------:R-:W-:Y:S02]  /*16c20*/  IMAD.MOV.U32 R107, RZ, RZ, R7 ;  /* 0x000000ffff6b7224 */ /* 0x000fe400078e0007 */
[----:B--2---:R-:W-:Y:S01]  /*16c30*/  HMMA.16816.F32 R4, R92, R108, R8 ;  /* 0x0000006c5c04723c */ /* 0x004fe20000001808 */
[----:B------:R-:W2:Y:S04]  /*16c40*/  LDL.LU R8, [R1+0x20] ;  /* 0x0000200001087983 */ /* 0x000ea80000300800 */
[----:B------:R-:W2:Y:S04]  /*16c50*/  LDL.LU R9, [R1+0x24] ;  /* 0x0000240001097983 */ /* 0x000ea80000300800 */
[----:B------:R-:W2:Y:S04]  /*16c60*/  LDL.LU R10, [R1+0x28] ;  /* 0x00002800010a7983 */ /* 0x000ea80000300800 */
[----:B------:R-:W2:Y:S04]  /*16c70*/  LDL.LU R11, [R1+0x2c] ;  /* 0x00002c00010b7983 */ /* 0x000ea80000300800 */
[----:B------:R-:W3:Y:S04]  /*16c80*/  LDL.LU R92, [R1+0x50] ;  /* 0x00005000015c7983 */ /* 0x000ee80000300800 */
[----:B------:R-:W3:Y:S04]  /*16c90*/  LDL.LU R93, [R1+0x54] ;  /* 0x00005400015d7983 */ /* 0x000ee80000300800 */
[----:B------:R-:W3:Y:S04]  /*16ca0*/  LDL.LU R94, [R1+0x58] ;  /* 0x00005800015e7983 */ /* 0x000ee80000300800 */
[----:B------:R-:W3:Y:S04]  /*16cb0*/  LDL.LU R95, [R1+0x5c] ;  /* 0x00005c00015f7983 */ /* 0x000ee80000300800 */
[----:B------:R-:W-:Y:S04]  /*16cc0*/  STL.64 [R1+0x3d0], R12 ;  /* 0x0003d00c01007387 */ /* 0x000fe80000100a00 */
[----:B------:R0:W-:Y:S04]  /*16cd0*/  STL.64 [R1+0x3d8], R14 ;  /* 0x0003d80e01007387 */ /* 0x0001e80000100a00 */
[----:B0-----:R-:W4:Y:S04]  /*16ce0*/  LDL.LU.64 R14, [R1+0xb48] ;  /* 0x000b4800010e7983 */ /* 0x001f280000300a00 */
[----:B------:R-:W4:Y:S01]  /*16cf0*/  LDL.LU.64 R12, [R1+0xb40] ;  /* 0x000b4000010c7983 */ /* 0x000f220000300a00 */
[----:B--2---:R-:W-:-:S15]  /*16d00*/  HMMA.16816.F32 R8, R112, R100, R8 ;  /* 0x000000647008723c */ /* 0x004fde0000001808 */
[----:B------:R-:W-:-:S04]  /*16d10*/  NOP ;  /* 0x0000000000007918 */ /* 0x000fc80000000000 */
[----:B------:R-:W-:Y:S04]  /*16d20*/  STL.64 [R1+0x3c0], R8 ;  /* 0x0003c00801007387 */ /* 0x000fe80000100a00 */
[----:B------:R4:W-:Y:S02]  /*16d30*/  STL.64 [R1+0x3c8], R10 ;  /* 0x0003c80a01007387 */ /* 0x0009e40000100a00 */
[----:B----4-:R-:W-:Y:S02]  /*16d40*/  HMMA.16816.F32 R8, R112, R104, R12 ;  /* 0x000000687008723c */ /* 0x010fe4000000180c */
[----:B------:R-:W2:-:S15]  /*16d50*/  LDL.LU R12, [R1+0x40] ;  /* 0x00004000010c7983 */ /* 0x000e9e0000300800 */
[----:B------:R-:W-:Y:S02]  /*16d60*/  NOP ;  /* 0x0000000000007918 */ /* 0x000fe40000000000 */
[----:B------:R-:W-:Y:S04]  /*16d70*/  STL.64 [R1+0x3b0], R8 ;  /* 0x0003b00801007387 */ /* 0x000fe80000100a00 */
[----:B------:R-:W-:Y:S04]  /*16d80*/  STL.64 [R1+0x3b8], R10 ;  /* 0x0003b80a01007387 */ /* 0x000fe80000100a00 */
[----:B------:R-:W2:Y:S04]  /*16d90*/  LDL.LU R13, [R1+0x44] ;  /* 0x00004400010d7983 */ /* 0x000ea80000300800 */
[----:B------:R-:W2:Y:S04]  /*16da0*/  LDL.LU R14, [R1+0x48] ;  /* 0x00004800010e7983 */ /* 0x000ea80000300800 */
[----:B------:R-:W2:Y:S01]  /*16db0*/  LDL.LU R15, [R1+0x4c] ;  /* 0x00004c00010f7983 */ /* 0x000ea20000300800 */
[C---:B------:R-:W-:Y:S08]  /*16dc0*/  HMMA.16816.F32 R32, R116.reuse, R96, R32 ;  /* 0x000000607420723c */ /* 0x040ff00000001820 */
[C---:B-----5:R-:W-:Y:S08]  /*16dd0*/  HMMA.16816.F32 R28, R116.reuse, R100, R28 ;  /* 0x00000064741c723c */ /* 0x060ff0000000181c */
[----:B------:R-:W-:Y:S08]  /*16de0*/  HMMA.16816.F32 R24, R116, R104, R24 ;  /* 0x000000687418723c */ /* 0x000ff00000001818 */
[----:B------:R-:W-:Y:S01]  /*16df0*/  HMMA.16816.F32 R16, R120, R96, R16 ;  /* 0x000000607810723c */ /* 0x000fe20000001810 */
[----:B------:R-:W-:Y:S01]  /*16e00*/  MOV R99, R4 ;  /* 0x0000000400637202 */ /* 0x000fe20000000f00 */
[----:B------:R-:W-:Y:S01]  /*16e10*/  IMAD.MOV.U32 R98, RZ, RZ, R5 ;  /* 0x000000ffff627224 */ /* 0x000fe200078e0005 */
[----:B------:R-:W-:Y:S01]  /*16e20*/  MOV R103, R6 ;  /* 0x0000000600677202 */ /* 0x000fe20000000f00 */
[----:B------:R-:W-:Y:S01]  /*16e30*/  IMAD.MOV.U32 R102, RZ, RZ, R7 ;  /* 0x000000ffff667224 */ /* 0x000fe200078e0007 */
[----:B------:R-:W-:Y:S03]  /*16e40*/  LDSM.16.M88.4 R8, [R3+UR6+0x49400] ;  /* 0x049400060308783b */ /* 0x000fe60008000200 */
[-C--:B------:R-:W-:Y:S01]  /*16e50*/  HMMA.16816.F32 R116, R116, R108.reuse, R20 ;  /* 0x0000006c7474723c */ /* 0x080fe20000001814 */
[----:B------:R-:W0:Y:S07]  /*16e60*/  LDSM.16.M88.4 R4, [R3+UR6+0x49000] ;  /* 0x049000060304783b */ /* 0x000e2e0008000200 */
[----:B--2---:R-:W-:Y:S01]  /*16e70*/  HMMA.16816.F32 R12, R112, R108, R12 ;  /* 0x0000006c700c723c */ /* 0x004fe2000000180c */
[----:B------:R-:W0:-:S15]  /*16e80*/  LDL.LU R112, [R1+0xc0] ;  /* 0x0000c00001707983 */ /* 0x000e1e0000300800 */
[----:B------:R-:W-:-:S03]  /*16e90*/  NOP ;  /* 0x0000000000007918 */ /* 0x000fc60000000000 */
[----:B------:R-:W-:Y:S04]  /*16ea0*/  STL.64 [R1+0x3a0], R12 ;  /* 0x0003a00c01007387 */ /* 0x000fe80000100a00 */
[----:B------:R-:W-:Y:S04]  /*16eb0*/  STL.64 [R1+0x3a8], R14 ;  /* 0x0003a80e01007387 */ /* 0x000fe80000100a00 */
[----:B------:R-:W0:Y:S04]  /*16ec0*/  LDL.LU R113, [R1+0xc4] ;  /* 0x0000c40001717983 */ /* 0x000e280000300800 */
[----:B------:R-:W0:Y:S04]  /*16ed0*/  LDL.LU R114, [R1+0xc8] ;  /* 0x0000c80001727983 */ /* 0x000e280000300800 */
[----:B------:R-:W0:Y:S04]  /*16ee0*/  LDL.LU R115, [R1+0xcc] ;  /* 0x0000cc0001737983 */ /* 0x000e280000300800 */
[----:B------:R-:W-:Y:S04]  /*16ef0*/  STL.64 [R1+0x390], R32 ;  /* 0x0003902001007387 */ /* 0x000fe80000100a00 */
[----:B------:R1:W-:Y:S04]  /*16f00*/  STL.64 [R1+0x398], R34 ;  /* 0x0003982201007387 */ /* 0x0003e80000100a00 */
[----:B------:R-:W2:Y:S04]  /*16f10*/  LDSM.16.M88.4 R12, [R3+UR6+0x49800] ;  /* 0x04980006030c783b */ /* 0x000ea80008000200 */
[----:B-1----:R-:W4:Y:S04]  /*16f20*/  LDL.LU.64 R34, [R1+0xb38] ;  /* 0x000b380001227983 */ /* 0x002f280000300a00 */
[----:B------:R-:W4:Y:S04]  /*16f30*/  LDL.LU.64 R32, [R1+0xb30] ;  /* 0x000b300001207983 */ /* 0x000f280000300a00 */
[----:B------:R-:W-:Y:S04]  /*16f40*/  STL.64 [R1+0x380], R28 ;  /* 0x0003801c01007387 */ /* 0x000fe80000100a00 */
[----:B------:R1:W-:Y:S04]  /*16f50*/  STL.64 [R1+0x388], R30 ;  /* 0x0003881e01007387 */ /* 0x0003e80000100a00 */
[----:B-1----:R-:W5:Y:S04]  /*16f60*/  LDL.LU.64 R30, [R1+0xb28] ;  /* 0x000b2800011e7983 */ /* 0x002f680000300a00 */
[----:B------:R-:W5:Y:S04]  /*16f70*/  LDL.LU.64 R28, [R1+0xb20] ;  /* 0x000b2000011c7983 */ /* 0x000f680000300a00 */
[----:B------:R-:W-:Y:S04]  /*16f80*/  STL.64 [R1+0x370], R24 ;  /* 0x0003701801007387 */ /* 0x000fe80000100a00 */
[----:B------:R1:W-:Y:S04]  /*16f90*/  STL.64 [R1+0x378], R26 ;  /* 0x0003781a01007387 */ /* 0x0003e80000100a00 */
[----:B-1----:R-:W2:Y:S04]  /*16fa0*/  LDL.LU.64 R26, [R1+0xb18] ;  /* 0x000b1800011a7983 */ /* 0x002ea80000300a00 */
[----:B------:R-:W2:Y:S04]  /*16fb0*/  LDL.LU.64 R24, [R1+0xb10] ;  /* 0x000b100001187983 */ /* 0x000ea80000300a00 */
[----:B------:R-:W2:Y:S04]  /*16fc0*/  LDL.LU.64 R22, [R1+0xb08] ;  /* 0x000b080001167983 */ /* 0x000ea80000300a00 */
[----:B------:R-:W2:Y:S04]  /*16fd0*/  LDL.LU.64 R20, [R1+0xb00] ;  /* 0x000b000001147983 */ /* 0x000ea80000300a00 */
[----:B------:R1:W-:Y:S04]  /*16fe0*/  STL.64 [R1+0x360], R116 ;  /* 0x0003607401007387 */ /* 0x0003e80000100a00 */
[----:B------:R3:W-:Y:S04]  /*16ff0*/  STL.64 [R1+0x368], R118 ;  /* 0x0003687601007387 */ /* 0x0007e80000100a00 */
[----:B-1----:R-:W2:Y:S04]  /*17000*/  LDL.LU R116, [R1+0x60] ;  /* 0x0000600001747983 */ /* 0x002ea80000300800 */
[----:B------:R-:W2:Y:S04]  /*17010*/  LDL.LU R117, [R1+0x64] ;  /* 0x0000640001757983 */ /* 0x000ea80000300800 */
[----:B---3--:R-:W2:Y:S04]  /*17020*/  LDL.LU R118, [R1+0x68] ;  /* 0x0000680001767983 */ /* 0x008ea80000300800 */
[----:B------:R-:W2:Y:S04]  /*17030*/  LDL.LU R119, [R1+0x6c] ;  /* 0x00006c0001777983 */ /* 0x000ea80000300800 */
[----:B------:R-:W-:Y:S04]  /*17040*/  STL.64 [R1+0x340], R16 ;  /* 0x0003401001007387 */ /* 0x000fe80000100a00 */
[----:B------:R1:W-:Y:S04]  /*17050*/  STL.64 [R1+0x348], R18 ;  /* 0x0003481201007387 */ /* 0x0003e80000100a00 */
[----:B-1----:R-:W3:Y:S04]  /*17060*/  LDL.LU.64 R18, [R1+0xaf8] ;  /* 0x000af80001127983 */ /* 0x002ee80000300a00 */
[----:B------:R-:W3:Y:S01]  /*17070*/  LDL.LU.64 R16, [R1+0xaf0] ;  /* 0x000af00001107983 */ /* 0x000ee20000300a00 */
[----:B--2---:R-:W-:-:S15]  /*17080*/  HMMA.16816.F32 R116, R120, R100, R116 ;  /* 0x000000647874723c */ /* 0x004fde0000001874 */
[----:B------:R-:W-:-:S04]  /*17090*/  NOP ;  /* 0x0000000000007918 */ /* 0x000fc80000000000 */
[----:B------:R-:W-:Y:S04]  /*170a0*/  STL.64 [R1+0x320], R116 ;  /* 0x0003207401007387 */ /* 0x000fe80000100a00 */
[----:B------:R1:W-:Y:S02]  /*170b0*/  STL.64 [R1+0x328], R118 ;  /* 0x0003287601007387 */ /* 0x0003e40000100a00 */
[----:B-1----:R-:W-:Y:S02]  /*170c0*/  HMMA.16816.F32 R116, R120, R104, R92 ;  /* 0x000000687874723c */ /* 0x002fe4000000185c */
[----:B------:R-:W1:-:S15]  /*170d0*/  LDSM.16.M88.4 R92, [R3+UR6+0x49c00] ;  /* 0x049c0006035c783b */ /* 0x000e5e0008000200 */
[----:B------:R-:W-:Y:S02]  /*170e0*/  NOP ;  /* 0x0000000000007918 */ /* 0x000fe40000000000 */
[----:B------:R-:W-:Y:S04]  /*170f0*/  STL.64 [R1+0x300], R116 ;  /* 0x0003007401007387 */ /* 0x000fe80000100a00 */
[----:B------:R3:W-:Y:S02]  /*17100*/  STL.64 [R1+0x308], R118 ;  /* 0x0003087601007387 */ /* 0x0007e40000100a00 */
[----:B---3--:R-:W-:Y:S02]  /*17110*/  HMMA.16816.F32 R116, R120, R108, R16 ;  /* 0x0000006c7874723c */ /* 0x008fe40000001810 */
[----:B------:R-:W2:Y:S06]  /*17120*/  LDSM.16.M88.4 R120, [R3+UR6+0x4a000] ;  /* 0x04a000060378783b */ /* 0x000eac0008000200 */
[C---:B0-----:R-:W-:Y:S08]  /*17130*/  HMMA.16816.F32 R16, R4.reuse, R96, R112 ;  /* 0x000000600410723c */ /* 0x041ff00000001870 */
[C---:B------:R-:W-:Y:S03]  /*17140*/  HMMA.16816.F32 R112, R4.reuse, R100, R20 ;  /* 0x000000640470723c */ /* 0x040fe60000001814 */
[----:B------:R-:W-:Y:S04]  /*17150*/  STL.64 [R1+0x2c0], R116 ;  /* 0x0002c07401007387 */ /* 0x000fe80000100a00 */
[----:B------:R-:W-:Y:S01]  /*17160*/  STL.64 [R1+0x2c8], R118 ;  /* 0x0002c87601007387 */ /* 0x000fe20000100a00 */
[C---:B------:R-:W-:Y:S03]  /*17170*/  HMMA.16816.F32 R20, R4.reuse, R104, R24 ;  /* 0x000000680414723c */ /* 0x040fe60000001818 */
[----:B------:R-:W-:Y:S04]  /*17180*/  STL.64 [R1+0x2b0], R16 ;  /* 0x0002b01001007387 */ /* 0x000fe80000100a00 */
[----:B------:R5:W-:Y:S04]  /*17190*/  STL.64 [R1+0x2b8], R18 ;  /* 0x0002b81201007387 */ /* 0x000be80000100a00 */
[----:B------:R-:W-:Y:S01]  /*171a0*/  LDSM.16.M88.4 R116, [R3+UR6+0x4ac00] ;  /* 0x04ac00060374783b */ /* 0x000fe20008000200 */
[----:B-----5:R-:W-:Y:S03]  /*171b0*/  HMMA.16816.F32 R16, R4, R108, R28 ;  /* 0x0000006c0410723c */ /* 0x020fe6000000181c */
[----:B------:R-:W-:Y:S04]  /*171c0*/  STL.64 [R1+0x290], R112 ;  /* 0x0002907001007387 */ /* 0x000fe80000100a00 */
[----:B------:R-:W-:Y:S04]  /*171d0*/  STL.64 [R1+0x298], R114 ;  /* 0x0002987201007387 */ /* 0x000fe80000100a00 */
[----:B------:R-:W-:Y:S04]  /*171e0*/  STL.64 [R1+0x260], R20 ;  /* 0x0002601401007387 */ /* 0x000fe80000100a00 */
[----:B------:R4:W-:Y:S01]  /*171f0*/  STL.64 [R1+0x268], R22 ;  /* 0x0002681601007387 */ /* 0x0009e20000100a00 */
[C---:B------:R-:W-:Y:S03]  /*17200*/  HMMA.16816.F32 R24, R8.reuse, R104, R40 ;  /* 0x000000680818723c */ /* 0x040fe60000001828 */
[----:B------:R-:W0:Y:S04]  /*17210*/  LDSM.16.M88.4 R4, [R3+UR6+0x4a400] ;  /* 0x04a400060304783b */ /* 0x000e280008000200 */
[----:B------:R-:W-:Y:S01]  /*17220*/  STL.64 [R1+0x240], R16 ;  /* 0x0002401001007387 */ /* 0x000fe20000100a00 */
[C---:B----4-:R-:W-:Y:S03]  /*17230*/  HMMA.16816.F32 R20, R8.reuse, R96, R32 ;  /* 0x000000600814723c */ /* 0x050fe60000001820 */
[----:B------:R3:W-:Y:S05]  /*17240*/  STL.64 [R1+0x248], R18 ;  /* 0x0002481201007387 */ /* 0x0007ea0000100a00 */
[C---:B---3--:R-:W-:Y:S11]  /*17250*/  HMMA.16816.F32 R16, R8.reuse, R100, R36 ;  /* 0x000000640810723c */ /* 0x048ff60000001824 */
[----:B------:R-:W-:Y:S04]  /*17260*/  STL.64 [R1+0x220], R20 ;  /* 0x0002201401007387 */ /* 0x000fe80000100a00 */
[----:B------:R3:W-:Y:S04]  /*17270*/  STL.64 [R1+0x228], R22 ;  /* 0x0002281601007387 */ /* 0x0007e80000100a00 */
[----:B------:R-:W-:Y:S01]  /*17280*/  STL.64 [R1+0x1e0], R16 ;  /* 0x0001e01001007387 */ /* 0x000fe20000100a00 */
[----:B---3--:R-:W-:Y:S03]  /*17290*/  HMMA.16816.F32 R20, R8, R108, R44 ;  /* 0x0000006c0814723c */ /* 0x008fe6000000182c */
[----:B------:R3:W-:Y:S01]  /*172a0*/  STL.64 [R1+0x1e8], R18 ;  /* 0x0001e81201007387 */ /* 0x0007e20000100a00 */
[----:B------:R-:W-:Y:S01]  /*172b0*/  MOV R28, R73 ;  /* 0x00000049001c7202 */ /* 0x000fe20000000f00 */
[----:B------:R-:W-:Y:S01]  /*172c0*/  IMAD.MOV.U32 R29, RZ, RZ, R65 ;  /* 0x000000ffff1d7224 */ /* 0x000fe200078e0041 */
[----:B------:R-:W-:Y:S01]  /*172d0*/  MOV R30, R64 ;  /* 0x00000040001e7202 */ /* 0x000fe20000000f00 */
[----:B------:R-:W-:Y:S01]  /*172e0*/  IMAD.MOV.U32 R31, RZ, RZ, R69 ;  /* 0x000000ffff1f7224 */ /* 0x000fe200078e0045 */
[----:B------:R-:W-:Y:S01]  /*172f0*/  MOV R32, R68 ;  /* 0x0000004400207202 */ /* 0x000fe20000000f00 */
[----:B------:R-:W-:Y:S01]  /*17300*/  IMAD.MOV.U32 R33, RZ, RZ, R72 ;  /* 0x000000ffff217224 */ /* 0x000fe200078e0048 */
[----:B------:R-:W-:Y:S01]  /*17310*/  MOV R34, R81 ;  /* 0x0000005100227202 */ /* 0x000fe20000000f00 */
[----:B------:R-:W-:Y:S01]  /*17320*/  IMAD.MOV.U32 R35, RZ, RZ, R80 ;  /* 0x000000ffff237224 */ /* 0x000fe200078e0050 */
[----:B------:R-:W4:Y:S01]  /*17330*/  LDSM.16.M88.4 R8, [R3+UR6+0x4a800] ;  /* 0x04a800060308783b */ /* 0x000f220008000200 */
[C---:B---3--:R-:W-:Y:S03]  /*17340*/  HMMA.16816.F32 R16, R12.reuse, R96, R48 ;  /* 0x000000600c10723c */ /* 0x048fe60000001830 */
[----:B------:R-:W-:Y:S04]  /*17350*/  STL.64 [R1+0x1c0], R24 ;  /* 0x0001c01801007387 */ /* 0x000fe80000100a00 */
[----:B------:R-:W-:Y:S04]  /*17360*/  STL.64 [R1+0x1c8], R26 ;  /* 0x0001c81a01007387 */ /* 0x000fe80000100a00 */
[----:B------:R-:W-:Y:S04]  /*17370*/  STL.64 [R1+0x190], R20 ;  /* 0x0001901401007387 */ /* 0x000fe80000100a00 */
[----:B------:R3:W-:Y:S04]  /*17380*/  STL.64 [R1+0x198], R22 ;  /* 0x0001981601007387 */ /* 0x0007e80000100a00 */
[----:B------:R-:W-:Y:S04]  /*17390*/  STL.64 [R1+0x170], R16 ;  /* 0x0001701001007387 */ /* 0x000fe80000100a00 */
[----:B------:R5:W-:Y:S01]  /*173a0*/  STL.64 [R1+0x178], R18 ;  /* 0x0001781201007387 */ /* 0x000be20000100a00 */
[C---:B---3--:R-:W-:Y:S08]  /*173b0*/  HMMA.16816.F32 R20, R12.reuse, R100, R52 ;  /* 0x000000640c14723c */ /* 0x048ff00000001834 */
[C---:B-----5:R-:W-:Y:S08]  /*173c0*/  HMMA.16816.F32 R16, R12.reuse, R104, R56 ;  /* 0x000000680c10723c */ /* 0x060ff00000001838 */
[----:B------:R-:W-:Y:S03]  /*173d0*/  HMMA.16816.F32 R12, R12, R108, R60 ;  /* 0x0000006c0c0c723c */ /* 0x000fe6000000183c */
[----:B------:R3:W-:Y:S04]  /*173e0*/  STL.64 [R1+0x150], R20 ;  /* 0x0001501401007387 */ /* 0x0007e80000100a00 */
[----:B------:R5:W-:Y:S01]  /*173f0*/  STL.64 [R1+0x158], R22 ;  /* 0x0001581601007387 */ /* 0x000be20000100a00 */
[----:B---3--:R-:W-:-:S03]  /*17400*/  MOV R20, R67 ;  /* 0x0000004300147202 */ /* 0x008fc60000000f00 */
[----:B------:R-:W1:Y:S01]  /*17410*/  LDL.LU R67, [R1+0xae8] ;  /* 0x000ae80001437983 */ /* 0x000e620000300800 */
[----:B------:R-:W-:Y:S01]  /*17420*/  IMAD.MOV.U32 R21, RZ, RZ, R66 ;  /* 0x000000ffff157224 */ /* 0x000fe200078e0042 */
[----:B-----5:R-:W-:Y:S02]  /*17430*/  MOV R22, R77 ;  /* 0x0000004d00167202 */ /* 0x020fe40000000f00 */
[----:B------:R-:W-:Y:S01]  /*17440*/  STL.64 [R1+0x130], R16 ;  /* 0x0001301001007387 */ /* 0x000fe20000100a00 */
[----:B------:R-:W-:-:S03]  /*17450*/  IMAD.MOV.U32 R23, RZ, RZ, R76 ;  /* 0x000000ffff177224 */ /* 0x000fc600078e004c */
[----:B------:R-:W-:Y:S04]  /*17460*/  STL.64 [R1+0x138], R18 ;  /* 0x0001381201007387 */ /* 0x000fe80000100a00 */
[----:B------:R-:W1:Y:S04]  /*17470*/  LDL.LU R66, [R1+0xae4] ;  /* 0x000ae40001427983 */ /* 0x000e680000300800 */
[----:B------:R-:W3:Y:S04]  /*17480*/  LDL.LU R77, [R1+0xae0] ;  /* 0x000ae000014d7983 */ /* 0x000ee80000300800 */
[----:B------:R-:W3:Y:S04]  /*17490*/  LDL.LU R76, [R1+0xadc] ;  /* 0x000adc00014c7983 */ /* 0x000ee80000300800 */
[----:B------:R-:W5:Y:S04]  /*174a0*/  LDL.LU R73, [R1+0xad8] ;  /* 0x000ad80001497983 */ /* 0x000f680000300800 */
[----:B------:R-:W-:Y:S04]  /*174b0*/  STL.64 [R1+0x100], R12 ;  /* 0x0001000c01007387 */ /* 0x000fe80000100a00 */
[----:B------:R1:W-:Y:S04]  /*174c0*/  STL.64 [R1+0x108], R14 ;  /* 0x0001080e01007387 */ /* 0x0003e80000100a00 */
[----:B------:R-:W1:Y:S04]  /*174d0*/  LDL.LU R65, [R1+0xad4] ;  /* 0x000ad40001417983 */ /* 0x000e680000300800 */
[----:B------:R-:W1:Y:S04]  /*174e0*/  LDL.LU R64, [R1+0xad0] ;  /* 0x000ad00001407983 */ /* 0x000e680000300800 */
[----:B------:R-:W2:Y:S04]  /*174f0*/  LDL.LU R69, [R1+0xacc] ;  /* 0x000acc0001457983 */ /* 0x000ea80000300800 */
[----:B------:R-:W2:Y:S04]  /*17500*/  LDL.LU R68, [R1+0xac8] ;  /* 0x000ac80001447983 */ /* 0x000ea80000300800 */
[----:B------:R-:W5:Y:S04]  /*17510*/  LDL.LU R72, [R1+0xac4] ;  /* 0x000ac40001487983 */ /* 0x000f680000300800 */
[----:B------:R-:W3:Y:S04]  /*17520*/  LDL.LU R81, [R1+0xac0] ;  /* 0x000ac00001517983 */ /* 0x000ee80000300800 */
[----:B------:R-:W3:Y:S01]  /*17530*/  LDL.LU R80, [R1+0xabc] ;  /* 0x000abc0001507983 */ /* 0x000ee20000300800 */
[C---:B-1----:R-:W-:Y:S08]  /*17540*/  HMMA.16816.F32 R12, R92.reuse, R96, R64 ;  /* 0x000000605c0c723c */ /* 0x042ff00000001840 */
[----:B--2---:R-:W-:Y:S11]  /*17550*/  HMMA.16816.F32 R24, R92, R100, R68 ;  /* 0x000000645c18723c */ /* 0x004ff60000001844 */
[----:B------:R-:W-:Y:S01]  /*17560*/  MOV R115, R12 ;  /* 0x0000000c00737202 */ /* 0x000fe20000000f00 */
[----:B------:R-:W-:Y:S01]  /*17570*/  IMAD.MOV.U32 R114, RZ, RZ, R13 ;  /* 0x000000ffff727224 */ /* 0x000fe200078e000d */
[----:B------:R-:W-:Y:S01]  /*17580*/  MOV R113, R14 ;  /* 0x0000000e00717202 */ /* 0x000fe20000000f00 */
[----:B------:R-:W-:-:S02]  /*17590*/  IMAD.MOV.U32 R112, RZ, RZ, R15 ;  /* 0x000000ffff707224 */ /* 0x000fc400078e000f */
[C---:B-----5:R-:W-:Y:S01]  /*175a0*/  HMMA.16816.F32 R12, R92.reuse, R104, R72 ;  /* 0x000000685c0c723c */ /* 0x060fe20000001848 */
[----:B------:R-:W-:Y:S04]  /*175b0*/  LDSM.16.M88.4 R72, [R3+UR6+0x4bc00] ;  /* 0x04bc00060348783b */ /* 0x000fe80008000200 */
[----:B------:R-:W-:Y:S03]  /*175c0*/  STL.64 [R1+0x120], R24 ;  /* 0x0001201801007387 */ /* 0x000fe60000100a00 */
[----:B---3--:R-:W-:Y:S01]  /*175d0*/  HMMA.16816.F32 R16, R92, R108, R76 ;  /* 0x0000006c5c10723c */ /* 0x008fe2000000184c */
[----:B------:R1:W-:Y:S10]  /*175e0*/  STL.64 [R1+0x128], R26 ;  /* 0x0001281a01007387 */ /* 0x0003f40000100a00 */
[----:B------:R-:W-:Y:S01]  /*175f0*/  STL.64 [R1+0x110], R12 ;  /* 0x0001100c01007387 */ /* 0x000fe20000100a00 */
[C---:B-1----:R-:W-:Y:S03]  /*17600*/  HMMA.16816.F32 R24, R120.reuse, R96, R80 ;  /* 0x000000607818723c */ /* 0x042fe60000001850 */
[----:B------:R1:W-:Y:S05]  /*17610*/  STL.64 [R1+0x118], R14 ;  /* 0x0001180e01007387 */ /* 0x0003ea0000100a00 */
[----:B-1----:R-:W-:Y:S01]  /*17620*/  HMMA.16816.F32 R12, R120, R100, R84 ;  /* 0x00000064780c723c */ /* 0x002fe20000001854 */
[----:B------:R1:W-:Y:S04]  /*17630*/  STL.64 [R1+0xe0], R16 ;  /* 0x0000e01001007387 */ /* 0x0003e80000100a00 */
[----:B------:R2:W-:Y:S06]  /*17640*/  STL.64 [R1+0xe8], R18 ;  /* 0x0000e81201007387 */ /* 0x0005ec0000100a00 */
[----:B------:R3:W-:Y:S01]  /*17650*/  STL.64 [R1+0xc0], R24 ;  /* 0x0000c01801007387 */ /* 0x0007e20000100a00 */
[----:B-1----:R-:W-:-:S03]  /*17660*/  MOV R16, R90 ;  /* 0x0000005a00107202 */ /* 0x002fc60000000f00 */
[----:B------:R1:W-:Y:S01]  /*17670*/  STL.64 [R1+0xc8], R26 ;  /* 0x0000c81a01007387 */ /* 0x0003e20000100a00 */
[----:B------:R-:W-:-:S03]  /*17680*/  IMAD.MOV.U32 R17, RZ, RZ, R89 ;  /* 0x000000ffff117224 */ /* 0x000fc600078e0059 */
[----:B------:R-:W5:Y:S01]  /*17690*/  LDL.LU R90, [R1+0xab8] ;  /* 0x000ab800015a7983 */ /* 0x000f620000300800 */
[----:B--2---:R-:W-:-:S03]  /*176a0*/  MOV R18, R88 ;  /* 0x0000005800127202 */ /* 0x004fc60000000f00 */
[----:B------:R-:W-:Y:S04]  /*176b0*/  STL.64 [R1+0xb0], R12 ;  /* 0x0000b00c01007387 */ /* 0x000fe80000100a00 */
[----:B------:R-:W-:Y:S04]  /*176c0*/  STL.64 [R1+0xb8], R14 ;  /* 0x0000b80e01007387 */ /* 0x000fe80000100a00 */
[----:B------:R-:W5:Y:S04]  /*176d0*/  LDL.LU R89, [R1+0xab4] ;  /* 0x000ab40001597983 */ /* 0x000f680000300800 */
[----:B------:R-:W5:Y:S04]  /*176e0*/  LDL.LU R88, [R1+0xab0] ;  /* 0x000ab00001587983 */ /* 0x000f680000300800 */
[----:B------:R-:W2:Y:S04]  /*176f0*/  LDL.LU R19, [R1+0x18c] ;  /* 0x00018c0001137983 */ /* 0x000ea80000300800 */
[----:B---3--:R-:W3:Y:S04]  /*17700*/  LDL.LU R24, [R1+0x1a0] ;  /* 0x0001a00001187983 */ /* 0x008ee80000300800 */
[----:B------:R-:W3:Y:S04]  /*17710*/  LDL.LU R25, [R1+0x1a4] ;  /* 0x0001a40001197983 */ /* 0x000ee80000300800 */
[----:B-1----:R-:W3:Y:S04]  /*17720*/  LDL.LU R26, [R1+0x1a8] ;  /* 0x0001a800011a7983 */ /* 0x002ee80000300800 */
[----:B------:R-:W3:Y:S01]  /*17730*/  LDL.LU R27, [R1+0x1ac] ;  /* 0x0001ac00011b7983 */ /* 0x000ee20000300800 */
[C---:B0-----:R-:W-:Y:S03]  /*17740*/  HMMA.16816.F32 R32, R4.reuse, R96, R32 ;  /* 0x000000600420723c */ /* 0x041fe60000001820 */
[----:B------:R-:W0:Y:S05]  /*17750*/  LDSM.16.M88.4 R12, [R3+UR6+0x4b000] ;  /* 0x04b00006030c783b */ /* 0x000e2a0008000200 */
[----:B------:R-:W-:Y:S08]  /*17760*/  HMMA.16816.F32 R28, R4, R100, R28 ;  /* 0x00000064041c723c */ /* 0x000ff0000000181c */
[C---:B-----5:R-:W-:Y:S08]  /*17770*/  HMMA.16816.F32 R88, R120.reuse, R104, R88 ;  /* 0x000000687858723c */ /* 0x060ff00000001858 */
[----:B------:R-:W-:Y:S11]  /*17780*/  HMMA.16816.F32 R120, R120, R108, R20 ;  /* 0x0000006c7878723c */ /* 0x000ff60000001814 */
[----:B------:R-:W-:Y:S04]  /*17790*/  STL.64 [R1+0x980], R90 ;  /* 0x0009805a01007387 */ /* 0x000fe80000100a00 */
[----:B------:R-:W-:Y:S04]  /*177a0*/  STL.64 [R1+0x978], R88 ;  /* 0x0009785801007387 */ /* 0x000fe80000100a00 */
[----:B------:R-:W4:Y:S04]  /*177b0*/  LDL.LU R20, [R1+0x1b0] ;  /* 0x0001b00001147983 */ /* 0x000f280000300800 */
[----:B------:R-:W4:Y:S04]  /*177c0*/  LDL.LU R21, [R1+0x1b4] ;  /* 0x0001b40001157983 */ /* 0x000f280000300800 */
[----:B------:R-:W4:Y:S04]  /*177d0*/  LDL.LU R22, [R1+0x1b8] ;  /* 0x0001b80001167983 */ /* 0x000f280000300800 */
[----:B------:R-:W4:Y:S04]  /*177e0*/  LDL.LU R23, [R1+0x1bc] ;  /* 0x0001bc0001177983 */ /* 0x000f280000300800 */
[----:B------:R-:W-:Y:S04]  /*177f0*/  STL [R1+0x994], R120 ;  /* 0x0009947801007387 */ /* 0x000fe80000100800 */
[----:B------:R-:W-:Y:S04]  /*17800*/  STL [R1+0x990], R121 ;  /* 0x0009907901007387 */ /* 0x000fe80000100800 */
[----:B------:R-:W-:Y:S04]  /*17810*/  STL [R1+0x98c], R122 ;  /* 0x00098c7a01007387 */ /* 0x000fe80000100800 */
[----:B------:R-:W-:Y:S04]  /*17820*/  STL [R1+0x988], R123 ;  /* 0x0009887b01007387 */ /* 0x000fe80000100800 */
[----:B------:R-:W5:Y:S04]  /*17830*/  LDL.LU R44, [R1+0x210] ;  /* 0x00021000012c7983 */ /* 0x000f680000300800 */
[----:B------:R-:W-:Y:S04]  /*17840*/  STL.64 [R1+0xa0], R32 ;  /* 0x0000a02001007387 */ /* 0x000fe80000100a00 */
[----:B------:R-:W-:Y:S04]  /*17850*/  STL.64 [R1+0xa8], R34 ;  /* 0x0000a82201007387 */ /* 0x000fe80000100a00 */
[----:B------:R-:W-:Y:S04]  /*17860*/  STL.64 [R1+0x90], R28 ;  /* 0x0000901c01007387 */ /* 0x000fe80000100a00 */
[----:B------:R2:W-:Y:S04]  /*17870*/  STL.64 [R1+0x98], R30 ;  /* 0x0000981e01007387 */ /* 0x0005e80000100a00 */
[----:B------:R-:W5:Y:S04]  /*17880*/  LDL.LU R45, [R1+0x214] ;  /* 0x00021400012d7983 */ /* 0x000f680000300800 */
[----:B------:R-:W5:Y:S04]  /*17890*/  LDL.LU R46, [R1+0x218] ;  /* 0x00021800012e7983 */ /* 0x000f680000300800 */
[----:B------:R-:W5:Y:S04]  /*178a0*/  LDL.LU R47, [R1+0x21c] ;  /* 0x00021c00012f7983 */ /* 0x000f680000300800 */
[----:B------:R-:W5:Y:S01]  /*178b0*/  LDL.LU R48, [R1+0x1d0] ;  /* 0x0001d00001307983 */ /* 0x000f620000300800 */
[C---:B--2---:R-:W-:Y:S03]  /*178c0*/  HMMA.16816.F32 R28, R4.reuse, R104, R16 ;  /* 0x00000068041c723c */ /* 0x044fe60000001810 */
        /* <DEDUP_REMOVED lines=8> */
[----:B------:R1:W-:Y:S04]  /*17950*/  STL.64 [R1+0x70], R28 ;  /* 0x0000701c01007387 */ /* 0x0003e80000100a00 */
[----:B------:R0:W-:Y:S01]  /*17960*/  STL.64 [R1+0x78], R30 ;  /* 0x0000781e01007387 */ /* 0x0001e20000100a00 */
[----:B---3--:R-:W-:Y:S03]  /*17970*/  HMMA.16816.F32 R4, R4, R108, R24 ;  /* 0x0000006c0404723c */ /* 0x008fe60000001818 */
[----:B------:R-:W3:Y:S04]  /*17980*/  LDL.LU R17, [R1+0x1f4] ;  /* 0x0001f40001117983 */ /* 0x000ee80000300800 */
[----:B------:R-:W3:Y:S04]  /*17990*/  LDL.LU R18, [R1+0x1f8] ;  /* 0x0001f80001127983 */ /* 0x000ee80000300800 */
[----:B------:R-:W3:Y:S04]  /*179a0*/  LDL.LU R19, [R1+0x1fc] ;  /* 0x0001fc0001137983 */ /* 0x000ee80000300800 */
[----:B------:R-:W0:Y:S04]  /*179b0*/  LDSM.16.M88.4 R24, [R3+UR6+0x4b400] ;  /* 0x04b400060318783b */ /* 0x000e280008000200 */
[----:B------:R-:W-:Y:S01]  /*179c0*/  IMAD.MOV.U32 R91, RZ, RZ, R4 ;  /* 0x000000ffff5b7224 */ /* 0x000fe200078e0004 */
[----:B------:R-:W-:Y:S01]  /*179d0*/  MOV R90, R5 ;  /* 0x00000005005a7202 */ /* 0x000fe20000000f00 */
[----:B------:R-:W-:Y:S01]  /*179e0*/  IMAD.MOV.U32 R89, RZ, RZ, R6 ;  /* 0x000000ffff597224 */ /* 0x000fe200078e0006 */
[----:B------:R-:W-:-:S05]  /*179f0*/  MOV R88, R7 ;  /* 0x0000000700587202 */ /* 0x000fca0000000f00 */
[----:B------:R-:W-:Y:S04]  /*17a00*/  STL [R1+0x9bc], R88 ;  /* 0x0009bc5801007387 */ /* 0x000fe80000100800 */
[----:B------:R-:W-:Y:S01]  /*17a10*/  STL [R1+0x9b8], R89 ;  /* 0x0009b85901007387 */ /* 0x000fe20000100800 */
[----:B----4-:R-:W-:Y:S03]  /*17a20*/  HMMA.16816.F32 R4, R8, R96, R20 ;  /* 0x000000600804723c */ /* 0x010fe60000001814 */
[----:B------:R-:W4:-:S15]  /*17a30*/  LDL.LU R20, [R1+0x230] ;  /* 0x0002300001147983 */ /* 0x000f1e0000300800 */
[----:B------:R-:W-:Y:S01]  /*17a40*/  NOP ;  /* 0x0000000000007918 */ /* 0x000fe20000000000 */
[----:B------:R-:W-:Y:S04]  /*17a50*/  STL.64 [R1+0x50], R4 ;  /* 0x0000500401007387 */ /* 0x000fe80000100a00 */
[----:B------:R0:W-:Y:S04]  /*17a60*/  STL.64 [R1+0x58], R6 ;  /* 0x0000580601007387 */ /* 0x0001e80000100a00 */
[----:B------:R-:W4:Y:S04]  /*17a70*/  LDL.LU R21, [R1+0x234] ;  /* 0x0002340001157983 */ /* 0x000f280000300800 */
[----:B------:R-:W4:Y:S04]  /*17a80*/  LDL.LU R22, [R1+0x238] ;  /* 0x0002380001167983 */ /* 0x000f280000300800 */
[----:B------:R-:W4:Y:S04]  /*17a90*/  LDL.LU R23, [R1+0x23c] ;  /* 0x00023c0001177983 */ /* 0x000f280000300800 */
[----:B------:R-:W4:Y:S04]  /*17aa0*/  LDL.LU R36, [R1+0x250] ;  /* 0x0002500001247983 */ /* 0x000f280000300800 */
[----:B------:R-:W4:Y:S04]  /*17ab0*/  LDL.LU R37, [R1+0x254] ;  /* 0x0002540001257983 */ /* 0x000f280000300800 */
[----:B------:R-:W4:Y:S01]  /*17ac0*/  LDL.LU R38, [R1+0x258] ;  /* 0x0002580001267983 */ /* 0x000f220000300800 */
[C---:B-----5:R-:W-:Y:S03]  /*17ad0*/  HMMA.16816.F32 R44, R8.reuse, R104, R44 ;  /* 0x00000068082c723c */ /* 0x060fe6000000182c */
[----:B------:R-:W5:Y:S04]  /*17ae0*/  LDL.LU R39, [R1+0x25c] ;  /* 0x00025c0001277983 */ /* 0x000f680000300800 */
[----:B------:R-:W5:Y:S04]  /*17af0*/  LDL.LU R34, [R1+0x6cc] ;  /* 0x0006cc0001227983 */ /* 0x000f680000300800 */
[----:B------:R-:W5:Y:S04]  /*17b00*/  LDL R35, [R1+0x4ac] ;  /* 0x0004ac0001237983 */ /* 0x000f680000100800 */
[----:B-1----:R-:W5:Y:S01]  /*17b10*/  LDL.LU R28, [R1+0x280] ;  /* 0x00028000011c7983 */ /* 0x002f620000300800 */
[C---:B--2---:R-:W-:Y:S03]  /*17b20*/  HMMA.16816.F32 R48, R8.reuse, R100, R48 ;  /* 0x000000640830723c */ /* 0x044fe60000001830 */
[----:B------:R-:W2:Y:S04]  /*17b30*/  LDL.LU R29, [R1+0x284] ;  /* 0x00028400011d7983 */ /* 0x000ea80000300800 */
[----:B0-----:R-:W2:Y:S04]  /*17b40*/  LDL.LU R30, [R1+0x288] ;  /* 0x00028800011e7983 */ /* 0x001ea80000300800 */
[----:B------:R-:W2:Y:S01]  /*17b50*/  LDL.LU R31, [R1+0x28c] ;  /* 0x00028c00011f7983 */ /* 0x000ea20000300800 */
[----:B------:R-:W-:Y:S03]  /*17b60*/  HMMA.16816.F32 R4, R8, R108, R40 ;  /* 0x0000006c0804723c */ /* 0x000fe60000001828 */
[----:B------:R-:W0:Y:S04]  /*17b70*/  LDSM.16.M88.4 R40, [R3+UR6+0x4b800] ;  /* 0x04b800060328783b */ /* 0x000e280008000200 */
[----:B------:R-:W-:-:S12]  /*17b80*/  STL.64 [R1+0x40], R48 ;  /* 0x0000403001007387 */ /* 0x000fd80000100a00 */
[----:B------:R-:W-:Y:S01]  /*17b90*/  IMAD.MOV.U32 R120, RZ, RZ, R4 ;  /* 0x000000ffff787224 */ /* 0x000fe200078e0004 */
[----:B------:R-:W-:Y:S01]  /*17ba0*/  MOV R121, R5 ;  /* 0x0000000500797202 */ /* 0x000fe20000000f00 */
[----:B------:R-:W-:Y:S01]  /*17bb0*/  IMAD.MOV.U32 R122, RZ, RZ, R6 ;  /* 0x000000ffff7a7224 */ /* 0x000fe200078e0006 */
[----:B------:R-:W-:Y:S02]  /*17bc0*/  MOV R123, R7 ;  /* 0x00000007007b7202 */ /* 0x000fe40000000f00 */
[----:B---3--:R-:W-:Y:S01]  /*17bd0*/  HMMA.16816.F32 R4, R116, R96, R16 ;  /* 0x000000607404723c */ /* 0x008fe20000001810 */
[----:B------:R-:W-:Y:S04]  /*17be0*/  STL.64 [R1+0x48], R50 ;  /* 0x0000483201007387 */ /* 0x000fe80000100a00 */
[----:B------:R-:W-:Y:S04]  /*17bf0*/  STL.64 [R1+0x30], R44 ;  /* 0x0000302c01007387 */ /* 0x000fe80000100a00 */
[----:B------:R-:W-:Y:S04]  /*17c00*/  STL.64 [R1+0x38], R46 ;  /* 0x0000382e01007387 */ /* 0x000fe80000100a00 */
[----:B------:R-:W-:Y:S04]  /*17c10*/  STL.64 [R1+0x9a0], R122 ;  /* 0x0009a07a01007387 */ /* 0x000fe80000100a00 */
[----:B------:R-:W-:Y:S04]  /*17c20*/  STL.64 [R1+0x998], R120 ;  /* 0x0009987801007387 */ /* 0x000fe80000100a00 */
[----:B------:R4:W-:Y:S04]  /*17c30*/  STL.64 [R1+0x88], R6 ;  /* 0x0000880601007387 */ /* 0x0009e80000100a00 */
[----:B------:R-:W3:Y:S04]  /*17c40*/  LDL.LU R124, [R1+0x6e0] ;  /* 0x0006e000017c7983 */ /* 0x000ee80000300800 */
[----:B------:R-:W3:Y:S04]  /*17c50*/  LDL R125, [R1+0x4a8] ;  /* 0x0004a800017d7983 */ /* 0x000ee80000100800 */
[----:B------:R-:W3:Y:S04]  /*17c60*/  LDL.LU R16, [R1+0x270] ;  /* 0x0002700001107983 */ /* 0x000ee80000300800 */
[----:B------:R-:W3:Y:S04]  /*17c70*/  LDL.LU R17, [R1+0x274] ;  /* 0x0002740001117983 */ /* 0x000ee80000300800 */
[----:B------:R-:W3:Y:S04]  /*17c80*/  LDL.LU R18, [R1+0x278] ;  /* 0x0002780001127983 */ /* 0x000ee80000300800 */
[----:B------:R-:W3:Y:S01]  /*17c90*/  LDL.LU R19, [R1+0x27c] ;  /* 0x00027c0001137983 */ /* 0x000ee20000300800 */
[----:B------:R-:W-:Y:S01]  /*17ca0*/  IMAD.MOV.U32 R88, RZ, RZ, R4 ;  /* 0x000000ffff587224 */ /* 0x000fe200078e0004 */
[----:B------:R-:W-:-:S02]  /*17cb0*/  MOV R89, R5 ;  /* 0x0000000500597202 */ /* 0x000fc40000000f00 */
[----:B------:R-:W-:Y:S04]  /*17cc0*/  STL.64 [R1+0x9c8], R90 ;  /* 0x0009c85a01007387 */ /* 0x000fe80000100a00 */
[----:B------:R-:W-:Y:S01]  /*17cd0*/  STL.64 [R1+0x9c0], R88 ;  /* 0x0009c05801007387 */ /* 0x000fe20000100a00 */
[----:B----4-:R-:W-:-:S15]  /*17ce0*/  HMMA.16816.F32 R4, R116, R100, R20 ;  /* 0x000000647404723c */ /* 0x010fde0000001814 */
[----:B------:R-:W-:-:S04]  /*17cf0*/  NOP ;  /* 0x0000000000007918 */ /* 0x000fc80000000000 */
[----:B------:R1:W-:Y:S04]  /*17d00*/  STL.64 [R1+0x10], R4 ;  /* 0x0000100401007387 */ /* 0x0003e80000100a00 */
[----:B------:R-:W4:Y:S04]  /*17d10*/  LDL.LU R20, [R1+0x2a0] ;  /* 0x0002a00001147983 */ /* 0x000f280000300800 */
[----:B------:R-:W4:Y:S04]  /*17d20*/  LDL.LU R21, [R1+0x2a4] ;  /* 0x0002a40001157983 */ /* 0x000f280000300800 */
[----:B------:R-:W4:Y:S04]  /*17d30*/  LDL.LU R22, [R1+0x2a8] ;  /* 0x0002a80001167983 */ /* 0x000f280000300800 */
[----:B------:R-:W4:Y:S01]  /*17d40*/  LDL.LU R23, [R1+0x2ac] ;  /* 0x0002ac0001177983 */ /* 0x000f220000300800 */
[----:B-----5:R-:W-:Y:S01]  /*17d50*/  HMMA.16816.F32 R8, R116, R104, R36 ;  /* 0x000000687408723c */ /* 0x020fe20000001824 */
[----:B-1----:R-:W-:-:S04]  /*17d60*/  FADD R4, -R35, R34 ;  /* 0x0000002223047221 */ /* 0x002fc80000000100 */
[----:B------:R-:W-:Y:S01]  /*17d70*/  FMUL R5, R4, 1.4426950216293334961 ;  /* 0x3fb8aa3b04057820 */ /* 0x000fe20000400000 */
[----:B------:R-:W-:Y:S02]  /*17d80*/  IMAD.MOV.U32 R2, RZ, RZ, R6 ;  /* 0x000000ffff027224 */ /* 0x000fe400078e0006 */
[----:B--2---:R-:W-:Y:S01]  /*17d90*/  HMMA.16816.F32 R116, R116, R108, R28 ;  /* 0x0000006c7474723c */ /* 0x004fe2000000181c */
[----:B------:R-:W-:-:S10]  /*17da0*/  MOV R0, R7 ;  /* 0x0000000700007202 */ /* 0x000fd40000000f00 */
[----:B------:R1:W-:Y:S04]  /*17db0*/  STL.64 [R1], R8 ;  /* 0x0000000801007387 */ /* 0x0003e80000100a00 */
[----:B------:R-:W-:Y:S04]  /*17dc0*/  STL.64 [R1+0x8], R10 ;  /* 0x0000080a01007387 */ /* 0x000fe80000100a00 */
[----:B------:R-:W2:Y:S01]  /*17dd0*/  LDL.LU R28, [R1+0x2d0] ;  /* 0x0002d000011c7983 */ /* 0x000ea20000300800 */
[----:B-1----:R1:W5:Y:S03]  /*17de0*/  MUFU.EX2 R9, R5 ;  /* 0x0000000500097308 */ /* 0x0023660000000800 */
[----:B------:R-:W2:Y:S04]  /*17df0*/  LDL.LU R29, [R1+0x2d4] ;  /* 0x0002d400011d7983 */ /* 0x000ea80000300800 */
[----:B------:R-:W2:Y:S04]  /*17e00*/  LDL.LU R30, [R1+0x2d8] ;  /* 0x0002d800011e7983 */ /* 0x000ea80000300800 */
[----:B------:R-:W2:Y:S04]  /*17e10*/  LDL.LU R31, [R1+0x2dc] ;  /* 0x0002dc00011f7983 */ /* 0x000ea80000300800 */
[----:B------:R-:W2:Y:S04]  /*17e20*/  LDL.LU R32, [R1+0x2e0] ;  /* 0x0002e00001207983 */ /* 0x000ea80000300800 */
[----:B------:R-:W2:Y:S04]  /*17e30*/  LDL.LU R33, [R1+0x2e4] ;  /* 0x0002e40001217983 */ /* 0x000ea80000300800 */
[----:B------:R-:W2:Y:S04]  /*17e40*/  LDL.LU R34, [R1+0x2e8] ;  /* 0x0002e80001227983 */ /* 0x000ea80000300800 */
[----:B------:R-:W2:Y:S04]  /*17e50*/  LDL.LU R35, [R1+0x2ec] ;  /* 0x0002ec0001237983 */ /* 0x000ea80000300800 */
[----:B------:R-:W2:Y:S01]  /*17e60*/  LDL.LU R36, [R1+0x2f0] ;  /* 0x0002f00001247983 */ /* 0x000ea20000300800 */
[----:B---3--:R-:W-:-:S03]  /*17e70*/  FADD R4, -R125, R124 ;  /* 0x0000007c7d047221 */ /* 0x008fc60000000100 */
[----:B------:R-:W3:Y:S01]  /*17e80*/  LDL.LU R37, [R1+0x2f4] ;  /* 0x0002f40001257983 */ /* 0x000ee20000300800 */
[----:B------:R-:W-:-:S03]  /*17e90*/  FMUL R8, R4, 1.4426950216293334961 ;  /* 0x3fb8aa3b04087820 */ /* 0x000fc60000400000 */
[----:B------:R-:W3:Y:S04]  /*17ea0*/  LDL.LU R38, [R1+0x2f8] ;  /* 0x0002f80001267983 */ /* 0x000ee80000300800 */
[----:B------:R-:W3:Y:S01]  /*17eb0*/  LDL.LU R39, [R1+0x2fc] ;  /* 0x0002fc0001277983 */ /* 0x000ee20000300800 */
[C---:B-1----:R-:W-:Y:S03]  /*17ec0*/  HMMA.16816.F32 R4, R12.reuse, R96, R16 ;  /* 0x000000600c04723c */ /* 0x042fe60000001810 */
[----:B------:R-:W-:Y:S04]  /*17ed0*/  STL.64 [R1+0x908], R118 ;  /* 0x0009087601007387 */ /* 0x000fe80000100a00 */
[----:B------:R-:W-:Y:S04]  /*17ee0*/  STL.64 [R1+0x900], R116 ;  /* 0x0009007401007387 */ /* 0x000fe80000100a00 */
[----:B-----5:R-:W-:Y:S08]  /*17ef0*/  STL [R1+0xd0], R9 ;  /* 0x0000d00901007387 */ /* 0x020ff00000100800 */
[----:B------:R-:W-:Y:S04]  /*17f00*/  STL.64 [R1+0x920], R6 ;  /* 0x0009200601007387 */ /* 0x000fe80000100a00 */
[----:B------:R1:W-:Y:S04]  /*17f10*/  STL.64 [R1+0x918], R4 ;  /* 0x0009180401007387 */ /* 0x0003e80000100a00 */
[----:B------:R-:W5:Y:S01]  /*17f20*/  LDL.LU R16, [R1+0x310] ;  /* 0x0003100001107983 */ /* 0x000f620000300800 */
[----:B-1----:R-:W1:Y:S03]  /*17f30*/  MUFU.EX2 R4, R8 ;  /* 0x0000000800047308 */ /* 0x002e660000000800 */
[----:B-1----:R1:W-:Y:S04]  /*17f40*/  STL [R1+0xd4], R4 ;  /* 0x0000d40401007387 */ /* 0x0023e80000100800 */
[----:B------:R-:W5:Y:S04]  /*17f50*/  LDL.LU R17, [R1+0x314] ;  /* 0x0003140001117983 */ /* 0x000f680000300800 */
[----:B------:R-:W5:Y:S04]  /*17f60*/  LDL.LU R18, [R1+0x318] ;  /* 0x0003180001127983 */ /* 0x000f680000300800 */
[----:B------:R-:W5:Y:S01]  /*17f70*/  LDL.LU R19, [R1+0x31c] ;  /* 0x00031c0001137983 */ /* 0x000f620000300800 */
[C---:B----4-:R-:W-:Y:S03]  /*17f80*/  HMMA.16816.F32 R44, R12.reuse, R100, R20 ;  /* 0x000000640c2c723c */ /* 0x050fe60000001814 */
[----:B------:R-:W4:Y:S04]  /*17f90*/  LDL.LU R20, [R1+0x330] ;  /* 0x0003300001147983 */ /* 0x000f280000300800 */
[----:B------:R-:W4:Y:S04]  /*17fa0*/  LDL.LU R21, [R1+0x334] ;  /* 0x0003340001157983 */ /* 0x000f280000300800 */
[----:B------:R-:W4:Y:S04]  /*17fb0*/  LDL.LU R22, [R1+0x338] ;  /* 0x0003380001167983 */ /* 0x000f280000300800 */
[----:B------:R-:W4:Y:S04]  /*17fc0*/  LDL.LU R23, [R1+0x33c] ;  /* 0x00033c0001177983 */ /* 0x000f280000300800 */
[----:B------:R-:W4:Y:S04]  /*17fd0*/  LDL.LU R52, [R1+0x350] ;  /* 0x0003500001347983 */ /* 0x000f280000300800 */
[----:B------:R-:W4:Y:S04]  /*17fe0*/  LDL.LU R53, [R1+0x354] ;  /* 0x0003540001357983 */ /* 0x000f280000300800 */
[----:B------:R-:W4:Y:S04]  /*17ff0*/  LDL.LU R54, [R1+0x358] ;  /* 0x0003580001367983 */ /* 0x000f280000300800 */
[----:B------:R-:W4:Y:S01]  /*18000*/  LDL.LU R55, [R1+0x35c] ;  /* 0x00035c0001377983 */ /* 0x000f220000300800 */
[C---:B--2---:R-:W-:Y:S03]  /*18010*/  HMMA.16816.F32 R48, R12.reuse, R104, R28 ;  /* 0x000000680c30723c */ /* 0x044fe6000000181c */
[----:B------:R-:W-:Y:S04]  /*18020*/  STL.64 [R1+0x930], R46 ;  /* 0x0009302e01007387 */ /* 0x000fe80000100a00 */
[----:B------:R-:W-:Y:S04]  /*18030*/  STL.64 [R1+0x928], R44 ;  /* 0x0009282c01007387 */ /* 0x000fe80000100a00 */
[----:B------:R-:W2:Y:S04]  /*18040*/  LDL.LU R30, [R1+0x6e4] ;  /* 0x0006e400011e7983 */ /* 0x000ea80000300800 */
[----:B------:R-:W2:Y:S01]  /*18050*/  LDL R31, [R1+0x4a4] ;  /* 0x0004a400011f7983 */ /* 0x000ea20000100800 */
[----:B---3--:R-:W-:Y:S08]  /*18060*/  HMMA.16816.F32 R8, R12, R108, R36 ;  /* 0x0000006c0c08723c */ /* 0x008ff00000001824 */
[C---:B------:R-:W-:Y:S01]  /*18070*/  HMMA.16816.F32 R12, R24.reuse, R96, R32 ;  /* 0x00000060180c723c */ /* 0x040fe20000001820 */
[----:B------:R-:W-:Y:S04]  /*18080*/  STL.64 [R1+0x940], R50 ;  /* 0x0009403201007387 */ /* 0x000fe80000100a00 */
[----:B------:R-:W-:Y:S06]  /*18090*/  STL.64 [R1+0x938], R48 ;  /* 0x0009383001007387 */ /* 0x000fec0000100a00 */
[----:B------:R-:W-:Y:S04]  /*180a0*/  STL.64 [R1+0x950], R10 ;  /* 0x0009500a01007387 */ /* 0x000fe80000100a00 */
[----:B------:R-:W-:Y:S04]  /*180b0*/  STL.64 [R1+0x948], R8 ;  /* 0x0009480801007387 */ /* 0x000fe80000100a00 */
[----:B------:R-:W3:Y:S04]  /*180c0*/  LDL.LU R7, [R1+0x560] ;  /* 0x0005600001077983 */ /* 0x000ee80000300800 */
[----:B------:R-:W3:Y:S04]  /*180d0*/  LDL.LU R6, [R1+0x564] ;  /* 0x0005640001067983 */ /* 0x000ee80000300800 */
[----:B------:R-:W3:Y:S04]  /*180e0*/  LDL.LU R5, [R1+0x568] ;  /* 0x0005680001057983 */ /* 0x000ee80000300800 */
[----:B-1----:R-:W3:Y:S04]  /*180f0*/  LDL.LU R4, [R1+0x56c] ;  /* 0x00056c0001047983 */ /* 0x002ee80000300800 */
[----:B------:R-:W3:Y:S04]  /*18100*/  LDL.LU R124, [R1+0x6e8] ;  /* 0x0006e800017c7983 */ /* 0x000ee80000300800 */
[----:B------:R-:W3:Y:S04]  /*18110*/  LDL R125, [R1+0x4a0] ;  /* 0x0004a000017d7983 */ /* 0x000ee80000100800 */
[----:B------:R1:W-:Y:S04]  /*18120*/  STL [R1+0x8f8], R14 ;  /* 0x0008f80e01007387 */ /* 0x0003e80000100800 */
[----:B-1----:R-:W3:Y:S01]  /*18130*/  LDL.LU R14, [R1+0xd0] ;  /* 0x0000d000010e7983 */ /* 0x002ee20000300800 */
[C---:B-----5:R-:W-:Y:S03]  /*18140*/  HMMA.16816.F32 R16, R24.reuse, R100, R16 ;  /* 0x000000641810723c */ /* 0x060fe60000001810 */
[----:B------:R1:W-:Y:S04]  /*18150*/  STL [R1+0x8f4], R15 ;  /* 0x0008f40f01007387 */ /* 0x0003e80000100800 */
[----:B-1----:R-:W5:Y:S04]  /*18160*/  LDL.LU R15, [R1+0xd4] ;  /* 0x0000d400010f7983 */ /* 0x002f680000300800 */
[----:B------:R-:W5:Y:S04]  /*18170*/  LDL.LU R38, [R1+0x570] ;  /* 0x0005700001267983 */ /* 0x000f680000300800 */
[----:B------:R-:W5:Y:S04]  /*18180*/  LDL.LU R33, [R1+0x574] ;  /* 0x0005740001217983 */ /* 0x000f680000300800 */
[----:B------:R-:W5:Y:S04]  /*18190*/  LDL.LU R34, [R1+0x578] ;  /* 0x0005780001227983 */ /* 0x000f680000300800 */
[----:B------:R1:W-:Y:S04]  /*181a0*/  STL.64 [R1+0x960], R18 ;  /* 0x0009601201007387 */ /* 0x0003e80000100a00 */
[----:B------:R0:W-:Y:S04]  /*181b0*/  STL.64 [R1+0x958], R16 ;  /* 0x0009581001007387 */ /* 0x0001e80000100a00 */
[----:B------:R-:W5:Y:S01]  /*181c0*/  LDL.LU R35, [R1+0x57c] ;  /* 0x00057c0001237983 */ /* 0x000f620000300800 */
[C---:B----4-:R-:W-:Y:S08]  /*181d0*/  HMMA.16816.F32 R20, R24.reuse, R104, R20 ;  /* 0x000000681814723c */ /* 0x050ff00000001814 */
[----:B------:R-:W-:Y:S11]  /*181e0*/  HMMA.16816.F32 R24, R24, R108, R52 ;  /* 0x0000006c1818723c */ /* 0x000ff60000001834 */
[----:B------:R-:W-:Y:S04]  /*181f0*/  STL.64 [R1+0x970], R22 ;  /* 0x0009701601007387 */ /* 0x000fe80000100a00 */
[----:B------:R-:W-:Y:S04]  /*18200*/  STL.64 [R1+0x968], R20 ;  /* 0x0009681401007387 */ /* 0x000fe80000100a00 */
[----:B-1----:R-:W4:Y:S04]  /*18210*/  LDL.LU R19, [R1+0x590] ;  /* 0x0005900001137983 */ /* 0x002f280000300800 */
[----:B------:R-:W4:Y:S04]  /*18220*/  LDL.LU R18, [R1+0x594] ;  /* 0x0005940001127983 */ /* 0x000f280000300800 */
[----:B0-----:R-:W4:Y:S04]  /*18230*/  LDL.LU R17, [R1+0x598] ;  /* 0x0005980001117983 */ /* 0x001f280000300800 */
[----:B------:R-:W-:Y:S04]  /*18240*/  STL.64 [R1+0x9b0], R26 ;  /* 0x0009b01a01007387 */ /* 0x000fe80000100a00 */
[----:B------:R-:W-:Y:S04]  /*18250*/  STL.64 [R1+0x9a8], R24 ;  /* 0x0009a81801007387 */ /* 0x000fe80000100a00 */
[----:B------:R-:W4:Y:S04]  /*18260*/  LDL.LU R16, [R1+0x59c] ;  /* 0x00059c0001107983 */ /* 0x000f280000300800 */
[----:B------:R-:W4:Y:S04]  /*18270*/  LDL.LU R11, [R1+0x580] ;  /* 0x00058000010b7983 */ /* 0x000f280000300800 */
[----:B------:R-:W4:Y:S04]  /*18280*/  LDL.LU R10, [R1+0x584] ;  /* 0x00058400010a7983 */ /* 0x000f280000300800 */
[----:B------:R-:W4:Y:S04]  /*18290*/  LDL.LU R9, [R1+0x588] ;  /* 0x0005880001097983 */ /* 0x000f280000300800 */
[----:B------:R-:W4:Y:S01]  /*182a0*/  LDL.LU R8, [R1+0x58c] ;  /* 0x00058c0001087983 */ /* 0x000f220000300800 */
[----:B--2---:R-:W-:-:S04]  /*182b0*/  FADD R32, -R31, R30 ;  /* 0x0000001e1f207221 */ /* 0x004fc80000000100 */
[----:B------:R-:W-:Y:S01]  /*182c0*/  FMUL R37, R32, 1.4426950216293334961 ;  /* 0x3fb8aa3b20257820 */ /* 0x000fe20000400000 */
[----:B---3--:R-:W-:-:S03]  /*182d0*/  FADD R36, -R125, R124 ;  /* 0x0000007c7d247221 */ /* 0x008fc60000000100 */
[----:B------:R0:W1:Y:S01]  /*182e0*/  MUFU.EX2 R124, R37 ;  /* 0x00000025007c7308 */ /* 0x0000620000000800 */
[----:B------:R-:W-:Y:S01]  /*182f0*/  FMUL R52, R36, 1.4426950216293334961 ;  /* 0x3fb8aa3b24347820 */ /* 0x000fe20000400000 */
[C---:B------:R-:W-:Y:S01]  /*18300*/  FMUL R28, R14.reuse, R7 ;  /* 0x000000070e1c7220 */ /* 0x040fe20000400000 */
[----:B------:R-:W-:-:S05]  /*18310*/  FMUL R29, R14, R6 ;  /* 0x000000060e1d7220 */ /* 0x000fca0000400000 */
[----:B------:R2:W3:Y:S01]  /*18320*/  MUFU.EX2 R125, R52 ;  /* 0x00000034007d7308 */ /* 0x0004e20000000800 */
[----:B------:R-:W1:Y:S04]  /*18330*/  LDL.LU R7, [R1+0x5a0] ;  /* 0x0005a00001077983 */ /* 0x000e680000300800 */
[----:B------:R-:W3:Y:S01]  /*18340*/  LDL.LU R6, [R1+0x5a4] ;  /* 0x0005a40001067983 */ /* 0x000ee20000300800 */
[C---:B-----5:R-:W-:Y:S01]  /*18350*/  FMUL R30, R15.reuse, R5 ;  /* 0x000000050f1e7220 */ /* 0x060fe20000400000 */
[----:B------:R-:W-:Y:S02]  /*18360*/  FMUL R31, R15, R4 ;  /* 0x000000040f1f7220 */ /* 0x000fe40000400000 */
[----:B------:R-:W5:Y:S01]  /*18370*/  LDL.LU R5, [R1+0x5a8] ;  /* 0x0005a80001057983 */ /* 0x000f620000300800 */
[----:B------:R-:W-:-:S03]  /*18380*/  FMUL R32, R14, R38 ;  /* 0x000000260e207220 */ /* 0x000fc60000400000 */
[----:B------:R-:W3:Y:S01]  /*18390*/  LDL.LU R4, [R1+0x5ac] ;  /* 0x0005ac0001047983 */ /* 0x000ee20000300800 */
[----:B------:R-:W-:Y:S01]  /*183a0*/  FMUL R33, R14, R33 ;  /* 0x000000210e217220 */ /* 0x000fe20000400000 */
[C---:B------:R-:W-:Y:S01]  /*183b0*/  FMUL R34, R15.reuse, R34 ;  /* 0x000000220f227220 */ /* 0x040fe20000400000 */
[----:B------:R-:W-:Y:S01]  /*183c0*/  HMMA.16816.F32 R28, R40, R96, R28 ;  /* 0x00000060281c723c */ /* 0x000fe2000000181c */
[----:B------:R-:W-:-:S07]  /*183d0*/  FMUL R35, R15, R35 ;  /* 0x000000230f237220 */ /* 0x000fce0000400000 */
[----:B------:R-:W-:Y:S11]  /*183e0*/  HMMA.16816.F32 R32, R40, R100, R32 ;  /* 0x000000642820723c */ /* 0x000ff60000001820 */
[----:B------:R-:W-:Y:S04]  /*183f0*/  STL.64 [R1+0x9d8], R30 ;  /* 0x0009d81e01007387 */ /* 0x000fe80000100a00 */
[----:B------:R-:W-:Y:S01]  /*18400*/  STL.64 [R1+0x9d0], R28 ;  /* 0x0009d01c01007387 */ /* 0x000fe20000100a00 */
[----:B------:R-:W-:Y:S01]  /*18410*/  IMAD.MOV.U32 R120, RZ, RZ, R99 ;  /* 0x000000ffff787224 */ /* 0x000fe200078e0063 */
[----:B------:R-:W-:-:S02]  /*18420*/  MOV R121, R98 ;  /* 0x0000006200797202 */ /* 0x000fc40000000f00 */
[----:B------:R-:W-:Y:S04]  /*18430*/  STL.64 [R1+0x9e8], R34 ;  /* 0x0009e82201007387 */ /* 0x000fe80000100a00 */
[----:B------:R-:W-:Y:S01]  /*18440*/  STL.64 [R1+0x9e0], R32 ;  /* 0x0009e02001007387 */ /* 0x000fe20000100a00 */
[----:B------:R-:W-:Y:S01]  /*18450*/  IMAD.MOV.U32 R122, RZ, RZ, R103 ;  /* 0x000000ffff7a7224 */ /* 0x000fe200078e0067 */
[----:B------:R-:W-:Y:S01]  /*18460*/  MOV R123, R102 ;  /* 0x00000066007b7202 */ /* 0x000fe20000000f00 */
[C---:B----4-:R-:W-:Y:S01]  /*18470*/  FMUL R36, R14.reuse, R19 ;  /* 0x000000130e247220 */ /* 0x050fe20000400000 */
[C---:B0-----:R-:W-:Y:S01]  /*18480*/  FMUL R37, R14.reuse, R18 ;  /* 0x000000120e257220 */ /* 0x041fe20000400000 */
[C---:B------:R-:W-:Y:S01]  /*18490*/  FMUL R38, R15.reuse, R17 ;  /* 0x000000110f267220 */ /* 0x040fe20000400000 */
[----:B------:R-:W-:Y:S01]  /*184a0*/  FMUL R39, R15, R16 ;  /* 0x000000100f277220 */ /* 0x000fe20000400000 */
[C---:B--2---:R-:W-:Y:S01]  /*184b0*/  FMUL R52, R14.reuse, R11 ;  /* 0x0000000b0e347220 */ /* 0x044fe20000400000 */
[----:B------:R-:W-:-:S05]  /*184c0*/  FMUL R53, R14, R10 ;  /* 0x0000000a0e357220 */ /* 0x000fca0000400000 */
[----:B------:R-:W-:Y:S01]  /*184d0*/  HMMA.16816.F32 R36, R40, R104, R36 ;  /* 0x000000682824723c */ /* 0x000fe20000001824 */
[C---:B------:R-:W-:Y:S01]  /*184e0*/  FMUL R54, R15.reuse, R9 ;  /* 0x000000090f367220 */ /* 0x040fe20000400000 */
[----:B------:R-:W-:-:S07]  /*184f0*/  FMUL R55, R15, R8 ;  /* 0x000000080f377220 */ /* 0x000fce0000400000 */
[----:B------:R-:W-:Y:S10]  /*18500*/  HMMA.16816.F32 R40, R40, R108, R52 ;  /* 0x0000006c2828723c */ /* 0x000ff40000001834 */
[----:B------:R-:W-:Y:S04]  /*18510*/  STL.64 [R1+0x9f8], R38 ;  /* 0x0009f82601007387 */ /* 0x000fe80000100a00 */
[----:B------:R-:W-:Y:S04]  /*18520*/  STL.64 [R1+0x9f0], R36 ;  /* 0x0009f02401007387 */ /* 0x000fe80000100a00 */
[----:B------:R0:W-:Y:S04]  /*18530*/  STL.64 [R1+0xa08], R14 ;  /* 0x000a080e01007387 */ /* 0x0001e80000100a00 */
[----:B------:R2:W-:Y:S04]  /*18540*/  STL.64 [R1+0xa00], R12 ;  /* 0x000a000c01007387 */ /* 0x0005e80000100a00 */
[----:B------:R-:W-:Y:S04]  /*18550*/  STL.64 [R1+0xa18], R42 ;  /* 0x000a182a01007387 */ /* 0x000fe80000100a00 */
[----:B------:R-:W-:Y:S04]  /*18560*/  STL.64 [R1+0xa10], R40 ;  /* 0x000a102801007387 */ /* 0x000fe80000100a00 */
[----:B0-----:R-:W4:Y:S04]  /*18570*/  LDL.LU R15, [R1+0x5b0] ;  /* 0x0005b000010f7983 */ /* 0x001f280000300800 */
[----:B------:R-:W4:Y:S04]  /*18580*/  LDL.LU R14, [R1+0x5b4] ;  /* 0x0005b400010e7983 */ /* 0x000f280000300800 */
[----:B--2---:R-:W2:Y:S04]  /*18590*/  LDL.LU R13, [R1+0x5b8] ;  /* 0x0005b800010d7983 */ /* 0x004ea80000300800 */
[----:B------:R-:W2:Y:S04]  /*185a0*/  LDL.LU R12, [R1+0x5bc] ;  /* 0x0005bc00010c7983 */ /* 0x000ea80000300800 */
[----:B------:R-:W2:Y:S04]  /*185b0*/  LDL.LU R99, [R1+0xaac] ;  /* 0x000aac0001637983 */ /* 0x000ea80000300800 */
[----:B------:R-:W4:Y:S04]  /*185c0*/  LDL.LU R98, [R1+0xaa8] ;  /* 0x000aa80001627983 */ /* 0x000f280000300800 */
[----:B------:R-:W4:Y:S04]  /*185d0*/  LDL.LU R103, [R1+0xaa4] ;  /* 0x000aa40001677983 */ /* 0x000f280000300800 */
[----:B------:R-:W4:Y:S01]  /*185e0*/  LDL.LU R102, [R1+0xaa0] ;  /* 0x000aa00001667983 */ /* 0x000f220000300800 */
[----:B------:R-:W-:-:S03]  /*185f0*/  IMAD.MOV.U32 R80, RZ, RZ, R110 ;  /* 0x000000ffff507224 */ /* 0x000fc600078e006e */
[----:B------:R-:W4:Y:S01]  /*18600*/  LDL.LU R11, [R1+0x5c0] ;  /* 0x0005c000010b7983 */ /* 0x000f220000300800 */
[----:B------:R-:W-:-:S03]  /*18610*/  MOV R81, R111 ;  /* 0x0000006f00517202 */ /* 0x000fc60000000f00 */
[----:B------:R-:W4:Y:S01]  /*18620*/  LDL.LU R10, [R1+0x5c4] ;  /* 0x0005c400010a7983 */ /* 0x000f220000300800 */
[----:B------:R-:W-:-:S03]  /*18630*/  IMAD.MOV.U32 R82, RZ, RZ, R106 ;  /* 0x000000ffff527224 */ /* 0x000fc600078e006a */
[----:B------:R-:W4:Y:S01]  /*18640*/  LDL.LU R9, [R1+0x5c8] ;  /* 0x0005c80001097983 */ /* 0x000f220000300800 */
[----:B------:R-:W-:-:S03]  /*18650*/  MOV R83, R107 ;  /* 0x0000006b00537202 */ /* 0x000fc60000000f00 */
[----:B------:R-:W4:Y:S01]  /*18660*/  LDL.LU R8, [R1+0x5cc] ;  /* 0x0005cc0001087983 */ /* 0x000f220000300800 */
[----:B-1----:R-:W-:-:S03]  /*18670*/  FMUL R52, R124, R7 ;  /* 0x000000077c347220 */ /* 0x002fc60000400000 */
[----:B------:R-:W4:Y:S01]  /*18680*/  LDL.LU R110, [R1+0xa9c] ;  /* 0x000a9c00016e7983 */ /* 0x000f220000300800 */
[----:B---3--:R-:W-:-:S03]  /*18690*/  FMUL R53, R124, R6 ;  /* 0x000000067c357220 */ /* 0x008fc60000400000 */
[----:B------:R-:W3:Y:S01]  /*186a0*/  LDL.LU R111, [R1+0xa98] ;  /* 0x000a9800016f7983 */ /* 0x000ee20000300800 */
[----:B-----5:R-:W-:-:S03]  /*186b0*/  FMUL R54, R125, R5 ;  /* 0x000000057d367220 */ /* 0x020fc60000400000 */
[----:B------:R-:W5:Y:S01]  /*186c0*/  LDL.LU R106, [R1+0xa94] ;  /* 0x000a9400016a7983 */ /* 0x000f620000300800 */
[----:B------:R-:W-:-:S03]  /*186d0*/  FMUL R55, R125, R4 ;  /* 0x000000047d377220 */ /* 0x000fc60000400000 */
[----:B------:R-:W5:Y:S04]  /*186e0*/  LDL.LU R107, [R1+0xa90] ;  /* 0x000a9000016b7983 */ /* 0x000f680000300800 */
[----:B------:R-:W3:Y:S04]  /*186f0*/  LDL.LU R7, [R1+0x5d0] ;  /* 0x0005d00001077983 */ /* 0x000ee80000300800 */
[----:B------:R-:W3:Y:S04]  /*18700*/  LDL.LU R6, [R1+0x5d4] ;  /* 0x0005d40001067983 */ /* 0x000ee80000300800 */
[----:B------:R-:W3:Y:S04]  /*18710*/  LDL.LU R5, [R1+0x5d8] ;  /* 0x0005d80001057983 */ /* 0x000ee80000300800 */
[----:B------:R-:W5:Y:S01]  /*18720*/  LDL.LU R4, [R1+0x5dc] ;  /* 0x0005dc0001047983 */ /* 0x000f620000300800 */
[----:B--2---:R-:W-:Y:S01]  /*18730*/  MOV R87, R99 ;  /* 0x0000006300577202 */ /* 0x004fe20000000f00 */
[----:B----4-:R-:W-:Y:S01]  /*18740*/  IMAD.MOV.U32 R86, RZ, RZ, R98 ;  /* 0x000000ffff567224 */ /* 0x010fe200078e0062 */
[----:B------:R-:W-:Y:S01]  /*18750*/  MOV R85, R103 ;  /* 0x0000006700557202 */ /* 0x000fe20000000f00 */
[----:B------:R-:W-:-:S02]  /*18760*/  IMAD.MOV.U32 R84, RZ, RZ, R102 ;  /* 0x000000ffff547224 */ /* 0x000fc400078e0066 */
[----:B------:R-:W2:Y:S04]  /*18770*/  LDL.LU R102, [R1+0xa8c] ;  /* 0x000a8c0001667983 */ /* 0x000ea80000300800 */
[----:B------:R-:W2:Y:S04]  /*18780*/  LDL.LU R103, [R1+0xa88] ;  /* 0x000a880001677983 */ /* 0x000ea80000300800 */
[----:B------:R-:W4:Y:S04]  /*18790*/  LDL.LU R98, [R1+0xa84] ;  /* 0x000a840001627983 */ /* 0x000f280000300800 */
[----:B------:R-:W4:Y:S04]  /*187a0*/  LDL.LU R99, [R1+0xa80] ;  /* 0x000a800001637983 */ /* 0x000f280000300800 */
[----:B------:R-:W4:Y:S04]  /*187b0*/  LDL.LU R88, [R1+0x410] ;  /* 0x0004100001587983 */ /* 0x000f280000300800 */
[----:B------:R-:W4:Y:S04]  /*187c0*/  LDL.LU R89, [R1+0x414] ;  /* 0x0004140001597983 */ /* 0x000f280000300800 */
[----:B------:R-:W4:Y:S04]  /*187d0*/  LDL.LU R90, [R1+0x418] ;  /* 0x00041800015a7983 */ /* 0x000f280000300800 */
[----:B------:R-:W4:Y:S01]  /*187e0*/  LDL.LU R91, [R1+0x41c] ;  /* 0x00041c00015b7983 */ /* 0x000f220000300800 */
[----:B------:R-:W-:-:S05]  /*187f0*/  LOP3.LUT R3, R3, 0x20, RZ, 0x3c, !PT ;  /* 0x0000002003037812 */ /* 0x000fca00078e3cff */
[----:B------:R-:W-:Y:S01]  /*18800*/  LDSM.16.M88.4 R92, [R3+UR6+0x48000] ;  /* 0x04800006035c783b */ /* 0x000fe20008000200 */
[C---:B------:R-:W-:Y:S01]  /*18810*/  FMUL R56, R124.reuse, R15 ;  /* 0x0000000f7c387220 */ /* 0x040fe20000400000 */
[C---:B------:R-:W-:Y:S01]  /*18820*/  FMUL R57, R124.reuse, R14 ;  /* 0x0000000e7c397220 */ /* 0x040fe20000400000 */
[C---:B------:R-:W-:Y:S01]  /*18830*/  FMUL R58, R125.reuse, R13 ;  /* 0x0000000d7d3a7220 */ /* 0x040fe20000400000 */
[C---:B------:R-:W-:Y:S01]  /*18840*/  FMUL R59, R125.reuse, R12 ;  /* 0x0000000c7d3b7220 */ /* 0x040fe20000400000 */
[C---:B------:R-:W-:Y:S01]  /*18850*/  FMUL R64, R124.reuse, R11 ;  /* 0x0000000b7c407220 */ /* 0x040fe20000400000 */
[C---:B------:R-:W-:Y:S01]  /*18860*/  FMUL R65, R124.reuse, R10 ;  /* 0x0000000a7c417220 */ /* 0x040fe20000400000 */
[C---:B------:R-:W-:Y:S01]  /*18870*/  FMUL R66, R125.reuse, R9 ;  /* 0x000000097d427220 */ /* 0x040fe20000400000 */
[C---:B------:R-:W-:Y:S01]  /*18880*/  FMUL R67, R125.reuse, R8 ;  /* 0x000000087d437220 */ /* 0x040fe20000400000 */
[C---:B---3--:R-:W-:Y:S01]  /*18890*/  FMUL R76, R124.reuse, R7 ;  /* 0x000000077c4c7220 */ /* 0x048fe20000400000 */
[----:B------:R-:W-:Y:S01]  /*188a0*/  FMUL R77, R124, R6 ;  /* 0x000000067c4d7220 */ /* 0x000fe20000400000 */
[C---:B------:R-:W-:Y:S01]  /*188b0*/  FMUL R78, R125.reuse, R5 ;  /* 0x000000057d4e7220 */ /* 0x040fe20000400000 */
[----:B-----5:R-:W-:Y:S01]  /*188c0*/  FMUL R79, R125, R4 ;  /* 0x000000047d4f7220 */ /* 0x020fe20000400000 */
[----:B------:R-:W0:Y:S01]  /*188d0*/  LDSM.16.M88.4 R68, [R3+UR6+0x48800] ;  /* 0x048800060344783b */ /* 0x000e220008000200 */
[C---:B------:R-:W-:Y:S03]  /*188e0*/  HMMA.16816.F32 R52, R72.reuse, R96, R52 ;  /* 0x000000604834723c */ /* 0x040fe60000001834 */
[----:B------:R-:W-:Y:S05]  /*188f0*/  LDSM.16.M88.4 R60, [R3+UR6+0x48400] ;  /* 0x04840006033c783b */ /* 0x000fea0008000200 */
[C---:B------:R-:W-:Y:S08]  /*18900*/  HMMA.16816.F32 R56, R72.reuse, R100, R56 ;  /* 0x000000644838723c */ /* 0x040ff00000001838 */
[C---:B------:R-:W-:Y:S08]  /*18910*/  HMMA.16816.F32 R64, R72.reuse, R104, R64 ;  /* 0x000000684840723c */ /* 0x040ff00000001840 */
[----:B------:R-:W-:Y:S01]  /*18920*/  HMMA.16816.F32 R72, R72, R108, R76 ;  /* 0x0000006c4848723c */ /* 0x000fe2000000184c */
[----:B------:R-:W1:Y:S04]  /*18930*/  LDSM.16.M88.4 R76, [R3+UR6+0x48c00] ;  /* 0x048c0006034c783b */ /* 0x000e680008000200 */
[----:B------:R-:W-:Y:S04]  /*18940*/  STL.64 [R1+0xa28], R54 ;  /* 0x000a283601007387 */ /* 0x000fe80000100a00 */
[----:B------:R-:W-:Y:S04]  /*18950*/  STL.64 [R1+0xa20], R52 ;  /* 0x000a203401007387 */ /* 0x000fe80000100a00 */
[----:B------:R-:W-:Y:S04]  /*18960*/  STL.64 [R1+0xa38], R58 ;  /* 0x000a383a01007387 */ /* 0x000fe80000100a00 */
[----:B------:R-:W-:Y:S04]  /*18970*/  STL.64 [R1+0xa30], R56 ;  /* 0x000a303801007387 */ /* 0x000fe80000100a00 */
[----:B------:R-:W-:Y:S04]  /*18980*/  STL.64 [R1+0xa48], R66 ;  /* 0x000a484201007387 */ /* 0x000fe80000100a00 */
[----:B------:R-:W-:Y:S04]  /*18990*/  STL.64 [R1+0xa40], R64 ;  /* 0x000a404001007387 */ /* 0x000fe80000100a00 */
[----:B0-----:R-:W-:Y:S04]  /*189a0*/  STL.64 [R1+0xa58], R70 ;  /* 0x000a584601007387 */ /* 0x001fe80000100a00 */
[----:B------:R-:W-:Y:S04]  /*189b0*/  STL.64 [R1+0xa50], R68 ;  /* 0x000a504401007387 */ /* 0x000fe80000100a00 */
[----:B------:R-:W-:Y:S04]  /*189c0*/  STL.64 [R1+0xa68], R74 ;  /* 0x000a684a01007387 */ /* 0x000fe80000100a00 */
[----:B------:R-:W-:Y:S01]  /*189d0*/  STL.64 [R1+0xa60], R72 ;  /* 0x000a604801007387 */ /* 0x000fe20000100a00 */
[C---:B------:R-:W-:Y:S03]  /*189e0*/  HMMA.16816.F32 R4, R92.reuse, R106, R80 ;  /* 0x0000006a5c04723c */ /* 0x040fe60000001850 */
[----:B-1----:R-:W-:Y:S04]  /*189f0*/  STL.64 [R1+0xa78], R78 ;  /* 0x000a784e01007387 */ /* 0x002fe80000100a00 */
[----:B------:R-:W-:Y:S04]  /*18a00*/  STL.64 [R1+0xa70], R76 ;  /* 0x000a704c01007387 */ /* 0x000fe80000100a00 */
[----:B------:R-:W0:Y:S01]  /*18a10*/  LDSM.16.M88.4 R80, [R3+UR6+0x49000] ;  /* 0x049000060350783b */ /* 0x000e220008000200 */
[C---:B--2---:R-:W-:Y:S03]  /*18a20*/  HMMA.16816.F32 R8, R92.reuse, R102, R84 ;  /* 0x000000665c08723c */ /* 0x044fe60000001854 */
[----:B------:R-:W1:Y:S05]  /*18a30*/  LDSM.16.M88.4 R84, [R3+UR6+0x49400] ;  /* 0x049400060354783b */ /* 0x000e6a0008000200 */
[----:B----4-:R-:W-:-:S15]  /*18a40*/  HMMA.16816.F32 R12, R92, R98, R88 ;  /* 0x000000625c0c723c */ /* 0x010fde0000001858 */
[----:B------:R-:W-:-:S04]  /*18a50*/  NOP ;  /* 0x0000000000007918 */ /* 0x000fc80000000000 */
[----:B------:R-:W-:Y:S04]  /*18a60*/  STL.64 [R1+0x2a0], R12 ;  /* 0x0002a00c01007387 */ /* 0x000fe80000100a00 */
[----:B------:R-:W-:Y:S04]  /*18a70*/  STL.64 [R1+0x2a8], R14 ;  /* 0x0002a80e01007387 */ /* 0x000fe80000100a00 */
[----:B------:R-:W-:Y:S04]  /*18a80*/  STL.64 [R1+0x280], R8 ;  /* 0x0002800801007387 */ /* 0x000fe80000100a00 */
[----:B------:R2:W-:Y:S02]  /*18a90*/  STL.64 [R1+0x288], R10 ;  /* 0x0002880a01007387 */ /* 0x0005e40000100a00 */
[----:B--2---:R-:W-:Y:S02]  /*18aa0*/  HMMA.16816.F32 R8, R92, R110, R120 ;  /* 0x0000006e5c08723c */ /* 0x004fe40000001878 */
[----:B------:R2:W-:Y:S04]  /*18ab0*/  STL.64 [R1+0x270], R4 ;  /* 0x0002700401007387 */ /* 0x0005e80000100a00 */
[----:B------:R3:W-:Y:S04]  /*18ac0*/  STL.64 [R1+0x278], R6 ;  /* 0x0002780601007387 */ /* 0x0007e80000100a00 */
[----:B------:R-:W4:Y:S04]  /*18ad0*/  LDSM.16.M88.4 R92, [R3+UR6+0x49800] ;  /* 0x04980006035c783b */ /* 0x000f280008000200 */
[----:B--2---:R-:W2:Y:S05]  /*18ae0*/  LDL.LU R4, [R1+0x130] ;  /* 0x0001300001047983 */ /* 0x004eaa0000300800 */
[----:B------:R5:W-:Y:S04]  /*18af0*/  STL.64 [R1+0x230], R8 ;  /* 0x0002300801007387 */ /* 0x000be80000100a00 */
[----:B------:R0:W-:Y:S04]  /*18b00*/  STL.64 [R1+0x238], R10 ;  /* 0x0002380a01007387 */ /* 0x0001e80000100a00 */
[----:B------:R-:W2:Y:S04]  /*18b10*/  LDL.LU R5, [R1+0x134] ;  /* 0x0001340001057983 */ /* 0x000ea80000300800 */
[----:B---3--:R-:W2:Y:S04]  /*18b20*/  LDL.LU R6, [R1+0x138] ;  /* 0x0001380001067983 */ /* 0x008ea80000300800 */
[----:B------:R-:W2:Y:S04]  /*18b30*/  LDL.LU R7, [R1+0x13c] ;  /* 0x00013c0001077983 */ /* 0x000ea80000300800 */
[----:B------:R-:W3:Y:S04]  /*18b40*/  LDL.LU R44, [R1+0x150] ;  /* 0x00015000012c7983 */ /* 0x000ee80000300800 */
[----:B------:R-:W3:Y:S04]  /*18b50*/  LDL.LU R45, [R1+0x154] ;  /* 0x00015400012d7983 */ /* 0x000ee80000300800 */
[----:B------:R-:W3:Y:S04]  /*18b60*/  LDL.LU R46, [R1+0x158] ;  /* 0x00015800012e7983 */ /* 0x000ee80000300800 */
[----:B------:R-:W3:Y:S04]  /*18b70*/  LDL.LU R47, [R1+0x15c] ;  /* 0x00015c00012f7983 */ /* 0x000ee80000300800 */
[----:B------:R-:W4:Y:S04]  /*18b80*/  LDL.LU R48, [R1+0x170] ;  /* 0x0001700001307983 */ /* 0x000f280000300800 */
[----:B------:R-:W4:Y:S04]  /*18b90*/  LDL.LU R49, [R1+0x174] ;  /* 0x0001740001317983 */ /* 0x000f280000300800 */
[----:B------:R-:W4:Y:S04]  /*18ba0*/  LDL.LU R50, [R1+0x178] ;  /* 0x0001780001327983 */ /* 0x000f280000300800 */
[----:B------:R-:W4:Y:S04]  /*18bb0*/  LDL.LU R51, [R1+0x17c] ;  /* 0x00017c0001337983 */ /* 0x000f280000300800 */
        /* <DEDUP_REMOVED lines=8> */
[----:B------:R-:W1:Y:S04]  /*18c40*/  LDL.LU R24, [R1+0x220] ;  /* 0x0002200001187983 */ /* 0x000e680000300800 */
[----:B------:R-:W1:Y:S04]  /*18c50*/  LDL.LU R25, [R1+0x224] ;  /* 0x0002240001197983 */ /* 0x000e680000300800 */
[----:B------:R-:W1:Y:S04]  /*18c60*/  LDL.LU R26, [R1+0x228] ;  /* 0x00022800011a7983 */ /* 0x000e680000300800 */
[----:B------:R-:W1:Y:S04]  /*18c70*/  LDL.LU R27, [R1+0x22c] ;  /* 0x00022c00011b7983 */ /* 0x000e680000300800 */
[----:B-----5:R-:W5:Y:S04]  /*18c80*/  LDL.LU R8, [R1+0x190] ;  /* 0x0001900001087983 */ /* 0x020f680000300800 */
[----:B------:R-:W5:Y:S04]  /*18c90*/  LDL.LU R9, [R1+0x194] ;  /* 0x0001940001097983 */ /* 0x000f680000300800 */
[----:B0-----:R-:W5:Y:S04]  /*18ca0*/  LDL.LU R10, [R1+0x198] ;  /* 0x00019800010a7983 */ /* 0x001f680000300800 */
[----:B------:R-:W5:Y:S04]  /*18cb0*/  LDL.LU R11, [R1+0x19c] ;  /* 0x00019c00010b7983 */ /* 0x000f680000300800 */
        /* <DEDUP_REMOVED lines=56> */
[C---:B--2---:R-:W-:Y:S08]  /*19040*/  HMMA.16816.F32 R120, R60.reuse, R98, R120 ;  /* 0x000000623c78723c */ /* 0x044ff00000001878 */
[C---:B---3--:R-:W-:Y:S08]  /*19050*/  HMMA.16816.F32 R72, R60.reuse, R106, R72 ;  /* 0x0000006a3c48723c */ /* 0x048ff00000001848 */
[C---:B----4-:R-:W-:Y:S03]  /*19060*/  HMMA.16816.F32 R76, R60.reuse, R102, R76 ;  /* 0x000000663c4c723c */ /* 0x050fe6000000184c */
[----:B------:R-:W-:Y:S04]  /*19070*/  STL.64 [R1+0x2f0], R120 ;  /* 0x0002f07801007387 */ /* 0x000fe80000100a00 */
[----:B------:R-:W-:Y:S01]  /*19080*/  STL.64 [R1+0x2f8], R122 ;  /* 0x0002f87a01007387 */ /* 0x000fe20000100a00 */
[----:B------:R-:W-:Y:S11]  /*19090*/  HMMA.16816.F32 R60, R60, R110, R68 ;  /* 0x0000006e3c3c723c */ /* 0x000ff60000001844 */
[----:B------:R-:W-:Y:S04]  /*190a0*/  STL.64 [R1+0x2e0], R76 ;  /* 0x0002e04c01007387 */ /* 0x000fe80000100a00 */
[----:B------:R0:W-:Y:S04]  /*190b0*/  STL.64 [R1+0x2e8], R78 ;  /* 0x0002e84e01007387 */ /* 0x0001e80000100a00 */
[----:B0-----:R-:W2:Y:S04]  /*190c0*/  LDL.LU.64 R78, [R1+0xa78] ;  /* 0x000a7800014e7983 */ /* 0x001ea80000300a00 */
[----:B------:R-:W2:Y:S04]  /*190d0*/  LDL.LU.64 R76, [R1+0xa70] ;  /* 0x000a7000014c7983 */ /* 0x000ea80000300a00 */
[----:B------:R-:W-:Y:S04]  /*190e0*/  STL.64 [R1+0x2d0], R72 ;  /* 0x0002d04801007387 */ /* 0x000fe80000100a00 */
[----:B------:R0:W-:Y:S04]  /*190f0*/  STL.64 [R1+0x2d8], R74 ;  /* 0x0002d84a01007387 */ /* 0x0001e80000100a00 */
[----:B0-----:R-:W3:Y:S04]  /*19100*/  LDL.LU.64 R74, [R1+0xa68] ;  /* 0x000a6800014a7983 */ /* 0x001ee80000300a00 */
[----:B------:R-:W3:Y:S04]  /*19110*/  LDL.LU.64 R72, [R1+0xa60] ;  /* 0x000a600001487983 */ /* 0x000ee80000300a00 */
[----:B------:R-:W4:Y:S04]  /*19120*/  LDL.LU.64 R70, [R1+0xa58] ;  /* 0x000a580001467983 */ /* 0x000f280000300a00 */
[----:B------:R-:W4:Y:S04]  /*19130*/  LDL.LU.64 R68, [R1+0xa50] ;  /* 0x000a500001447983 */ /* 0x000f280000300a00 */
[----:B------:R0:W-:Y:S04]  /*19140*/  STL.64 [R1+0x250], R60 ;  /* 0x0002503c01007387 */ /* 0x0001e80000100a00 */
[----:B------:R1:W-:Y:S04]  /*19150*/  STL.64 [R1+0x258], R62 ;  /* 0x0002583e01007387 */ /* 0x0003e80000100a00 */
[----:B0-----:R-:W3:Y:S04]  /*19160*/  LDL.LU R60, [R1+0x2c0] ;  /* 0x0002c000013c7983 */ /* 0x001ee80000300800 */
[----:B------:R-:W3:Y:S04]  /*19170*/  LDL.LU R61, [R1+0x2c4] ;  /* 0x0002c400013d7983 */ /* 0x000ee80000300800 */
[----:B-1----:R-:W3:Y:S04]  /*19180*/  LDL.LU R62, [R1+0x2c8] ;  /* 0x0002c800013e7983 */ /* 0x002ee80000300800 */
[----:B------:R-:W3:Y:S01]  /*19190*/  LDL.LU R63, [R1+0x2cc] ;  /* 0x0002cc00013f7983 */ /* 0x000ee20000300800 */
[C---:B-----5:R-:W-:Y:S08]  /*191a0*/  HMMA.16816.F32 R28, R80.reuse, R98, R28 ;  /* 0x00000062501c723c */ /* 0x060ff0000000181c */
[----:B------:R-:W-:Y:S08]  /*191b0*/  HMMA.16816.F32 R88, R80, R102, R88 ;  /* 0x000000665058723c */ /* 0x000ff00000001858 */
[C---:B--2---:R-:W-:Y:S08]  /*191c0*/  HMMA.16816.F32 R12, R76.reuse, R98, R12 ;  /* 0x000000624c0c723c */ /* 0x044ff0000000180c */
[----:B------:R-:W-:Y:S08]  /*191d0*/  HMMA.16816.F32 R36, R76, R102, R36 ;  /* 0x000000664c24723c */ /* 0x000ff00000001824 */
[C---:B----4-:R-:W-:Y:S08]  /*191e0*/  HMMA.16816.F32 R64, R68.reuse, R98, R64 ;  /* 0x000000624440723c */ /* 0x050ff00000001840 */
[C---:B------:R-:W-:Y:S08]  /*191f0*/  HMMA.16816.F32 R56, R68.reuse, R102, R56 ;  /* 0x000000664438723c */ /* 0x040ff00000001838 */
[C---:B------:R-:W-:Y:S03]  /*19200*/  HMMA.16816.F32 R52, R68.reuse, R106, R52 ;  /* 0x0000006a4434723c */ /* 0x040fe60000001834 */
[----:B------:R-:W-:Y:S05]  /*19210*/  STL.64 [R1+0x390], R64 ;  /* 0x0003904001007387 */ /* 0x000fea0000100a00 */
[----:B------:R-:W-:Y:S01]  /*19220*/  HMMA.16816.F32 R68, R68, R110, R40 ;  /* 0x0000006e4444723c */ /* 0x000fe20000001828 */
[----:B------:R0:W-:Y:S04]  /*19230*/  STL.64 [R1+0x398], R66 ;  /* 0x0003984201007387 */ /* 0x0001e80000100a00 */
[----:B0-----:R-:W2:Y:S04]  /*19240*/  LDL.LU.64 R66, [R1+0xa48] ;  /* 0x000a480001427983 */ /* 0x001ea80000300a00 */
[----:B------:R-:W2:Y:S04]  /*19250*/  LDL.LU.64 R64, [R1+0xa40] ;  /* 0x000a400001407983 */ /* 0x000ea80000300a00 */
[----:B------:R-:W-:Y:S04]  /*19260*/  STL.64 [R1+0x350], R56 ;  /* 0x0003503801007387 */ /* 0x000fe80000100a00 */
[----:B------:R0:W-:Y:S01]  /*19270*/  STL.64 [R1+0x358], R58 ;  /* 0x0003583a01007387 */ /* 0x0001e20000100a00 */
[C---:B------:R-:W-:Y:S03]  /*19280*/  HMMA.16816.F32 R32, R76.reuse, R106, R32 ;  /* 0x0000006a4c20723c */ /* 0x040fe60000001820 */
[----:B0-----:R-:W4:Y:S04]  /*19290*/  LDL.LU.64 R58, [R1+0xa38] ;  /* 0x000a3800013a7983 */ /* 0x001f280000300a00 */
[----:B------:R-:W4:Y:S04]  /*192a0*/  LDL.LU.64 R56, [R1+0xa30] ;  /* 0x000a300001387983 */ /* 0x000f280000300a00 */
[----:B------:R-:W-:Y:S04]  /*192b0*/  STL.64 [R1+0x330], R52 ;  /* 0x0003303401007387 */ /* 0x000fe80000100a00 */
[----:B------:R0:W-:Y:S01]  /*192c0*/  STL.64 [R1+0x338], R54 ;  /* 0x0003383601007387 */ /* 0x0001e20000100a00 */
[----:B---3--:R-:W-:Y:S03]  /*192d0*/  HMMA.16816.F32 R60, R76, R110, R60 ;  /* 0x0000006e4c3c723c */ /* 0x008fe6000000183c */
[----:B0-----:R-:W3:Y:S04]  /*192e0*/  LDL.LU.64 R54, [R1+0xa28] ;  /* 0x000a280001367983 */ /* 0x001ee80000300a00 */
[----:B------:R-:W3:Y:S04]  /*192f0*/  LDL.LU.64 R52, [R1+0xa20] ;  /* 0x000a200001347983 */ /* 0x000ee80000300a00 */
[----:B------:R-:W5:Y:S04]  /*19300*/  LDL.LU.64 R42, [R1+0xa18] ;  /* 0x000a1800012a7983 */ /* 0x000f680000300a00 */
[----:B------:R-:W5:Y:S04]  /*19310*/  LDL.LU.64 R40, [R1+0xa10] ;  /* 0x000a100001287983 */ /* 0x000f680000300a00 */
[----:B------:R0:W-:Y:S04]  /*19320*/  STL.64 [R1+0x310], R68 ;  /* 0x0003104401007387 */ /* 0x0001e80000100a00 */
[----:B------:R1:W-:Y:S04]  /*19330*/  STL.64 [R1+0x318], R70 ;  /* 0x0003184601007387 */ /* 0x0003e80000100a00 */
[----:B0-----:R-:W2:Y:S04]  /*19340*/  LDL.LU R68, [R1+0x240] ;  /* 0x0002400001447983 */ /* 0x001ea80000300800 */
[----:B------:R-:W2:Y:S04]  /*19350*/  LDL.LU R69, [R1+0x244] ;  /* 0x0002440001457983 */ /* 0x000ea80000300800 */
[----:B-1----:R-:W2:Y:S04]  /*19360*/  LDL.LU R70, [R1+0x248] ;  /* 0x0002480001467983 */ /* 0x002ea80000300800 */
[----:B------:R-:W2:Y:S04]  /*19370*/  LDL.LU R71, [R1+0x24c] ;  /* 0x00024c0001477983 */ /* 0x000ea80000300800 */
[----:B------:R-:W-:Y:S04]  /*19380*/  STL.64 [R1+0x340], R12 ;  /* 0x0003400c01007387 */ /* 0x000fe80000100a00 */
[----:B------:R0:W-:Y:S04]  /*19390*/  STL.64 [R1+0x348], R14 ;  /* 0x0003480e01007387 */ /* 0x0001e80000100a00 */
[----:B0-----:R-:W3:Y:S04]  /*193a0*/  LDL.LU.64 R14, [R1+0xa08] ;  /* 0x000a0800010e7983 */ /* 0x001ee80000300a00 */
[----:B------:R-:W3:Y:S04]  /*193b0*/  LDL.LU.64 R12, [R1+0xa00] ;  /* 0x000a0000010c7983 */ /* 0x000ee80000300a00 */
        /* <DEDUP_REMOVED lines=8> */
[----:B------:R-:W3:Y:S04]  /*19440*/  LDL.LU R76, [R1+0x260] ;  /* 0x00026000014c7983 */ /* 0x000ee80000300800 */
[----:B------:R-:W-:Y:S04]  /*19450*/  STL.64 [R1+0x2c0], R60 ;  /* 0x0002c03c01007387 */ /* 0x000fe80000100a00 */
[----:B------:R-:W-:Y:S04]  /*19460*/  STL.64 [R1+0x2c8], R62 ;  /* 0x0002c83e01007387 */ /* 0x000fe80000100a00 */
[----:B------:R-:W3:Y:S04]  /*19470*/  LDL.LU R77, [R1+0x264] ;  /* 0x00026400014d7983 */ /* 0x000ee80000300800 */
[----:B------:R-:W3:Y:S04]  /*19480*/  LDL.LU R78, [R1+0x268] ;  /* 0x00026800014e7983 */ /* 0x000ee80000300800 */
[----:B------:R-:W3:Y:S04]  /*19490*/  LDL.LU R79, [R1+0x26c] ;  /* 0x00026c00014f7983 */ /* 0x000ee80000300800 */
[----:B------:R-:W-:Y:S04]  /*194a0*/  STL.64 [R1+0x2b0], R28 ;  /* 0x0002b01c01007387 */ /* 0x000fe80000100a00 */
[----:B------:R0:W-:Y:S01]  /*194b0*/  STL.64 [R1+0x2b8], R30 ;  /* 0x0002b81e01007387 */ /* 0x0001e20000100a00 */
[C---:B------:R-:W-:Y:S08]  /*194c0*/  HMMA.16816.F32 R24, R84.reuse, R98, R24 ;  /* 0x000000625418723c */ /* 0x040ff00000001818 */
[C---:B------:R-:W-:Y:S01]  /*194d0*/  HMMA.16816.F32 R20, R84.reuse, R102, R20 ;  /* 0x000000665414723c */ /* 0x040fe20000001814 */
[----:B------:R-:W-:Y:S01]  /*194e0*/  IMAD.MOV.U32 R120, RZ, RZ, R115 ;  /* 0x000000ffff787224 */ /* 0x000fe200078e0073 */
[----:B------:R-:W-:Y:S01]  /*194f0*/  MOV R121, R114 ;  /* 0x0000007200797202 */ /* 0x000fe20000000f00 */
[----:B0-----:R-:W4:Y:S04]  /*19500*/  LDL.LU.64 R30, [R1+0x9d8] ;  /* 0x0009d800011e7983 */ /* 0x001f280000300a00 */
[----:B------:R-:W4:Y:S04]  /*19510*/  LDL.LU.64 R28, [R1+0x9d0] ;  /* 0x0009d000011c7983 */ /* 0x000f280000300a00 */
[----:B------:R-:W-:Y:S04]  /*19520*/  STL.64 [R1+0x290], R88 ;  /* 0x0002905801007387 */ /* 0x000fe80000100a00 */
[----:B------:R0:W-:Y:S01]  /*19530*/  STL.64 [R1+0x298], R90 ;  /* 0x0002985a01007387 */ /* 0x0001e20000100a00 */
[C---:B------:R-:W-:Y:S01]  /*19540*/  HMMA.16816.F32 R16, R84.reuse, R106, R16 ;  /* 0x0000006a5410723c */ /* 0x040fe20000001810 */
[----:B------:R-:W-:Y:S01]  /*19550*/  IMAD.MOV.U32 R122, RZ, RZ, R113 ;  /* 0x000000ffff7a7224 */ /* 0x000fe200078e0071 */
[----:B------:R-:W-:Y:S01]  /*19560*/  MOV R123, R112 ;  /* 0x00000070007b7202 */ /* 0x000fe20000000f00 */
[----:B------:R-:W-:Y:S04]  /*19570*/  LDSM.16.M88.4 R60, [R3+UR6+0x4a000] ;  /* 0x04a00006033c783b */ /* 0x000fe80008000200 */
[----:B------:R-:W1:Y:S04]  /*19580*/  LDSM.16.M88.4 R112, [R3+UR6+0x49c00] ;  /* 0x049c00060370783b */ /* 0x000e680008000200 */
[----:B0-----:R-:W4:Y:S04]  /*19590*/  LDL.LU.64 R90, [R1+0x9c8] ;  /* 0x0009c800015a7983 */ /* 0x001f280000300a00 */
[----:B------:R-:W4:Y:S01]  /*195a0*/  LDL.LU.64 R88, [R1+0x9c0] ;  /* 0x0009c00001587983 */ /* 0x000f220000300a00 */
[-C--:B------:R-:W-:Y:S03]  /*195b0*/  HMMA.16816.F32 R8, R84, R110.reuse, R8 ;  /* 0x0000006e5408723c */ /* 0x080fe60000001808 */
[----:B------:R-:W0:Y:S05]  /*195c0*/  LDSM.16.M88.4 R84, [R3+UR6+0x4a400] ;  /* 0x04a400060354783b */ /* 0x000e2a0008000200 */
[C---:B--2---:R-:W-:Y:S08]  /*195d0*/  HMMA.16816.F32 R68, R80.reuse, R110, R68 ;  /* 0x0000006e5044723c */ /* 0x044ff00000001844 */
[----:B---3--:R-:W-:Y:S01]  /*195e0*/  HMMA.16816.F32 R76, R80, R106, R76 ;  /* 0x0000006a504c723c */ /* 0x008fe2000000184c */
[----:B------:R-:W2:-:S15]  /*195f0*/  LDSM.16.M88.4 R80, [R3+UR6+0x4a800] ;  /* 0x04a800060350783b */ /* 0x000e9e0008000200 */
[----:B------:R-:W-:-:S03]  /*19600*/  NOP ;  /* 0x0000000000007918 */ /* 0x000fc60000000000 */
[----:B------:R-:W-:Y:S04]  /*19610*/  STL.64 [R1+0x260], R76 ;  /* 0x0002604c01007387 */ /* 0x000fe80000100a00 */
[----:B------:R-:W-:Y:S04]  /*19620*/  STL.64 [R1+0x268], R78 ;  /* 0x0002684e01007387 */ /* 0x000fe80000100a00 */
[----:B------:R-:W-:Y:S04]  /*19630*/  STL.64 [R1+0x240], R68 ;  /* 0x0002404401007387 */ /* 0x000fe80000100a00 */
[----:B------:R-:W-:Y:S04]  /*19640*/  STL.64 [R1+0x248], R70 ;  /* 0x0002484601007387 */ /* 0x000fe80000100a00 */
[----:B------:R-:W-:Y:S04]  /*19650*/  STL.64 [R1+0x370], R24 ;  /* 0x0003701801007387 */ /* 0x000fe80000100a00 */
[----:B------:R-:W-:Y:S04]  /*19660*/  STL.64 [R1+0x378], R26 ;  /* 0x0003781a01007387 */ /* 0x000fe80000100a00 */
[----:B------:R-:W-:Y:S04]  /*19670*/  STL.64 [R1+0x360], R20 ;  /* 0x0003601401007387 */ /* 0x000fe80000100a00 */
[----:B------:R3:W-:Y:S04]  /*19680*/  STL.64 [R1+0x368], R22 ;  /* 0x0003681601007387 */ /* 0x0007e80000100a00 */
[----:B------:R-:W-:Y:S04]  /*19690*/  STL.64 [R1+0x220], R16 ;  /* 0x0002201001007387 */ /* 0x000fe80000100a00 */
[----:B------:R0:W-:Y:S01]  /*196a0*/  STL.64 [R1+0x228], R18 ;  /* 0x0002281201007387 */ /* 0x0001e20000100a00 */
[C---:B---3--:R-:W-:Y:S03]  /*196b0*/  HMMA.16816.F32 R20, R92.reuse, R98, R48 ;  /* 0x000000625c14723c */ /* 0x048fe60000001830 */
[----:B------:R-:W-:Y:S04]  /*196c0*/  STL.64 [R1+0x210], R8 ;  /* 0x0002100801007387 */ /* 0x000fe80000100a00 */
[----:B------:R3:W-:Y:S01]  /*196d0*/  STL.64 [R1+0x218], R10 ;  /* 0x0002180a01007387 */ /* 0x0007e20000100a00 */
[C---:B0-----:R-:W-:Y:S03]  /*196e0*/  HMMA.16816.F32 R16, R92.reuse, R102, R44 ;  /* 0x000000665c10723c */ /* 0x041fe6000000182c */
[----:B------:R-:W0:Y:S05]  /*196f0*/  LDSM.16.M88.4 R76, [R3+UR6+0x4ac00] ;  /* 0x04ac0006034c783b */ /* 0x000e2a0008000200 */
[C---:B---3--:R-:W-:Y:S08]  /*19700*/  HMMA.16816.F32 R8, R92.reuse, R106, R4 ;  /* 0x0000006a5c08723c */ /* 0x048ff00000001804 */
[----:B------:R-:W-:Y:S01]  /*19710*/  HMMA.16816.F32 R4, R92, R110, R116 ;  /* 0x0000006e5c04723c */ /* 0x000fe20000001874 */
[----:B------:R-:W-:Y:S04]  /*19720*/  STL.64 [R1+0x200], R20 ;  /* 0x0002001401007387 */ /* 0x000fe80000100a00 */
[----:B------:R-:W-:Y:S01]  /*19730*/  STL.64 [R1+0x208], R22 ;  /* 0x0002081601007387 */ /* 0x000fe20000100a00 */
[----:B----4-:R-:W-:-:S03]  /*19740*/  IMAD.MOV.U32 R116, RZ, RZ, R88 ;  /* 0x000000ffff747224 */ /* 0x010fc600078e0058 */
[----:B------:R-:W-:Y:S04]  /*19750*/  STL.64 [R1+0x1f0], R16 ;  /* 0x0001f01001007387 */ /* 0x000fe80000100a00 */
[----:B------:R-:W-:Y:S04]  /*19760*/  STL.64 [R1+0x1f8], R18 ;  /* 0x0001f81201007387 */ /* 0x000fe80000100a00 */
[----:B------:R-:W-:Y:S04]  /*19770*/  STL.64 [R1+0x1e0], R8 ;  /* 0x0001e00801007387 */ /* 0x000fe80000100a00 */
[----:B------:R-:W-:Y:S04]  /*19780*/  STL.64 [R1+0x1e8], R10 ;  /* 0x0001e80a01007387 */ /* 0x000fe80000100a00 */
[----:B------:R-:W3:Y:S04]  /*19790*/  LDL.LU R88, [R1+0x9bc] ;  /* 0x0009bc0001587983 */ /* 0x000ee80000300800 */
[----:B------:R-:W-:Y:S04]  /*197a0*/  STL.64 [R1+0x1d0], R4 ;  /* 0x0001d00401007387 */ /* 0x000fe80000100a00 */
[----:B------:R1:W-:Y:S02]  /*197b0*/  STL.64 [R1+0x1d8], R6 ;  /* 0x0001d80601007387 */ /* 0x0003e40000100a00 */
[----:B-1----:R-:W-:Y:S01]  /*197c0*/  HMMA.16816.F32 R4, R112, R98, R120 ;  /* 0x000000627004723c */ /* 0x002fe20000001878 */
[----:B------:R-:W-:-:S02]  /*197d0*/  MOV R117, R89 ;  /* 0x0000005900757202 */ /* 0x000fc40000000f00 */
[----:B------:R-:W4:Y:S04]  /*197e0*/  LDL.LU R89, [R1+0x9b8] ;  /* 0x0009b80001597983 */ /* 0x000f280000300800 */
[----:B------:R-:W0:Y:S04]  /*197f0*/  LDL.LU R118, [R1+0x88] ;  /* 0x0000880001767983 */ /* 0x000e280000300800 */
[----:B------:R-:W0:Y:S08]  /*19800*/  LDL.LU R119, [R1+0x8c] ;  /* 0x00008c0001777983 */ /* 0x000e300000300800 */
[----:B------:R1:W-:Y:S04]  /*19810*/  STL.64 [R1+0x1c0], R4 ;  /* 0x0001c00401007387 */ /* 0x0003e80000100a00 */
[----:B------:R0:W-:Y:S04]  /*19820*/  STL.64 [R1+0x1c8], R6 ;  /* 0x0001c80601007387 */ /* 0x0001e80000100a00 */
        /* <DEDUP_REMOVED lines=8> */
[----:B------:R-:W5:Y:S04]  /*198b0*/  LDL.LU R68, [R1+0x120] ;  /* 0x0001200001447983 */ /* 0x000f680000300800 */
[----:B------:R-:W5:Y:S04]  /*198c0*/  LDL.LU R69, [R1+0x124] ;  /* 0x0001240001457983 */ /* 0x000f680000300800 */
[----:B------:R-:W5:Y:S04]  /*198d0*/  LDL.LU R70, [R1+0x128] ;  /* 0x0001280001467983 */ /* 0x000f680000300800 */
[----:B------:R-:W5:Y:S04]  /*198e0*/  LDL.LU R71, [R1+0x12c] ;  /* 0x00012c0001477983 */ /* 0x000f680000300800 */
[----:B------:R-:W5:Y:S04]  /*198f0*/  LDL.LU R92, [R1+0xb0] ;  /* 0x0000b000015c7983 */ /* 0x000f680000300800 */
[----:B------:R-:W5:Y:S01]  /*19900*/  LDL.LU R93, [R1+0xb4] ;  /* 0x0000b400015d7983 */ /* 0x000f620000300800 */
[----:B------:R-:W-:-:S03]  /*19910*/  MOV R49, R90 ;  /* 0x0000005a00317202 */ /* 0x000fc60000000f00 */
[----:B------:R-:W5:Y:S01]  /*19920*/  LDL.LU R94, [R1+0xb8] ;  /* 0x0000b800015e7983 */ /* 0x000f620000300800 */
[----:B------:R-:W-:-:S03]  /*19930*/  IMAD.MOV.U32 R48, RZ, RZ, R91 ;  /* 0x000000ffff307224 */ /* 0x000fc600078e005b */
[----:B------:R-:W5:Y:S01]  /*19940*/  LDL.LU R95, [R1+0xbc] ;  /* 0x0000bc00015f7983 */ /* 0x000f620000300800 */
[----:B---3--:R-:W-:-:S03]  /*19950*/  MOV R51, R88 ;  /* 0x0000005800337202 */ /* 0x008fc60000000f00 */
[----:B------:R-:W3:Y:S01]  /*19960*/  LDL.LU R88, [R1+0xc0] ;  /* 0x0000c00001587983 */ /* 0x000ee20000300800 */
[----:B----4-:R-:W-:-:S03]  /*19970*/  IMAD.MOV.U32 R50, RZ, RZ, R89 ;  /* 0x000000ffff327224 */ /* 0x010fc600078e0059 */
[----:B------:R-:W3:Y:S04]  /*19980*/  LDL.LU R89, [R1+0xc4] ;  /* 0x0000c40001597983 */ /* 0x000ee80000300800 */
[----:B------:R-:W3:Y:S04]  /*19990*/  LDL.LU R90, [R1+0xc8] ;  /* 0x0000c800015a7983 */ /* 0x000ee80000300800 */
[----:B------:R-:W3:Y:S04]  /*199a0*/  LDL.LU R91, [R1+0xcc] ;  /* 0x0000cc00015b7983 */ /* 0x000ee80000300800 */
        /* <DEDUP_REMOVED lines=11> */
[----:B------:R-:W2:Y:S04]  /*19a60*/  LDL.LU R18, [R1+0x98] ;  /* 0x0000980001127983 */ /* 0x000ea80000300800 */
[----:B------:R-:W2:Y:S04]  /*19a70*/  LDL.LU R19, [R1+0x9c] ;  /* 0x00009c0001137983 */ /* 0x000ea80000300800 */
[----:B------:R-:W2:Y:S04]  /*19a80*/  LDL.LU R44, [R1+0x50] ;  /* 0x00005000012c7983 */ /* 0x000ea80000300800 */
[----:B------:R-:W2:Y:S01]  /*19a90*/  LDL.LU R45, [R1+0x54] ;  /* 0x00005400012d7983 */ /* 0x000ea20000300800 */
[C---:B-----5:R-:W-:Y:S03]  /*19aa0*/  HMMA.16816.F32 R68, R112.reuse, R102, R68 ;  /* 0x000000667044723c */ /* 0x060fe60000001844 */
[----:B------:R-:W5:Y:S04]  /*19ab0*/  LDL.LU R46, [R1+0x58] ;  /* 0x00005800012e7983 */ /* 0x000f680000300800 */
[----:B------:R-:W5:Y:S04]  /*19ac0*/  LDL.LU R47, [R1+0x5c] ;  /* 0x00005c00012f7983 */ /* 0x000f680000300800 */
[----:B-1----:R-:W2:Y:S04]  /*19ad0*/  LDL.LU R4, [R1+0x40] ;  /* 0x0000400001047983 */ /* 0x002ea80000300800 */
[----:B------:R-:W2:Y:S04]  /*19ae0*/  LDL.LU R5, [R1+0x44] ;  /* 0x0000440001057983 */ /* 0x000ea80000300800 */
[----:B0-----:R-:W2:Y:S04]  /*19af0*/  LDL.LU R6, [R1+0x48] ;  /* 0x0000480001067983 */ /* 0x001ea80000300800 */
[----:B------:R-:W2:Y:S04]  /*19b00*/  LDL.LU R7, [R1+0x4c] ;  /* 0x00004c0001077983 */ /* 0x000ea80000300800 */
[----:B------:R-:W-:Y:S04]  /*19b10*/  STL.64 [R1+0x1b0], R68 ;  /* 0x0001b04401007387 */ /* 0x000fe80000100a00 */
[----:B------:R-:W-:Y:S01]  /*19b20*/  STL.64 [R1+0x1b8], R70 ;  /* 0x0001b84601007387 */ /* 0x000fe20000100a00 */
[----:B------:R-:W-:Y:S03]  /*19b30*/  HMMA.16816.F32 R112, R112, R110, R120 ;  /* 0x0000006e7070723c */ /* 0x000fe60000001878 */
[----:B------:R-:W-:Y:S04]  /*19b40*/  STL.64 [R1+0x1a0], R24 ;  /* 0x0001a01801007387 */ /* 0x000fe80000100a00 */
[----:B------:R0:W-:Y:S01]  /*19b50*/  STL.64 [R1+0x1a8], R26 ;  /* 0x0001a81a01007387 */ /* 0x0001e20000100a00 */
[C---:B------:R-:W-:Y:S03]  /*19b60*/  HMMA.16816.F32 R92, R60.reuse, R102, R92 ;  /* 0x000000663c5c723c */ /* 0x040fe6000000185c */
[----:B------:R-:W1:Y:S04]  /*19b70*/  LDSM.16.M88.4 R68, [R3+UR6+0x4b000] ;  /* 0x04b000060344783b */ /* 0x000e680008000200 */
[----:B0-----:R-:W2:Y:S04]  /*19b80*/  LDL.LU.64 R26, [R1+0x9b0] ;  /* 0x0009b000011a7983 */ /* 0x001ea80000300a00 */
[----:B------:R-:W2:Y:S04]  /*19b90*/  LDL.LU.64 R24, [R1+0x9a8] ;  /* 0x0009a80001187983 */ /* 0x000ea80000300a00 */
[----:B------:R-:W2:Y:S04]  /*19ba0*/  LDL.LU.64 R122, [R1+0x9a0] ;  /* 0x0009a000017a7983 */ /* 0x000ea80000300a00 */
[----:B------:R-:W4:Y:S04]  /*19bb0*/  LDL.LU.64 R120, [R1+0x998] ;  /* 0x0009980001787983 */ /* 0x000f280000300a00 */
[----:B------:R-:W-:Y:S04]  /*19bc0*/  STL.64 [R1+0x190], R112 ;  /* 0x0001907001007387 */ /* 0x000fe80000100a00 */
[----:B------:R2:W-:Y:S01]  /*19bd0*/  STL.64 [R1+0x198], R114 ;  /* 0x0001987201007387 */ /* 0x0005e20000100a00 */
[-C--:B---3--:R-:W-:Y:S01]  /*19be0*/  HMMA.16816.F32 R88, R60, R98.reuse, R88 ;  /* 0x000000623c58723c */ /* 0x088fe20000001858 */
[----:B--2---:R-:W-:Y:S01]  /*19bf0*/  IMAD.MOV.U32 R114, RZ, RZ, R122 ;  /* 0x000000ffff727224 */ /* 0x004fe200078e007a */
[----:B------:R-:W-:Y:S01]  /*19c00*/  MOV R115, R123 ;  /* 0x0000007b00737202 */ /* 0x000fe20000000f00 */
[----:B----4-:R-:W-:Y:S01]  /*19c10*/  IMAD.MOV.U32 R112, RZ, RZ, R120 ;  /* 0x000000ffff707224 */ /* 0x010fe200078e0078 */
[----:B------:R-:W-:Y:S01]  /*19c20*/  MOV R113, R121 ;  /* 0x0000007900717202 */ /* 0x000fe20000000f00 */
[----:B------:R-:W2:Y:S04]  /*19c30*/  LDL.LU R120, [R1+0x994] ;  /* 0x0009940001787983 */ /* 0x000ea80000300800 */
[----:B------:R-:W2:Y:S04]  /*19c40*/  LDL.LU R121, [R1+0x990] ;  /* 0x0009900001797983 */ /* 0x000ea80000300800 */
[----:B------:R-:W2:Y:S04]  /*19c50*/  LDL.LU R122, [R1+0x98c] ;  /* 0x00098c00017a7983 */ /* 0x000ea80000300800 */
[----:B------:R-:W2:Y:S04]  /*19c60*/  LDL.LU R123, [R1+0x988] ;  /* 0x00098800017b7983 */ /* 0x000ea80000300800 */
[----:B------:R-:W-:Y:S04]  /*19c70*/  STL.64 [R1+0x180], R88 ;  /* 0x0001805801007387 */ /* 0x000fe80000100a00 */
[----:B------:R0:W-:Y:S04]  /*19c80*/  STL.64 [R1+0x188], R90 ;  /* 0x0001885a01007387 */ /* 0x0001e80000100a00 */
[----:B0-----:R-:W3:Y:S04]  /*19c90*/  LDL.LU.64 R90, [R1+0x980] ;  /* 0x00098000015a7983 */ /* 0x001ee80000300a00 */
[----:B------:R-:W3:Y:S04]  /*19ca0*/  LDL.LU.64 R88, [R1+0x978] ;  /* 0x0009780001587983 */ /* 0x000ee80000300a00 */
[----:B------:R-:W-:Y:S04]  /*19cb0*/  STL.64 [R1+0x170], R92 ;  /* 0x0001705c01007387 */ /* 0x000fe80000100a00 */
[----:B------:R3:W-:Y:S01]  /*19cc0*/  STL.64 [R1+0x178], R94 ;  /* 0x0001785e01007387 */ /* 0x0007e20000100a00 */
[----:B------:R-:W-:Y:S08]  /*19cd0*/  HMMA.16816.F32 R20, R84, R98, R20 ;  /* 0x000000625414723c */ /* 0x000ff00000001814 */
[C---:B---3--:R-:W-:Y:S01]  /*19ce0*/  HMMA.16816.F32 R92, R60.reuse, R106, R88 ;  /* 0x0000006a3c5c723c */ /* 0x048fe20000001858 */
[----:B------:R-:W0:Y:S07]  /*19cf0*/  LDSM.16.M88.4 R88, [R3+UR6+0x4b400] ;  /* 0x04b400060358783b */ /* 0x000e2e0008000200 */
[----:B--2---:R-:W-:Y:S11]  /*19d00*/  HMMA.16816.F32 R60, R60, R110, R120 ;  /* 0x0000006e3c3c723c */ /* 0x004ff60000001878 */
[----:B------:R-:W-:Y:S04]  /*19d10*/  STL.64 [R1+0x160], R92 ;  /* 0x0001605c01007387 */ /* 0x000fe80000100a00 */
[----:B------:R-:W-:Y:S04]  /*19d20*/  STL.64 [R1+0x168], R94 ;  /* 0x0001685e01007387 */ /* 0x000fe80000100a00 */
[----:B------:R-:W2:Y:S04]  /*19d30*/  LDL.LU R120, [R1+0x30] ;  /* 0x0000300001787983 */ /* 0x000ea80000300800 */
[----:B------:R-:W-:Y:S04]  /*19d40*/  STL.64 [R1+0x140], R60 ;  /* 0x0001403c01007387 */ /* 0x000fe80000100a00 */
[----:B------:R-:W-:Y:S04]  /*19d50*/  STL.64 [R1+0x148], R62 ;  /* 0x0001483e01007387 */ /* 0x000fe80000100a00 */
[----:B------:R-:W2:Y:S04]  /*19d60*/  LDL.LU R121, [R1+0x34] ;  /* 0x0000340001797983 */ /* 0x000ea80000300800 */
[----:B------:R-:W2:Y:S04]  /*19d70*/  LDL.LU R122, [R1+0x38] ;  /* 0x00003800017a7983 */ /* 0x000ea80000300800 */
[----:B------:R-:W2:Y:S01]  /*19d80*/  LDL.LU R123, [R1+0x3c] ;  /* 0x00003c00017b7983 */ /* 0x000ea20000300800 */
[C---:B------:R-:W-:Y:S08]  /*19d90*/  HMMA.16816.F32 R16, R84.reuse, R102, R16 ;  /* 0x000000665410723c */ /* 0x040ff00000001810 */
[C---:B------:R-:W-:Y:S01]  /*19da0*/  HMMA.16816.F32 R8, R84.reuse, R106, R8 ;  /* 0x0000006a5408723c */ /* 0x040fe20000001808 */
[----:B------:R-:W-:Y:S04]  /*19db0*/  STL.64 [R1+0x130], R20 ;  /* 0x0001301401007387 */ /* 0x000fe80000100a00 */
[----:B------:R-:W3:Y:S03]  /*19dc0*/  LDSM.16.M88.4 R92, [R3+UR6+0x4b800] ;  /* 0x04b80006035c783b */ /* 0x000ee60008000200 */
[----:B------:R-:W-:Y:S01]  /*19dd0*/  HMMA.16816.F32 R84, R84, R110, R48 ;  /* 0x0000006e5454723c */ /* 0x000fe20000001830 */
[----:B------:R4:W-:Y:S04]  /*19de0*/  STL.64 [R1+0x138], R22 ;  /* 0x0001381601007387 */ /* 0x0009e80000100a00 */
[----:B------:R0:W1:Y:S03]  /*19df0*/  LDSM.16.M88.4 R60, [R3+UR6+0x4bc00] ;  /* 0x04bc0006033c783b */ /* 0x0000660008000200 */
[C---:B-----5:R-:W-:Y:S01]  /*19e00*/  HMMA.16816.F32 R44, R80.reuse, R98, R44 ;  /* 0x00000062502c723c */ /* 0x060fe2000000182c */
[----:B----4-:R-:W4:Y:S01]  /*19e10*/  LDL.LU.64 R22, [R1+0x970] ;  /* 0x0009700001167983 */ /* 0x010f220000300a00 */
[----:B0-----:R-:W0:Y:S03]  /*19e20*/  LDC R3, c[0x0][0x3c4] ;  /* 0x0000f100ff037b82 */ /* 0x001e260000000800 */
[----:B------:R-:W4:Y:S03]  /*19e30*/  LDL.LU.64 R20, [R1+0x968] ;  /* 0x0009680001147983 */ /* 0x000f260000300a00 */
[C---:B------:R-:W-:Y:S01]  /*19e40*/  HMMA.16816.F32 R4, R80.reuse, R102, R4 ;  /* 0x000000665004723c */ /* 0x040fe20000001804 */
[----:B------:R-:W-:Y:S04]  /*19e50*/  STL.64 [R1+0x120], R16 ;  /* 0x0001201001007387 */ /* 0x000fe80000100a00 */
[----:B------:R5:W-:Y:S04]  /*19e60*/  STL.64 [R1+0x128], R18 ;  /* 0x0001281201007387 */ /* 0x000be80000100a00 */
[----:B-----5:R-:W5:Y:S04]  /*19e70*/  LDL.LU.64 R18, [R1+0x960] ;  /* 0x0009600001127983 */ /* 0x020f680000300a00 */
[----:B------:R-:W5:Y:S04]  /*19e80*/  LDL.LU.64 R16, [R1+0x958] ;  /* 0x0009580001107983 */ /* 0x000f680000300a00 */
[----:B------:R-:W-:Y:S04]  /*19e90*/  STL.64 [R1+0x110], R8 ;  /* 0x0001100801007387 */ /* 0x000fe80000100a00 */
[----:B------:R1:W-:Y:S04]  /*19ea0*/  STL.64 [R1+0x118], R10 ;  /* 0x0001180a01007387 */ /* 0x0003e80000100a00 */
[----:B-1----:R-:W3:Y:S04]  /*19eb0*/  LDL.LU.64 R10, [R1+0x950] ;  /* 0x00095000010a7983 */ /* 0x002ee80000300a00 */
[----:B------:R-:W3:Y:S04]  /*19ec0*/  LDL.LU.64 R8, [R1+0x948] ;  /* 0x0009480001087983 */ /* 0x000ee80000300a00 */
[----:B------:R-:W3:Y:S04]  /*19ed0*/  LDL.LU.64 R50, [R1+0x940] ;  /* 0x0009400001327983 */ /* 0x000ee80000300a00 */
[----:B------:R-:W3:Y:S04]  /*19ee0*/  LDL.LU.64 R48, [R1+0x938] ;  /* 0x0009380001307983 */ /* 0x000ee80000300a00 */
[----:B------:R1:W-:Y:S04]  /*19ef0*/  STL.64 [R1+0x100], R84 ;  /* 0x0001005401007387 */ /* 0x0003e80000100a00 */
[----:B------:R0:W-:Y:S04]  /*19f00*/  STL.64 [R1+0x108], R86 ;  /* 0x0001085601007387 */ /* 0x0001e80000100a00 */
[----:B-1----:R-:W3:Y:S04]  /*19f10*/  LDL.LU R84, [R1] ;  /* 0x0000000001547983 */ /* 0x002ee80000300800 */
[----:B------:R-:W3:Y:S04]  /*19f20*/  LDL.LU R85, [R1+0x4] ;  /* 0x0000040001557983 */ /* 0x000ee80000300800 */
[----:B0-----:R-:W3:Y:S04]  /*19f30*/  LDL.LU R86, [R1+0x8] ;  /* 0x0000080001567983 */ /* 0x001ee80000300800 */
[----:B------:R-:W3:Y:S04]  /*19f40*/  LDL.LU R87, [R1+0xc] ;  /* 0x00000c0001577983 */ /* 0x000ee80000300800 */
[----:B------:R-:W-:Y:S04]  /*19f50*/  STL.64 [R1+0xf0], R44 ;  /* 0x0000f02c01007387 */ /* 0x000fe80000100a00 */
[----:B------:R0:W-:Y:S01]  /*19f60*/  STL.64 [R1+0xf8], R46 ;  /* 0x0000f82e01007387 */ /* 0x0001e20000100a00 */
[----:B------:R-:W-:Y:S03]  /*19f70*/  HMMA.16816.F32 R112, R80, R110, R112 ;  /* 0x0000006e5070723c */ /* 0x000fe60000001870 */
[----:B0-----:R-:W3:Y:S04]  /*19f80*/  LDL.LU.64 R46, [R1+0x930] ;  /* 0x00093000012e7983 */ /* 0x001ee80000300a00 */
[----:B------:R-:W3:Y:S04]  /*19f90*/  LDL.LU.64 R44, [R1+0x928] ;  /* 0x00092800012c7983 */ /* 0x000ee80000300a00 */
[----:B------:R-:W-:Y:S04]  /*19fa0*/  STL.64 [R1+0xe0], R4 ;  /* 0x0000e00401007387 */ /* 0x000fe80000100a00 */
[----:B------:R0:W-:Y:S04]  /*19fb0*/  STL.64 [R1+0xe8], R6 ;  /* 0x0000e80601007387 */ /* 0x0001e80000100a00 */
[----:B0-----:R-:W3:Y:S04]  /*19fc0*/  LDL.LU.64 R6, [R1+0x920] ;  /* 0x0009200001067983 */ /* 0x001ee80000300a00 */
[----:B------:R-:W3:Y:S01]  /*19fd0*/  LDL.LU.64 R4, [R1+0x918] ;  /* 0x0009180001047983 */ /* 0x000ee20000300a00 */
[----:B------:R-:W-:Y:S08]  /*19fe0*/  HMMA.16816.F32 R116, R76, R98, R116 ;  /* 0x000000624c74723c */ /* 0x000ff00000001874 */
[----:B--2---:R-:W-:Y:S01]  /*19ff0*/  HMMA.16816.F32 R120, R80, R106, R120 ;  /* 0x0000006a5078723c */ /* 0x004fe20000001878 */
[----:B------:R-:W2:Y:S04]  /*1a000*/  LDL.LU R80, [R1+0x10] ;  /* 0x0000100001507983 */ /* 0x000ea80000300800 */
[----:B------:R-:W2:Y:S01]  /*1a010*/  LDL.LU R81, [R1+0x14] ;  /* 0x0000140001517983 */ /* 0x000ea20000300800 */
[----:B------:R-:W-:Y:S01]  /*1a020*/  IMAD.MOV.U32 R82, RZ, RZ, R2 ;  /* 0x000000ffff527224 */ /* 0x000fe200078e0002 */
[----:B------:R-:W-:-:S02]  /*1a030*/  MOV R83, R0 ;  /* 0x0000000000537202 */ /* 0x000fc40000000f00 */
[----:B------:R-:W3:Y:S04]  /*1a040*/  LDL.LU R2, [R1+0x914] ;  /* 0x0009140001027983 */ /* 0x000ee80000300800 */
[----:B------:R-:W3:Y:S04]  /*1a050*/  LDL.LU R0, [R1+0x910] ;  /* 0x0009100001007983 */ /* 0x000ee80000300800 */
[----:B------:R-:W-:Y:S04]  /*1a060*/  STL.64 [R1+0x410], R116 ;  /* 0x0004107401007387 */ /* 0x000fe80000100a00 */
[----:B------:R0:W-:Y:S04]  /*1a070*/  STL.64 [R1+0x418], R118 ;  /* 0x0004187601007387 */ /* 0x0001e80000100a00 */
[----:B0-----:R-:W3:Y:S04]  /*1a080*/  LDL.LU.64 R118, [R1+0x908] ;  /* 0x0009080001767983 */ /* 0x001ee80000300a00 */
[----:B------:R-:W3:Y:S01]  /*1a090*/  LDL.LU.64 R116, [R1+0x900] ;  /* 0x0009000001747983 */ /* 0x000ee20000300a00 */
[----:B--2---:R-:W-:-:S15]  /*1a0a0*/  HMMA.16816.F32 R80, R76, R102, R80 ;  /* 0x000000664c50723c */ /* 0x004fde0000001850 */
[----:B------:R-:W-:-:S04]  /*1a0b0*/  NOP ;  /* 0x0000000000007918 */ /* 0x000fc80000000000 */
[----:B------:R-:W-:Y:S04]  /*1a0c0*/  STL.64 [R1+0x400], R80 ;  /* 0x0004005001007387 */ /* 0x000fe80000100a00 */
[----:B------:R3:W-:Y:S02]  /*1a0d0*/  STL.64 [R1+0x408], R82 ;  /* 0x0004085201007387 */ /* 0x0007e40000100a00 */
[C---:B---3--:R-:W-:Y:S08]  /*1a0e0*/  HMMA.16816.F32 R80, R76.reuse, R106, R84 ;  /* 0x0000006a4c50723c */ /* 0x048ff00000001854 */
[----:B------:R-:W-:Y:S01]  /*1a0f0*/  HMMA.16816.F32 R84, R76, R110, R116 ;  /* 0x0000006e4c54723c */ /* 0x000fe20000001874 */
[----:B------:R-:W0:Y:S10]  /*1a100*/  LDC R76, c[0x0][0x3d4] ;  /* 0x0000f500ff4c7b82 */ /* 0x000e340000000800 */
[----:B------:R-:W-:Y:S04]  /*1a110*/  STL.64 [R1+0x3f0], R80 ;  /* 0x0003f05001007387 */ /* 0x000fe80000100a00 */
[----:B------:R1:W-:Y:S02]  /*1a120*/  STL.64 [R1+0x3f8], R82 ;  /* 0x0003f85201007387 */ /* 0x0003e40000100a00 */
[C---:B-1----:R-:W-:Y:S08]  /*1a130*/  HMMA.16816.F32 R80, R68.reuse, R98, R4 ;  /* 0x000000624450723c */ /* 0x042ff00000001804 */
[C---:B------:R-:W-:Y:S01]  /*1a140*/  HMMA.16816.F32 R4, R68.reuse, R102, R44 ;  /* 0x000000664404723c */ /* 0x040fe2000000182c */
[----:B------:R-:W-:Y:S04]  /*1a150*/  STL.64 [R1+0x3a0], R84 ;  /* 0x0003a05401007387 */ /* 0x000fe80000100a00 */
[----:B------:R-:W-:Y:S03]  /*1a160*/  STL.64 [R1+0x3a8], R86 ;  /* 0x0003a85601007387 */ /* 0x000fe60000100a00 */
[C---:B------:R-:W-:Y:S03]  /*1a170*/  HMMA.16816.F32 R44, R68.reuse, R106, R48 ;  /* 0x0000006a442c723c */ /* 0x040fe60000001830 */
[----:B------:R-:W-:Y:S04]  /*1a180*/  STL.64 [R1+0x540], R80 ;  /* 0x0005405001007387 */ /* 0x000fe80000100a00 */
[----:B------:R-:W-:Y:S04]  /*1a190*/  STL.64 [R1+0x548], R82 ;  /* 0x0005485201007387 */ /* 0x000fe80000100a00 */
[----:B------:R-:W-:Y:S04]  /*1a1a0*/  STL.64 [R1+0x530], R4 ;  /* 0x0005300401007387 */ /* 0x000fe80000100a00 */
[----:B------:R1:W-:Y:S04]  /*1a1b0*/  STL.64 [R1+0x538], R6 ;  /* 0x0005380601007387 */ /* 0x0003e80000100a00 */
[----:B------:R-:W2:Y:S01]  /*1a1c0*/  LDL.LU R48, [R1+0x420] ;  /* 0x0004200001307983 */ /* 0x000ea20000300800 */
[----:B-1----:R-:W-:Y:S03]  /*1a1d0*/  HMMA.16816.F32 R4, R68, R110, R8 ;  /* 0x0000006e4404723c */ /* 0x002fe60000001808 */
[----:B------:R-:W-:Y:S01]  /*1a1e0*/  STL.64 [R1+0x520], R44 ;  /* 0x0005202c01007387 */ /* 0x000fe20000100a00 */
[----:B------:R-:W-:-:S03]  /*1a1f0*/  IMAD.MOV.U32 R10, RZ, RZ, R14 ;  /* 0x000000ffff0a7224 */ /* 0x000fc600078e000e */
[----:B------:R-:W-:Y:S01]  /*1a200*/  STL.64 [R1+0x528], R46 ;  /* 0x0005282e01007387 */ /* 0x000fe20000100a00 */
[----:B------:R-:W-:-:S11]  /*1a210*/  MOV R11, R15 ;  /* 0x0000000f000b7202 */ /* 0x000fd60000000f00 */
[----:B------:R1:W-:Y:S04]  /*1a220*/  STL.64 [R1+0x3e0], R4 ;  /* 0x0003e00401007387 */ /* 0x0003e80000100a00 */
[----:B------:R3:W-:Y:S04]  /*1a230*/  STL.64 [R1+0x3e8], R6 ;  /* 0x0003e80601007387 */ /* 0x0007e80000100a00 */
[----:B------:R-:W2:Y:S04]  /*1a240*/  LDL.LU R49, [R1+0x424] ;  /* 0x0004240001317983 */ /* 0x000ea80000300800 */
[----:B------:R-:W2:Y:S04]  /*1a250*/  LDL.LU R14, [R1+0x8f8] ;  /* 0x0008f800010e7983 */ /* 0x000ea80000300800 */
[----:B------:R-:W2:Y:S01]  /*1a260*/  LDL.LU R15, [R1+0x8f4] ;  /* 0x0008f400010f7983 */ /* 0x000ea20000300800 */
[----:B------:R-:W-:Y:S01]  /*1a270*/  IMAD.MOV.U32 R8, RZ, RZ, R0 ;  /* 0x000000ffff087224 */ /* 0x000fe200078e0000 */
[----:B------:R-:W-:-:S02]  /*1a280*/  MOV R9, R2 ;  /* 0x0000000200097202 */ /* 0x000fc40000000f00 */
[----:B------:R-:W0:Y:S04]  /*1a290*/  LDL.LU R0, [R1+0x8f0] ;  /* 0x0008f00001007983 */ /* 0x000e280000300800 */
[----:B------:R-:W5:Y:S04]  /*1a2a0*/  LDL.LU R2, [R1+0x8ec] ;  /* 0x0008ec0001027983 */ /* 0x000f680000300800 */
[----:B-1----:R-:W5:Y:S04]  /*1a2b0*/  LDL.LU.64 R4, [R1+0x6d0] ;  /* 0x0006d00001047983 */ /* 0x002f680000300a00 */
[----:B---3--:R-:W3:Y:S04]  /*1a2c0*/  LDL.LU.64 R6, [R1+0x6d8] ;  /* 0x0006d80001067983 */ /* 0x008ee80000300a00 */
        /* <DEDUP_REMOVED lines=28> */
[C---:B----4-:R-:W-:Y:S08]  /*1a490*/  HMMA.16816.F32 R20, R88.reuse, R106, R20 ;  /* 0x0000006a5814723c */ /* 0x050ff00000001814 */
[C---:B--2---:R-:W-:Y:S08]  /*1a4a0*/  HMMA.16816.F32 R68, R88.reuse, R98, R12 ;  /* 0x000000625844723c */ /* 0x044ff0000000180c */
[C---:B-----5:R-:W-:Y:S08]  /*1a4b0*/  HMMA.16816.F32 R12, R88.reuse, R102, R16 ;  /* 0x00000066580c723c */ /* 0x060ff00000001810 */
[----:B------:R-:W-:Y:S03]  /*1a4c0*/  HMMA.16816.F32 R16, R88, R110, R24 ;  /* 0x0000006e5810723c */ /* 0x000fe60000001818 */
[----:B------:R-:W-:Y:S04]  /*1a4d0*/  STL.64 [R1+0x3d0], R68 ;  /* 0x0003d04401007387 */ /* 0x000fe80000100a00 */
[----:B------:R-:W-:Y:S04]  /*1a4e0*/  STL.64 [R1+0x3d8], R70 ;  /* 0x0003d84601007387 */ /* 0x000fe80000100a00 */
[----:B------:R-:W-:Y:S04]  /*1a4f0*/  STL.64 [R1+0x3c0], R12 ;  /* 0x0003c00c01007387 */ /* 0x000fe80000100a00 */
[----:B------:R1:W-:Y:S02]  /*1a500*/  STL.64 [R1+0x3c8], R14 ;  /* 0x0003c80e01007387 */ /* 0x0003e40000100a00 */
[C---:B-1----:R-:W-:Y:S02]  /*1a510*/  HMMA.16816.F32 R12, R92.reuse, R98, R28 ;  /* 0x000000625c0c723c */ /* 0x042fe4000000181c */
[----:B------:R-:W-:Y:S04]  /*1a520*/  STL.64 [R1+0x3b0], R20 ;  /* 0x0003b01401007387 */ /* 0x000fe80000100a00 */
[----:B------:R1:W-:Y:S04]  /*1a530*/  STL.64 [R1+0x3b8], R22 ;  /* 0x0003b81601007387 */ /* 0x0003e80000100a00 */
[----:B------:R-:W-:Y:S04]  /*1a540*/  STL.64 [R1+0x380], R16 ;  /* 0x0003801001007387 */ /* 0x000fe80000100a00 */
[----:B------:R2:W-:Y:S01]  /*1a550*/  STL.64 [R1+0x388], R18 ;  /* 0x0003881201007387 */ /* 0x0005e20000100a00 */
[C---:B-1----:R-:W-:Y:S04]  /*1a560*/  HMMA.16816.F32 R20, R92.reuse, R102, R32 ;  /* 0x000000665c14723c */ /* 0x042fe80000001820 */
[----:B------:R-:W-:Y:S04]  /*1a570*/  STL.64 [R1+0x560], R12 ;  /* 0x0005600c01007387 */ /* 0x000fe80000100a00 */
[----:B------:R1:W-:Y:S01]  /*1a580*/  STL.64 [R1+0x568], R14 ;  /* 0x0005680e01007387 */ /* 0x0003e20000100a00 */
[C---:B--2---:R-:W-:Y:S08]  /*1a590*/  HMMA.16816.F32 R16, R92.reuse, R106, R36 ;  /* 0x0000006a5c10723c */ /* 0x044ff00000001824 */
[----:B-1----:R-:W-:Y:S02]  /*1a5a0*/  HMMA.16816.F32 R12, R92, R110, R40 ;  /* 0x0000006e5c0c723c */ /* 0x002fe40000001828 */
[----:B------:R-:W-:Y:S04]  /*1a5b0*/  STL.64 [R1+0x570], R20 ;  /* 0x0005701401007387 */ /* 0x000fe80000100a00 */
[----:B------:R1:W-:Y:S05]  /*1a5c0*/  STL.64 [R1+0x578], R22 ;  /* 0x0005781601007387 */ /* 0x0003ea0000100a00 */
[----:B------:R-:W-:Y:S04]  /*1a5d0*/  STL.64 [R1+0x590], R16 ;  /* 0x0005901001007387 */ /* 0x000fe80000100a00 */
[----:B------:R2:W-:Y:S01]  /*1a5e0*/  STL.64 [R1+0x598], R18 ;  /* 0x0005981201007387 */ /* 0x0005e20000100a00 */
[----:B-1----:R-:W-:Y:S03]  /*1a5f0*/  HMMA.16816.F32 R20, R60, R98, R52 ;  /* 0x000000623c14723c */ /* 0x002fe60000001834 */
[----:B------:R-:W-:Y:S01]  /*1a600*/  STL.64 [R1+0x580], R12 ;  /* 0x0005800c01007387 */ /* 0x000fe20000100a00 */
[----:B------:R-:W-:-:S03]  /*1a610*/  FFMA2 R4, R4.F32x2.HI_LO, R10.F32x2.HI_LO, R8.F32x2.HI_LO ;  /* 0x0000000a04047249 */ /* 0x000fc60000000008 */
[----:B------:R1:W-:Y:S01]  /*1a620*/  STL.64 [R1+0x588], R14 ;  /* 0x0005880e01007387 */ /* 0x0003e20000100a00 */
[C---:B--2---:R-:W-:Y:S08]  /*1a630*/  HMMA.16816.F32 R16, R60.reuse, R102, R56 ;  /* 0x000000663c10723c */ /* 0x044ff00000001838 */
[C---:B------:R-:W-:Y:S08]  /*1a640*/  HMMA.16816.F32 R8, R60.reuse, R110, R72 ;  /* 0x0000006e3c08723c */ /* 0x040ff00000001848 */
[----:B-1----:R-:W-:Y:S01]  /*1a650*/  HMMA.16816.F32 R12, R60, R106, R64 ;  /* 0x0000006a3c0c723c */ /* 0x002fe20000001840 */
[----:B------:R-:W-:Y:S04]  /*1a660*/  STL.64 [R1+0x5a0], R20 ;  /* 0x0005a01401007387 */ /* 0x000fe80000100a00 */
[----:B------:R-:W-:Y:S04]  /*1a670*/  STL.64 [R1+0x5a8], R22 ;  /* 0x0005a81601007387 */ /* 0x000fe80000100a00 */
[----:B------:R-:W-:Y:S04]  /*1a680*/  STL.64 [R1+0x5b0], R16 ;  /* 0x0005b01001007387 */ /* 0x000fe80000100a00 */
[----:B------:R-:W-:Y:S06]  /*1a690*/  STL.64 [R1+0x5b8], R18 ;  /* 0x0005b81201007387 */ /* 0x000fec0000100a00 */
[----:B------:R3:W-:Y:S04]  /*1a6a0*/  STL.64 [R1+0x5c0], R12 ;  /* 0x0005c00c01007387 */ /* 0x0007e80000100a00 */
[----:B------:R-:W-:Y:S04]  /*1a6b0*/  STL.64 [R1+0x5c8], R14 ;  /* 0x0005c80e01007387 */ /* 0x000fe80000100a00 */
[----:B------:R1:W-:Y:S04]  /*1a6c0*/  STL.64 [R1+0x5d0], R8 ;  /* 0x0005d00801007387 */ /* 0x0003e80000100a00 */
[----:B------:R2:W-:Y:S01]  /*1a6d0*/  STL.64 [R1+0x5d8], R10 ;  /* 0x0005d80a01007387 */ /* 0x0005e20000100a00 */
[----:B---3--:R-:W-:Y:S01]  /*1a6e0*/  IMAD.MOV.U32 R12, RZ, RZ, R79 ;  /* 0x000000ffff0c7224 */ /* 0x008fe200078e004f */
[----:B------:R-:W-:Y:S01]  /*1a6f0*/  MOV R13, R78 ;  /* 0x0000004e000d7202 */ /* 0x000fe20000000f00 */
[----:B-1----:R-:W-:Y:S01]  /*1a700*/  IMAD.MOV.U32 R8, RZ, RZ, R77 ;  /* 0x000000ffff087224 */ /* 0x002fe200078e004d */
[----:B------:R-:W-:Y:S01]  /*1a710*/  MOV R9, R47 ;  /* 0x0000002f00097202 */ /* 0x000fe20000000f00 */
[----:B--2---:R-:W-:Y:S01]  /*1a720*/  IMAD.MOV.U32 R10, RZ, RZ, R46 ;  /* 0x000000ffff0a7224 */ /* 0x004fe200078e002e */
[----:B------:R-:W-:-:S05]  /*1a730*/  MOV R11, R45 ;  /* 0x0000002d000b7202 */ /* 0x000fca0000000f00 */
[----:B------:R1:W-:Y:S04]  /*1a740*/  STL.64 [R1], R10 ;  /* 0x0000000a01007387 */ /* 0x0003e80000100a00 */
[----:B------:R2:W-:Y:S04]  /*1a750*/  STL.64 [R1+0x8], R8 ;  /* 0x0000080801007387 */ /* 0x0005e80000100a00 */
[----:B------:R3:W-:Y:S01]  /*1a760*/  STL.64 [R1+0x10], R12 ;  /* 0x0000100c01007387 */ /* 0x0007e20000100a00 */
[----:B-1----:R-:W-:Y:S01]  /*1a770*/  IMAD.MOV.U32 R10, RZ, RZ, R81 ;  /* 0x000000ffff0a7224 */ /* 0x002fe200078e0051 */
[----:B------:R-:W-:Y:S01]  /*1a780*/  MOV R11, R80 ;  /* 0x00000050000b7202 */ /* 0x000fe20000000f00 */
[----:B--2---:R-:W-:Y:S01]  /*1a790*/  IMAD.MOV.U32 R8, RZ, RZ, R83 ;  /* 0x000000ffff087224 */ /* 0x004fe200078e0053 */
[----:B------:R-:W-:-:S03]  /*1a7a0*/  MOV R9, R82 ;  /* 0x0000005200097202 */ /* 0x000fc60000000f00 */
[----:B------:R1:W-:Y:S01]  /*1a7b0*/  STL.64 [R1+0x18], R10 ;  /* 0x0000180a01007387 */ /* 0x0003e20000100a00 */
[----:B---3--:R-:W-:Y:S01]  /*1a7c0*/  IMAD.MOV.U32 R12, RZ, RZ, R85 ;  /* 0x000000ffff0c7224 */ /* 0x008fe200078e0055 */
[----:B------:R-:W-:Y:S02]  /*1a7d0*/  MOV R13, R84 ;  /* 0x00000054000d7202 */ /* 0x000fe40000000f00 */
[----:B------:R2:W-:Y:S04]  /*1a7e0*/  STL.64 [R1+0x20], R8 ;  /* 0x0000200801007387 */ /* 0x0005e80000100a00 */
[----:B------:R3:W-:Y:S01]  /*1a7f0*/  STL.64 [R1+0x28], R12 ;  /* 0x0000280c01007387 */ /* 0x0007e20000100a00 */
[----:B-1----:R-:W-:Y:S01]  /*1a800*/  IMAD.MOV.U32 R10, RZ, RZ, R87 ;  /* 0x000000ffff0a7224 */ /* 0x002fe200078e0057 */
[----:B------:R-:W-:Y:S01]  /*1a810*/  MOV R11, R86 ;  /* 0x00000056000b7202 */ /* 0x000fe20000000f00 */
[----:B--2---:R-:W-:Y:S01]  /*1a820*/  IMAD.MOV.U32 R8, RZ, RZ, R109 ;  /* 0x000000ffff087224 */ /* 0x004fe200078e006d */
[----:B------:R-:W-:-:S03]  /*1a830*/  MOV R9, R108 ;  /* 0x0000006c00097202 */ /* 0x000fc60000000f00 */
[----:B------:R-:W-:Y:S01]  /*1a840*/  STL.64 [R1+0x30], R10 ;  /* 0x0000300a01007387 */ /* 0x000fe20000100a00 */
[----:B---3--:R-:W-:Y:S01]  /*1a850*/  IMAD.MOV.U32 R12, RZ, RZ, R105 ;  /* 0x000000ffff0c7224 */ /* 0x008fe200078e0069 */
[----:B------:R-:W-:Y:S02]  /*1a860*/  MOV R13, R104 ;  /* 0x00000068000d7202 */ /* 0x000fe40000000f00 */
[----:B------:R1:W-:Y:S04]  /*1a870*/  STL.64 [R1+0x38], R8 ;  /* 0x0000380801007387 */ /* 0x0003e80000100a00 */
[----:B------:R-:W-:Y:S01]  /*1a880*/  STL.64 [R1+0x40], R12 ;  /* 0x0000400c01007387 */ /* 0x000fe20000100a00 */
[----:B-1----:R-:W-:Y:S01]  /*1a890*/  IMAD.MOV.U32 R8, RZ, RZ, R101 ;  /* 0x000000ffff087224 */ /* 0x002fe200078e0065 */
[----:B------:R-:W-:Y:S01]  /*1a8a0*/  MOV R9, R100 ;  /* 0x0000006400097202 */ /* 0x000fe20000000f00 */
[----:B------:R-:W-:Y:S01]  /*1a8b0*/  IMAD.MOV.U32 R10, RZ, RZ, R97 ;  /* 0x000000ffff0a7224 */ /* 0x000fe200078e0061 */
[----:B------:R-:W-:-:S03]  /*1a8c0*/  MOV R11, R96 ;  /* 0x00000060000b7202 */ /* 0x000fc60000000f00 */
[----:B------:R1:W-:Y:S01]  /*1a8d0*/  STL.64 [R1+0x48], R8 ;  /* 0x0000480801007387 */ /* 0x0003e20000100a00 */
[----:B------:R-:W-:-:S03]  /*1a8e0*/  LEA R2, R3, R2, 0x5 ;  /* 0x0000000203027211 */ /* 0x000fc600078e28ff */
[----:B-1----:R-:W2:Y:S04]  /*1a8f0*/  LDL R8, [R1+0x51c] ;  /* 0x00051c0001087983 */ /* 0x002ea80000100800 */
[----:B------:R-:W-:Y:S04]  /*1a900*/  STL.64 [R1+0x50], R10 ;  /* 0x0000500a01007387 */ /* 0x000fe80000100a00 */
[----:B------:R-:W3:Y:S04]  /*1a910*/  LDL R3, [R1+0x518] ;  /* 0x0005180001037983 */ /* 0x000ee80000100800 */
[----:B--2---:R1:W-:Y:S04]  /*1a920*/  STL [R1+0x58], R8 ;  /* 0x0000580801007387 */ /* 0x0043e80000100800 */
[----:B-1----:R-:W2:Y:S04]  /*1a930*/  LDL R8, [R1+0x514] ;  /* 0x0005140001087983 */ /* 0x002ea80000100800 */
[----:B---3--:R1:W-:Y:S04]  /*1a940*/  STL [R1+0x5c], R3 ;  /* 0x00005c0301007387 */ /* 0x0083e80000100800 */
[----:B-1----:R-:W3:Y:S04]  /*1a950*/  LDL R3, [R1+0x510] ;  /* 0x0005100001037983 */ /* 0x002ee80000100800 */
        /* <DEDUP_REMOVED lines=55> */
[----:B-1----:R-:W3:Y:S01]  /*1acd0*/  LDL R3, [R1+0x4a0] ;  /* 0x0004a00001037983 */ /* 0x002ee20000100800 */
[----:B------:R-:W-:Y:S01]  /*1ace0*/  FFMA2 R6, R6.F32x2.HI_LO, R124.F32x2.HI_LO, R48.F32x2.HI_LO ;  /* 0x0000007c06067249 */ /* 0x000fe20000000030 */
[----:B------:R-:W-:-:S04]  /*1acf0*/  MOV R9, R5 ;  /* 0x0000000500097202 */ /* 0x000fc80000000f00 */
[----:B------:R-:W-:Y:S01]  /*1ad00*/  MOV R5, R7 ;  /* 0x0000000700057202 */ /* 0x000fe20000000f00 */
[----:B------:R-:W-:Y:S01]  /*1ad10*/  UIADD3 UR4, UPT, UPT, UR4, 0x20, URZ ;  /* 0x0000002004047890 */ /* 0x000fe2000fffe0ff */
[----:B------:R-:W-:-:S03]  /*1ad20*/  LOP3.LUT R117, R117, R116, RZ, 0x3c, !PT ;  /* 0x0000007475757212 */ /* 0x000fc600078e3cff */
[----:B------:R-:W-:Y:S01]  /*1ad30*/  UISETP.GE.AND UP0, UPT, UR4, UR14, UPT ;  /* 0x0000000e0400728c */ /* 0x000fe2000bf06270 */
[----:B------:R-:W-:Y:S02]  /*1ad40*/  LOP3.LUT R119, R119, R118, RZ, 0x3c, !PT ;  /* 0x0000007677777212 */ /* 0x000fe400078e3cff */
[----:B------:R-:W-:Y:S02]  /*1ad50*/  LOP3.LUT R116, R117, R116, RZ, 0x3c, !PT ;  /* 0x0000007475747212 */ /* 0x000fe400078e3cff */
[----:B------:R-:W-:Y:S01]  /*1ad60*/  LOP3.LUT R118, R119, R118, RZ, 0x3c, !PT ;  /* 0x0000007677767212 */ /* 0x000fe200078e3cff */
[----:B0-----:R-:W-:Y:S01]  /*1ad70*/  IMAD R0, R76, 0x20, R0 ;  /* 0x000000204c007824 */ /* 0x001fe200078e0200 */
[----:B------:R-:W-:Y:S01]  /*1ad80*/  LOP3.LUT R117, R117, R116, RZ, 0x3c, !PT ;  /* 0x0000007475757212 */ /* 0x000fe200078e3cff */
[----:B------:R-:W-:Y:S01]  /*1ad90*/  IMAD.MOV.U32 R124, RZ, RZ, R44 ;  /* 0x000000ffff7c7224 */ /* 0x000fe200078e002c */
[----:B------:R-:W-:Y:S02]  /*1ada0*/  LOP3.LUT R119, R119, R118, RZ, 0x3c, !PT ;  /* 0x0000007677777212 */ /* 0x000fe400078e3cff */
[----:B------:R-:W-:Y:S01]  /*1adb0*/  MOV R125, R51 ;  /* 0x00000033007d7202 */ /* 0x000fe20000000f00 */
[----:B--2---:R0:W-:Y:S02]  /*1adc0*/  STL [R1+0x6e4], R8 ;  /* 0x0006e40801007387 */ /* 0x0041e40000100800 */
[----:B0-----:R-:W-:-:S02]  /*1add0*/  IMAD.MOV.U32 R8, RZ, RZ, R4 ;  /* 0x000000ffff087224 */ /* 0x001fc400078e0004 */
[----:B------:R-:W-:Y:S01]  /*1ade0*/  IMAD.MOV.U32 R4, RZ, RZ, R6 ;  /* 0x000000ffff047224 */ /* 0x000fe200078e0006 */
[----:B---3--:R0:W-:Y:S04]  /*1adf0*/  STL [R1+0x6e8], R3 ;  /* 0x0006e80301007387 */ /* 0x0081e80000100800 */
[----:B------:R0:W-:Y:S04]  /*1ae00*/  STL.64 [R1+0x6d8], R4 ;  /* 0x0006d80401007387 */ /* 0x0001e80000100a00 */
[----:B------:R0:W-:Y:S01]  /*1ae10*/  STL.64 [R1+0x6d0], R8 ;  /* 0x0006d00801007387 */ /* 0x0001e20000100a00 */
[----:B------:R-:W-:Y:S05]  /*1ae20*/  BRA.U !UP0, `(.L_x_1) ;  /* 0xfffffef9083c7547 */ /* 0x000fea000b83ffff */
.L_x_0:
[----:B------:R-:W2:Y:S01]  /*1ae30*/  LDL.LU.64 R14, [R1] ;  /* 0x00000000010e7983 */ /* 0x000ea20000300a00 */
[----:B------:R-:W-:Y:S01]  /*1ae40*/  IMAD.MOV.U32 R0, RZ, RZ, R117 ;  /* 0x000000ffff007224 */ /* 0x000fe200078e0075 */
[----:B------:R-:W-:Y:S01]  /*1ae50*/  MOV R2, R116 ;  /* 0x0000007400027202 */ /* 0x000fe20000000f00 */
[----:B------:R-:W-:Y:S01]  /*1ae60*/  IMAD.MOV.U32 R25, RZ, RZ, 0x3dc6b27f ;  /* 0x3dc6b27fff197424 */ /* 0x000fe200078e00ff */
[----:B------:R-:W3:Y:S01]  /*1ae70*/  LDL.LU R12, [R1+0x2a8] ;  /* 0x0002a800010c7983 */ /* 0x000ee20000300800 */
[----:B------:R-:W-:Y:S01]  /*1ae80*/  LOP3.LUT R28, R28, 0xffbfffff, RZ, 0xc0, !PT ;  /* 0xffbfffff1c1c7812 */ /* 0x000fe200078ec0ff */
[----:B------:R-:W1:Y:S01]  /*1ae90*/  LDCU.64 UR10, c[0x0][0x3e0] ;  /* 0x00007c00ff0a77ac */ /* 0x000e620008000a00 */
[C---:B------:R-:W-:Y:S01]  /*1aea0*/  FSETP.GT.AND P0, PT, |R0|.reuse, 8.50705917302346158658e+37, PT ;  /* 0x7e8000000000780b */ /* 0x040fe20003f04200 */
[----:B------:R-:W4:Y:S04]  /*1aeb0*/  LDL.LU R11, [R1+0x2ac] ;  /* 0x0002ac00010b7983 */ /* 0x000f280000300800 */
[----:B------:R-:W5:Y:S04]  /*1aec0*/  LDL.LU R10, [R1+0x288] ;  /* 0x00028800010a7983 */ /* 0x000f680000300800 */
[----:B0-----:R-:W5:Y:S01]  /*1aed0*/  LDL.LU R9, [R1+0x28c] ;  /* 0x00028c0001097983 */ /* 0x001f620000300800 */
[----:B------:R-:W-:-:S03]  /*1aee0*/  FSETP.GEU.AND P3, PT, |R0|, 1.175494350822287508e-38, PT ;  /* 0x008000000000780b */ /* 0x000fc60003f6e200 */
[----:B------:R-:W5:Y:S01]  /*1aef0*/  LDL.LU R8, [R1+0x278] ;  /* 0x0002780001087983 */ /* 0x000f620000300800 */
[C---:B------:R-:W-:Y:S01]  /*1af00*/  FMUL R7, R0.reuse, 8388608 ;  /* 0x4b00000000077820 */ /* 0x040fe20000400000 */
[C---:B------:R-:W-:Y:S02]  /*1af10*/  FSETP.GEU.AND P2, PT, R0.reuse, 1.175494350822287508e-38, PT ;  /* 0x008000000000780b */ /* 0x040fe40003f4e000 */
[----:B------:R-:W5:Y:S04]  /*1af20*/  LDL.LU R6, [R1+0x27c] ;  /* 0x00027c0001067983 */ /* 0x000f680000300800 */
[----:B------:R-:W5:Y:S04]  /*1af30*/  LDL.LU R4, [R1+0x23c] ;  /* 0x00023c0001047983 */ /* 0x000f680000300800 */
[----:B------:R-:W5:Y:S01]  /*1af40*/  LDL.LU R3, [R1+0x238] ;  /* 0x0002380001037983 */ /* 0x000f620000300800 */
[----:B------:R-:W-:Y:S01]  /*1af50*/  FSEL R7, R7, R0, !P2 ;  /* 0x0000000007077208 */ /* 0x000fe20005000000 */
[----:B------:R-:W-:Y:S01]  /*1af60*/  @P0 FMUL R0, R0, 0.25 ;  /* 0x3e80000000000820 */ /* 0x000fe20000400000 */
[C---:B------:R-:W-:Y:S01]  /*1af70*/  FMUL R5, R2.reuse, 8388608 ;  /* 0x4b00000002057820 */ /* 0x040fe20000400000 */
[----:B------:R-:W-:-:S02]  /*1af80*/  FSETP.GEU.AND P1, PT, R2, 1.175494350822287508e-38, PT ;  /* 0x008000000200780b */ /* 0x000fc40003f2e000 */
[----:B------:R-:W-:Y:S02]  /*1af90*/  @!P3 FMUL R0, R0, 16777216 ;  /* 0x4b8000000000b820 */ /* 0x000fe40000400000 */
[----:B------:R-:W-:Y:S02]  /*1afa0*/  FSEL R5, R5, R2, !P1 ;  /* 0x0000000205057208 */ /* 0x000fe40004800000 */
[----:B------:R-:W-:Y:S01]  /*1afb0*/  LOP3.LUT R13, R13, 0xfffffffe, RZ, 0xc0, !PT ;  /* 0xfffffffe0d0d7812 */ /* 0x000fe200078ec0ff */
[----:B------:R-:W-:Y:S01]  /*1afc0*/  BAR.SYNC.DEFER_BLOCKING 0x0 ;  /* 0x0000000000007b1d */ /* 0x000fe20000010000 */
[----:B--2---:R-:W-:Y:S01]  /*1afd0*/  IMAD.MOV.U32 R16, RZ, RZ, R14 ;  /* 0x000000ffff107224 */ /* 0x004fe200078e000e */
[----:B------:R-:W-:-:S04]  /*1afe0*/  MOV R17, R15 ;  /* 0x0000000f00117202 */ /* 0x000fc80000000f00 */
[----:B------:R0:W2:Y:S01]  /*1aff0*/  MUFU.RCP R14, R0 ;  /* 0x00000000000e7308 */ /* 0x0000a20000001000 */
[----:B---3--:R-:W-:Y:S01]  /*1b000*/  @P0 FMUL R12, R12, 0.25 ;  /* 0x3e8000000c0c0820 */ /* 0x008fe20000400000 */
[----:B----4-:R-:W-:-:S03]  /*1b010*/  @P0 FMUL R11, R11, 0.25 ;  /* 0x3e8000000b0b0820 */ /* 0x010fc60000400000 */
[----:B------:R-:W-:Y:S01]  /*1b020*/  @!P3 FMUL R12, R12, 16777216 ;  /* 0x4b8000000c0cb820 */ /* 0x000fe20000400000 */
[----:B0-----:R-:W-:Y:S02]  /*1b030*/  VIADD R0, R5, 0xc0cafb0d ;  /* 0xc0cafb0d05007836 */ /* 0x001fe40000000000 */
[----:B------:R-:W-:Y:S01]  /*1b040*/  @!P3 FMUL R11, R11, 16777216 ;  /* 0x4b8000000b0bb820 */ /* 0x000fe20000400000 */
[----:B-----5:R-:W-:Y:S01]  /*1b050*/  @P0 FMUL R10, R10, 0.25 ;  /* 0x3e8000000a0a0820 */ /* 0x020fe20000400000 */
[----:B------:R-:W-:Y:S01]  /*1b060*/  @P0 FMUL R9, R9, 0.25 ;  /* 0x3e80000009090820 */ /* 0x000fe20000400000 */
[----:B------:R-:W-:Y:S02]  /*1b070*/  LOP3.LUT R0, R0, 0xff800000, RZ, 0xc0, !PT ;  /* 0xff80000000007812 */ /* 0x000fe400078ec0ff */
[----:B------:R-:W-:Y:S01]  /*1b080*/  @!P3 FMUL R10, R10, 16777216 ;  /* 0x4b8000000a0ab820 */ /* 0x000fe20000400000 */
[----:B--2---:R-:W-:Y:S01]  /*1b090*/  FMUL R62, R14, R12 ;  /* 0x0000000c0e3e7220 */ /* 0x004fe20000400000 */
[----:B------:R-:W-:Y:S01]  /*1b0a0*/  @P0 FMUL R8, R8, 0.25 ;  /* 0x3e80000008080820 */ /* 0x000fe20000400000 */
[----:B------:R-:W-:Y:S01]  /*1b0b0*/  @!P3 FMUL R9, R9, 16777216 ;  /* 0x4b8000000909b820 */ /* 0x000fe20000400000 */
[----:B------:R-:W-:Y:S01]  /*1b0c0*/  FMUL R63, R14, R10 ;  /* 0x0000000a0e3f7220 */ /* 0x000fe20000400000 */
[----:B------:R-:W-:Y:S01]  /*1b0d0*/  @P0 FMUL R6, R6, 0.25 ;  /* 0x3e80000006060820 */ /* 0x000fe20000400000 */
[----:B------:R-:W-:Y:S01]  /*1b0e0*/  @!P3 FMUL R8, R8, 16777216 ;  /* 0x4b8000000808b820 */ /* 0x000fe20000400000 */
[----:B------:R-:W-:-:S02]  /*1b0f0*/  @P0 FMUL R4, R4, 0.25 ;  /* 0x3e80000004040820 */ /* 0x000fc40000400000 */
[----:B------:R-:W-:Y:S01]  /*1b100*/  @!P3 FMUL R6, R6, 16777216 ;  /* 0x4b8000000606b820 */ /* 0x000fe20000400000 */
[----:B------:R-:W-:Y:S01]  /*1b110*/  @P0 FMUL R3, R3, 0.25 ;  /* 0x3e80000003030820 */ /* 0x000fe20000400000 */
[----:B------:R-:W-:Y:S02]  /*1b120*/  @!P3 FMUL R4, R4, 16777216 ;  /* 0x4b8000000404b820 */ /* 0x000fe40000400000 */
[----:B------:R-:W-:Y:S01]  /*1b130*/  FMUL R6, R14, R6 ;  /* 0x000000060e067220 */ /* 0x000fe20000400000 */
[----:B------:R-:W-:Y:S01]  /*1b140*/  FSETP.GT.AND P0, PT, |R2|, 8.50705917302346158658e+37, PT ;  /* 0x7e8000000200780b */ /* 0x000fe20003f04200 */
[----:B------:R-:W-:Y:S01]  /*1b150*/  @!P3 FMUL R3, R3, 16777216 ;  /* 0x4b8000000303b820 */ /* 0x000fe20000400000 */
[----:B------:R-:W-:-:S03]  /*1b160*/  FMUL R15, R14, R4 ;  /* 0x000000040e0f7220 */ /* 0x000fc60000400000 */
[C---:B------:R-:W-:Y:S01]  /*1b170*/  FMUL R4, R14.reuse, R3 ;  /* 0x000000030e047220 */ /* 0x040fe20000400000 */
[C---:B------:R-:W-:Y:S01]  /*1b180*/  FMUL R3, R14.reuse, R8 ;  /* 0x000000080e037220 */ /* 0x040fe20000400000 */
[----:B------:R-:W-:Y:S04]  /*1b190*/  STL [R1+0x474], R15 ;  /* 0x0004740f01007387 */ /* 0x000fe80000100800 */
[----:B------:R0:W-:Y:S04]  /*1b1a0*/  STL [R1+0x470], R4 ;  /* 0x0004700401007387 */ /* 0x0001e80000100800 */
[----:B------:R-:W-:Y:S04]  /*1b1b0*/  STL [R1+0x46c], R6 ;  /* 0x00046c0601007387 */ /* 0x000fe80000100800 */
[----:B------:R2:W-:Y:S01]  /*1b1c0*/  STL [R1+0x468], R3 ;  /* 0x0004680301007387 */ /* 0x0005e20000100800 */
[----:B0-----:R-:W-:-:S05]  /*1b1d0*/  FMUL R4, R14, R9 ;  /* 0x000000090e047220 */ /* 0x001fca0000400000 */
[----:B------:R0:W-:Y:S01]  /*1b1e0*/  STL [R1+0x434], R4 ;  /* 0x0004340401007387 */ /* 0x0001e20000100800 */
[----:B--2---:R-:W-:-:S05]  /*1b1f0*/  FMUL R3, R14, R11 ;  /* 0x0000000b0e037220 */ /* 0x004fca0000400000 */
[----:B------:R2:W-:Y:S01]  /*1b200*/  STL [R1+0x430], R3 ;  /* 0x0004300301007387 */ /* 0x0005e20000100800 */
[----:B0-----:R-:W-:-:S03]  /*1b210*/  I2FP.F32.S32 R4, R0 ;  /* 0x0000000000047245 */ /* 0x001fc60000201400 */
[----:B------:R-:W3:Y:S04]  /*1b220*/  LDL.LU R11, [R1+0x2a0] ;  /* 0x0002a000010b7983 */ /* 0x000ee80000300800 */
[----:B------:R-:W4:Y:S01]  /*1b230*/  LDL.LU R10, [R1+0x2a4] ;  /* 0x0002a400010a7983 */ /* 0x000f220000300800 */
[----:B--2---:R-:W-:-:S03]  /*1b240*/  IADD3 R3, PT, PT, R5, -R0, RZ ;  /* 0x8000000005037210 */ /* 0x004fc60007ffe0ff */
[----:B------:R-:W2:Y:S02]  /*1b250*/  LDL.LU R9, [R1+0x280] ;  /* 0x0002800001097983 */ /* 0x000ea40000300800 */
[----:B------:R-:W-:Y:S01]  /*1b260*/  FADD R0, R3, -1 ;  /* 0xbf80000003007421 */ /* 0x000fe20000000000 */
[----:B------:R-:W-:Y:S01]  /*1b270*/  FSEL R3, RZ, -23, P1 ;  /* 0xc1b80000ff037808 */ /* 0x000fe20000800000 */
[----:B------:R-:W5:Y:S01]  /*1b280*/  LDL.LU R8, [R1+0x284] ;  /* 0x0002840001087983 */ /* 0x000f620000300800 */
[----:B------:R-:W-:-:S03]  /*1b290*/  FSETP.GEU.AND P1, PT, |R2|, 1.175494350822287508e-38, PT ;  /* 0x008000000200780b */ /* 0x000fc60003f2e200 */
[----:B------:R-:W-:Y:S01]  /*1b2a0*/  FFMA.FTZ R14, R4, 1.1920928955078125e-07, R3 ;  /* 0x34000000040e7823 */ /* 0x000fe20000010003 */
[C---:B------:R-:W-:Y:S01]  /*1b2b0*/  FFMA.FTZ R3, R0.reuse, R25, -0.16845393180847167969 ;  /* 0xbe2c7f3000037423 */ /* 0x040fe20000010019 */
[----:B------:R-:W5:Y:S03]  /*1b2c0*/  LDL.LU R6, [R1+0x234] ;  /* 0x0002340001067983 */ /* 0x000f660000300800 */
[C---:B------:R-:W-:Y:S01]  /*1b2d0*/  FFMA.FTZ R3, R0.reuse, R3, 0.1716887056827545166 ;  /* 0x3e2fcf2a00037423 */ /* 0x040fe20000010003 */
[----:B------:R-:W5:Y:S03]  /*1b2e0*/  LDL.LU R4, [R1+0x230] ;  /* 0x0002300001047983 */ /* 0x000f660000300800 */
[----:B------:R-:W-:-:S04]  /*1b2f0*/  FFMA.FTZ R3, R0, R3, -0.17900948226451873779 ;  /* 0xbe374e4300037423 */ /* 0x000fc80000010003 */
[----:B------:R-:W-:-:S04]  /*1b300*/  FFMA.FTZ R3, R0, R3, 0.20512372255325317383 ;  /* 0x3e520bf400037423 */ /* 0x000fc80000010003 */
[----:B------:R-:W-:-:S04]  /*1b310*/  FFMA.FTZ R3, R0, R3, -0.24046532809734344482 ;  /* 0xbe763c8b00037423 */ /* 0x000fc80000010003 */
[----:B------:R-:W-:-:S04]  /*1b320*/  FFMA.FTZ R3, R0, R3, 0.28857114911079406738 ;  /* 0x3e93bf9900037423 */ /* 0x000fc80000010003 */
[----:B------:R-:W-:-:S04]  /*1b330*/  FFMA.FTZ R3, R0, R3, -0.36067417263984680176 ;  /* 0xbeb8aa4900037423 */ /* 0x000fc80000010003 */
[----:B------:R-:W-:-:S04]  /*1b340*/  FFMA.FTZ R3, R0, R3, 0.48089820146560668945 ;  /* 0x3ef6384a00037423 */ /* 0x000fc80000010003 */
[----:B------:R-:W-:-:S04]  /*1b350*/  FFMA.FTZ R3, R0, R3, -0.72134751081466674805 ;  /* 0xbf38aa3b00037423 */ /* 0x000fc80000010003 */
[----:B------:R-:W-:-:S04]  /*1b360*/  FMUL R3, R0, R3 ;  /* 0x0000000300037220 */ /* 0x000fc80000400000 */
[----:B------:R-:W-:-:S04]  /*1b370*/  FMUL R3, R0, R3 ;  /* 0x0000000300037220 */ /* 0x000fc80000400000 */
[----:B------:R-:W-:Y:S02]  /*1b380*/  FFMA.FTZ R12, R0, 1.4426950216293334961, R3 ;  /* 0x3fb8aa3b000c7823 */ /* 0x000fe40000010003 */
[----:B------:R-:W5:Y:S04]  /*1b390*/  LDL.LU R3, [R1+0x274] ;  /* 0x0002740001037983 */ /* 0x000f680000300800 */
[----:B------:R-:W5:Y:S01]  /*1b3a0*/  LDL.LU R0, [R1+0x270] ;  /* 0x0002700001007983 */ /* 0x000f620000300800 */
[----:B------:R-:W-:-:S04]  /*1b3b0*/  @P0 FMUL R2, R2, 0.25 ;  /* 0x3e80000002020820 */ /* 0x000fc80000400000 */
[----:B------:R-:W-:-:S06]  /*1b3c0*/  @!P1 FMUL R2, R2, 16777216 ;  /* 0x4b80000002029820 */ /* 0x000fcc0000400000 */
[----:B------:R-:W0:Y:S01]  /*1b3d0*/  MUFU.RCP R2, R2 ;  /* 0x0000000200027308 */ /* 0x000e220000001000 */
[----:B---3--:R-:W-:Y:S01]  /*1b3e0*/  @P0 FMUL R11, R11, 0.25 ;  /* 0x3e8000000b0b0820 */ /* 0x008fe20000400000 */
[----:B----4-:R-:W-:Y:S01]  /*1b3f0*/  @P0 FMUL R10, R10, 0.25 ;  /* 0x3e8000000a0a0820 */ /* 0x010fe20000400000 */
[----:B--2---:R-:W-:Y:S01]  /*1b400*/  @P0 FMUL R9, R9, 0.25 ;  /* 0x3e80000009090820 */ /* 0x004fe20000400000 */
[----:B-----5:R-:W-:Y:S01]  /*1b410*/  @P0 FMUL R8, R8, 0.25 ;  /* 0x3e80000008080820 */ /* 0x020fe20000400000 */
[----:B------:R-:W-:Y:S01]  /*1b420*/  @P0 FMUL R6, R6, 0.25 ;  /* 0x3e80000006060820 */ /* 0x000fe20000400000 */
[----:B------:R-:W-:-:S03]  /*1b430*/  @P0 FMUL R4, R4, 0.25 ;  /* 0x3e80000004040820 */ /* 0x000fc60000400000 */
[----:B------:R-:W-:Y:S01]  /*1b440*/  @!P1 FMUL R6, R6, 16777216 ;  /* 0x4b80000006069820 */ /* 0x000fe20000400000 */
[----:B------:R-:W-:-:S03]  /*1b450*/  @!P1 FMUL R4, R4, 16777216 ;  /* 0x4b80000004049820 */ /* 0x000fc60000400000 */
[----:B0-----:R-:W-:Y:S01]  /*1b460*/  FMUL R6, R2, R6 ;  /* 0x0000000602067220 */ /* 0x001fe20000400000 */
[----:B------:R-:W-:Y:S01]  /*1b470*/  @!P1 FMUL R8, R8, 16777216 ;  /* 0x4b80000008089820 */ /* 0x000fe20000400000 */
[----:B------:R-:W-:Y:S01]  /*1b480*/  @!P1 FMUL R9, R9, 16777216 ;  /* 0x4b80000009099820 */ /* 0x000fe20000400000 */
[----:B------:R-:W-:Y:S01]  /*1b490*/  FMUL R4, R2, R4 ;  /* 0x0000000402047220 */ /* 0x000fe20000400000 */
[----:B------:R-:W-:Y:S01]  /*1b4a0*/  @!P1 FMUL R10, R10, 16777216 ;  /* 0x4b8000000a0a9820 */ /* 0x000fe20000400000 */
[----:B------:R-:W-:Y:S01]  /*1b4b0*/  @!P1 FMUL R11, R11, 16777216 ;  /* 0x4b8000000b0b9820 */ /* 0x000fe20000400000 */
[----:B------:R-:W-:Y:S01]  /*1b4c0*/  STL [R1+0x464], R6 ;  /* 0x0004640601007387 */ /* 0x000fe20000100800 */
[C---:B------:R-:W-:Y:S01]  /*1b4d0*/  FMUL R61, R2.reuse, R8 ;  /* 0x00000008023d7220 */ /* 0x040fe20000400000 */
[C---:B------:R-:W-:Y:S01]  /*1b4e0*/  FMUL R60, R2.reuse, R9 ;  /* 0x00000009023c7220 */ /* 0x040fe20000400000 */
[C---:B------:R-:W-:Y:S01]  /*1b4f0*/  FMUL R38, R2.reuse, R10 ;  /* 0x0000000a02267220 */ /* 0x040fe20000400000 */
[----:B------:R-:W-:Y:S01]  /*1b500*/  STL [R1+0x460], R4 ;  /* 0x0004600401007387 */ /* 0x000fe20000100800 */
[----:B------:R-:W-:Y:S01]  /*1b510*/  FMUL R26, R2, R11 ;  /* 0x0000000b021a7220 */ /* 0x000fe20000400000 */
[----:B------:R-:W-:Y:S01]  /*1b520*/  @P0 FMUL R3, R3, 0.25 ;  /* 0x3e80000003030820 */ /* 0x000fe20000400000 */
[----:B------:R-:W-:Y:S01]  /*1b530*/  @P0 FMUL R0, R0, 0.25 ;  /* 0x3e80000000000820 */ /* 0x000fe20000400000 */
[----:B------:R-:W-:-:S02]  /*1b540*/  ISETP.GE.U32.AND P0, PT, R5, 0x7f800000, PT ;  /* 0x7f8000000500780c */ /* 0x000fc40003f06070 */
[----:B------:R-:W-:Y:S01]  /*1b550*/  @!P1 FMUL R3, R3, 16777216 ;  /* 0x4b80000003039820 */ /* 0x000fe20000400000 */
[----:B------:R-:W-:-:S03]  /*1b560*/  @!P1 FMUL R0, R0, 16777216 ;  /* 0x4b80000000009820 */ /* 0x000fc60000400000 */
[C---:B------:R-:W-:Y:S01]  /*1b570*/  FMUL R3, R2.reuse, R3 ;  /* 0x0000000302037220 */ /* 0x040fe20000400000 */
[----:B------:R-:W-:-:S04]  /*1b580*/  FMUL R0, R2, R0 ;  /* 0x0000000002007220 */ /* 0x000fc80000400000 */
[----:B------:R0:W-:Y:S02]  /*1b590*/  STL [R1+0x45c], R3 ;  /* 0x00045c0301007387 */ /* 0x0001e40000100800 */
[----:B------:R-:W-:Y:S02]  /*1b5a0*/  @P0 IMAD.MOV.U32 R2, RZ, RZ, 0x7f800000 ;  /* 0x7f800000ff020424 */ /* 0x000fe400078e00ff */
[----:B------:R2:W-:Y:S01]  /*1b5b0*/  STL [R1+0x458], R0 ;  /* 0x0004580001007387 */ /* 0x0005e20000100800 */
[----:B0-----:R-:W-:Y:S01]  /*1b5c0*/  FADD R3, R14, R12 ;  /* 0x0000000c0e037221 */ /* 0x001fe20000000000 */
[----:B------:R-:W-:Y:S01]  /*1b5d0*/  @P0 FFMA.FTZ R3, R5, R2, +INF ;  /* 0x7f80000005030423 */ /* 0x000fe20000010002 */
[----:B--2---:R-:W-:-:S04]  /*1b5e0*/  IADD3 R0, PT, PT, R7, -0x3f3504f3, RZ ;  /* 0xc0cafb0d07007810 */ /* 0x004fc80007ffe0ff */
[----:B------:R-:W-:Y:S01]  /*1b5f0*/  LOP3.LUT R0, R0, 0xff800000, RZ, 0xc0, !PT ;  /* 0xff80000000007812 */ /* 0x000fe200078ec0ff */
[----:B------:R0:W-:Y:S01]  /*1b600*/  STL [R1+0xc8], R3 ;  /* 0x0000c80301007387 */ /* 0x0001e20000100800 */
[----:B------:R-:W-:Y:S02]  /*1b610*/  FSEL R4, RZ, -23, P2 ;  /* 0xc1b80000ff047808 */ /* 0x000fe40001000000 */
[-C--:B------:R-:W-:Y:S01]  /*1b620*/  I2FP.F32.S32 R2, R0.reuse ;  /* 0x0000000000027245 */ /* 0x080fe20000201400 */
[----:B------:R-:W2:Y:S01]  /*1b630*/  LDL.LU R12, [R1+0x2f8] ;  /* 0x0002f800010c7983 */ /* 0x000ea20000300800 */
[----:B0-----:R-:W-:-:S03]  /*1b640*/  IADD3 R3, PT, PT, R7, -R0, RZ ;  /* 0x8000000007037210 */ /* 0x001fc60007ffe0ff */
[----:B------:R-:W-:Y:S02]  /*1b650*/  FFMA.FTZ R4, R2, 1.1920928955078125e-07, R4 ;  /* 0x3400000002047823 */ /* 0x000fe40000010004 */
[----:B------:R-:W-:-:S04]  /*1b660*/  FADD R0, R3, -1 ;  /* 0xbf80000003007421 */ /* 0x000fc80000000000 */
[----:B------:R-:W-:-:S04]  /*1b670*/  FFMA.FTZ R2, R0, R25, -0.16845393180847167969 ;  /* 0xbe2c7f3000027423 */ /* 0x000fc80000010019 */
[----:B------:R-:W-:-:S04]  /*1b680*/  FFMA.FTZ R2, R0, R2, 0.1716887056827545166 ;  /* 0x3e2fcf2a00027423 */ /* 0x000fc80000010002 */
[----:B------:R-:W-:-:S04]  /*1b690*/  FFMA.FTZ R2, R0, R2, -0.17900948226451873779 ;  /* 0xbe374e4300027423 */ /* 0x000fc80000010002 */
[----:B------:R-:W-:-:S04]  /*1b6a0*/  FFMA.FTZ R2, R0, R2, 0.20512372255325317383 ;  /* 0x3e520bf400027423 */ /* 0x000fc80000010002 */
[----:B------:R-:W-:-:S04]  /*1b6b0*/  FFMA.FTZ R2, R0, R2, -0.24046532809734344482 ;  /* 0xbe763c8b00027423 */ /* 0x000fc80000010002 */
[----:B------:R-:W-:-:S04]  /*1b6c0*/  FFMA.FTZ R2, R0, R2, 0.28857114911079406738 ;  /* 0x3e93bf9900027423 */ /* 0x000fc80000010002 */
[----:B------:R-:W-:-:S04]  /*1b6d0*/  FFMA.FTZ R2, R0, R2, -0.36067417263984680176 ;  /* 0xbeb8aa4900027423 */ /* 0x000fc80000010002 */
[----:B------:R-:W-:-:S04]  /*1b6e0*/  FFMA.FTZ R2, R0, R2, 0.48089820146560668945 ;  /* 0x3ef6384a00027423 */ /* 0x000fc80000010002 */
[----:B------:R-:W-:Y:S01]  /*1b6f0*/  FFMA.FTZ R2, R0, R2, -0.72134751081466674805 ;  /* 0xbf38aa3b00027423 */ /* 0x000fe20000010002 */
[----:B------:R-:W-:-:S03]  /*1b700*/  ISETP.GE.U32.AND P0, PT, R7, 0x7f800000, PT ;  /* 0x7f8000000700780c */ /* 0x000fc60003f06070 */
[----:B------:R-:W-:-:S04]  /*1b710*/  FMUL R2, R0, R2 ;  /* 0x0000000200027220 */ /* 0x000fc80000400000 */
[----:B------:R-:W-:-:S04]  /*1b720*/  FMUL R2, R0, R2 ;  /* 0x0000000200027220 */ /* 0x000fc80000400000 */
[----:B------:R-:W-:-:S04]  /*1b730*/  FFMA.FTZ R3, R0, 1.4426950216293334961, R2 ;  /* 0x3fb8aa3b00037823 */ /* 0x000fc80000010002 */
[----:B------:R-:W-:Y:S01]  /*1b740*/  FADD R6, R4, R3 ;  /* 0x0000000304067221 */ /* 0x000fe20000000000 */
[----:B------:R-:W-:-:S04]  /*1b750*/  @P0 IMAD.MOV.U32 R3, RZ, RZ, 0x7f800000 ;  /* 0x7f800000ff030424 */ /* 0x000fc800078e00ff */
[----:B------:R-:W-:-:S05]  /*1b760*/  @P0 FFMA.FTZ R6, R7, R3, +INF ;  /* 0x7f80000007060423 */ /* 0x000fca0000010003 */
[----:B------:R0:W-:Y:S04]  /*1b770*/  STL [R1+0xb4], R6 ;  /* 0x0000b40601007387 */ /* 0x0001e80000100800 */
[----:B------:R-:W3:Y:S04]  /*1b780*/  LDL.LU R11, [R1+0x2fc] ;  /* 0x0002fc00010b7983 */ /* 0x000ee80000300800 */
[----:B------:R-:W4:Y:S04]  /*1b790*/  LDL.LU R10, [R1+0x2e8] ;  /* 0x0002e800010a7983 */ /* 0x000f280000300800 */
[----:B------:R-:W5:Y:S04]  /*1b7a0*/  LDL.LU R9, [R1+0x2ec] ;  /* 0x0002ec0001097983 */ /* 0x000f680000300800 */
[----:B------:R-:W5:Y:S04]  /*1b7b0*/  LDL.LU R8, [R1+0x2d8] ;  /* 0x0002d80001087983 */ /* 0x000f680000300800 */
[----:B0-----:R-:W5:Y:S04]  /*1b7c0*/  LDL.LU R6, [R1+0x2dc] ;  /* 0x0002dc0001067983 */ /* 0x001f680000300800 */
[----:B------:R-:W5:Y:S04]  /*1b7d0*/  LDL.LU R4, [R1+0x25c] ;  /* 0x00025c0001047983 */ /* 0x000f680000300800 */
[----:B------:R-:W5:Y:S01]  /*1b7e0*/  LDL.LU R3, [R1+0x258] ;  /* 0x0002580001037983 */ /* 0x000f620000300800 */
[----:B------:R-:W-:-:S04]  /*1b7f0*/  MOV R2, R119 ;  /* 0x0000007700027202 */ /* 0x000fc80000000f00 */
[C---:B------:R-:W-:Y:S02]  /*1b800*/  FSETP.GT.AND P3, PT, |R2|.reuse, 8.50705917302346158658e+37, PT ;  /* 0x7e8000000200780b */ /* 0x040fe40003f64200 */
[C---:B------:R-:W-:Y:S02]  /*1b810*/  FSETP.GEU.AND P5, PT, |R2|.reuse, 1.175494350822287508e-38, PT ;  /* 0x008000000200780b */ /* 0x040fe40003fae200 */
[----:B------:R-:W-:Y:S01]  /*1b820*/  FSETP.NEU.AND P0, PT, R7, RZ, PT ;  /* 0x000000ff0700720b */ /* 0x000fe20003f0d000 */
[C---:B------:R-:W-:Y:S01]  /*1b830*/  FMUL R7, R2.reuse, 8388608 ;  /* 0x4b00000002077820 */ /* 0x040fe20000400000 */
[----:B------:R-:W-:-:S04]  /*1b840*/  FSETP.GEU.AND P2, PT, R2, 1.175494350822287508e-38, PT ;  /* 0x008000000200780b */ /* 0x000fc80003f4e000 */
[----:B------:R-:W-:-:S03]  /*1b850*/  FSEL R7, R7, R2, !P2 ;  /* 0x0000000207077208 */ /* 0x000fc60005000000 */
[----:B------:R-:W-:-:S04]  /*1b860*/  @P3 FMUL R2, R2, 0.25 ;  /* 0x3e80000002023820 */ /* 0x000fc80000400000 */
[----:B------:R-:W-:-:S04]  /*1b870*/  @!P5 FMUL R2, R2, 16777216 ;  /* 0x4b8000000202d820 */ /* 0x000fc80000400000 */
[----:B------:R0:W1:Y:S01]  /*1b880*/  MUFU.RCP R14, R2 ;  /* 0x00000002000e7308 */ /* 0x0000620000001000 */
[----:B------:R-:W-:Y:S01]  /*1b890*/  IMAD.MOV.U32 R0, RZ, RZ, R118 ;  /* 0x000000ffff007224 */ /* 0x000fe200078e0076 */
[----:B------:R-:W-:-:S03]  /*1b8a0*/  FSETP.NEU.AND P1, PT, R5, RZ, PT ;  /* 0x000000ff0500720b */ /* 0x000fc60003f2d000 */
[C---:B------:R-:W-:Y:S01]  /*1b8b0*/  FMUL R5, R0.reuse, 8388608 ;  /* 0x4b00000000057820 */ /* 0x040fe20000400000 */
[----:B------:R-:W-:-:S04]  /*1b8c0*/  FSETP.GEU.AND P4, PT, R0, 1.175494350822287508e-38, PT ;  /* 0x008000000000780b */ /* 0x000fc80003f8e000 */
[----:B------:R-:W-:-:S04]  /*1b8d0*/  FSEL R5, R5, R0, !P4 ;  /* 0x0000000005057208 */ /* 0x000fc80006000000 */
[----:B0-----:R-:W-:-:S04]  /*1b8e0*/  IADD3 R2, PT, PT, R5, -0x3f3504f3, RZ ;  /* 0xc0cafb0d05027810 */ /* 0x001fc80007ffe0ff */
[----:B------:R-:W-:Y:S01]  /*1b8f0*/  LOP3.LUT R2, R2, 0xff800000, RZ, 0xc0, !PT ;  /* 0xff80000002027812 */ /* 0x000fe200078ec0ff */
[----:B--2---:R-:W-:-:S04]  /*1b900*/  @P3 FMUL R12, R12, 0.25 ;  /* 0x3e8000000c0c3820 */ /* 0x004fc80000400000 */
[----:B------:R-:W-:Y:S01]  /*1b910*/  @!P5 FMUL R12, R12, 16777216 ;  /* 0x4b8000000c0cd820 */ /* 0x000fe20000400000 */
[----:B---3--:R-:W-:Y:S01]  /*1b920*/  @P3 FMUL R11, R11, 0.25 ;  /* 0x3e8000000b0b3820 */ /* 0x008fe20000400000 */
[----:B----4-:R-:W-:Y:S01]  /*1b930*/  @P3 FMUL R10, R10, 0.25 ;  /* 0x3e8000000a0a3820 */ /* 0x010fe20000400000 */
[----:B-----5:R-:W-:Y:S01]  /*1b940*/  @P3 FMUL R9, R9, 0.25 ;  /* 0x3e80000009093820 */ /* 0x020fe20000400000 */
[----:B------:R-:W-:Y:S01]  /*1b950*/  @P3 FMUL R8, R8, 0.25 ;  /* 0x3e80000008083820 */ /* 0x000fe20000400000 */
[----:B------:R-:W-:Y:S01]  /*1b960*/  @P3 FMUL R6, R6, 0.25 ;  /* 0x3e80000006063820 */ /* 0x000fe20000400000 */
[----:B------:R-:W-:Y:S01]  /*1b970*/  @P3 FMUL R4, R4, 0.25 ;  /* 0x3e80000004043820 */ /* 0x000fe20000400000 */
[----:B------:R-:W-:-:S03]  /*1b980*/  @P3 FMUL R3, R3, 0.25 ;  /* 0x3e80000003033820 */ /* 0x000fc60000400000 */
[----:B------:R-:W-:Y:S01]  /*1b990*/  @!P5 FMUL R4, R4, 16777216 ;  /* 0x4b8000000404d820 */ /* 0x000fe20000400000 */
[----:B------:R-:W-:Y:S01]  /*1b9a0*/  @!P5 FMUL R6, R6, 16777216 ;  /* 0x4b8000000606d820 */ /* 0x000fe20000400000 */
[----:B------:R-:W-:Y:S01]  /*1b9b0*/  @!P5 FMUL R3, R3, 16777216 ;  /* 0x4b8000000303d820 */ /* 0x000fe20000400000 */
[----:B------:R-:W-:Y:S01]  /*1b9c0*/  @!P5 FMUL R8, R8, 16777216 ;  /* 0x4b8000000808d820 */ /* 0x000fe20000400000 */
[----:B------:R-:W-:Y:S01]  /*1b9d0*/  @!P5 FMUL R9, R9, 16777216 ;  /* 0x4b8000000909d820 */ /* 0x000fe20000400000 */
[C---:B-1----:R-:W-:Y:S01]  /*1b9e0*/  FMUL R18, R14.reuse, R4 ;  /* 0x000000040e127220 */ /* 0x042fe20000400000 */
[C---:B------:R-:W-:Y:S01]  /*1b9f0*/  FMUL R15, R14.reuse, R3 ;  /* 0x000000030e0f7220 */ /* 0x040fe20000400000 */
[C---:B------:R-:W-:Y:S01]  /*1ba00*/  FMUL R4, R14.reuse, R6 ;  /* 0x000000060e047220 */ /* 0x040fe20000400000 */
[----:B------:R-:W-:Y:S01]  /*1ba10*/  FMUL R3, R14, R8 ;  /* 0x000000080e037220 */ /* 0x000fe20000400000 */
[----:B------:R-:W-:Y:S01]  /*1ba20*/  @!P5 FMUL R10, R10, 16777216 ;  /* 0x4b8000000a0ad820 */ /* 0x000fe20000400000 */
[C---:B------:R-:W-:Y:S01]  /*1ba30*/  FMUL R6, R14.reuse, R9 ;  /* 0x000000090e067220 */ /* 0x040fe20000400000 */
[----:B------:R-:W-:Y:S01]  /*1ba40*/  @!P5 FMUL R11, R11, 16777216 ;  /* 0x4b8000000b0bd820 */ /* 0x000fe20000400000 */
[----:B------:R-:W-:Y:S04]  /*1ba50*/  STL [R1+0x454], R18 ;  /* 0x0004541201007387 */ /* 0x000fe80000100800 */
[----:B------:R-:W-:Y:S04]  /*1ba60*/  STL [R1+0x450], R15 ;  /* 0x0004500f01007387 */ /* 0x000fe80000100800 */
[----:B------:R0:W-:Y:S04]  /*1ba70*/  STL [R1+0x44c], R4 ;  /* 0x00044c0401007387 */ /* 0x0001e80000100800 */
[----:B------:R1:W-:Y:S04]  /*1ba80*/  STL [R1+0x448], R3 ;  /* 0x0004480301007387 */ /* 0x0003e80000100800 */
[----:B------:R2:W-:Y:S01]  /*1ba90*/  STL [R1+0x42c], R6 ;  /* 0x00042c0601007387 */ /* 0x0005e20000100800 */
[C---:B0-----:R-:W-:Y:S01]  /*1baa0*/  FMUL R4, R14.reuse, R10 ;  /* 0x0000000a0e047220 */ /* 0x041fe20000400000 */
[----:B-1----:R-:W-:-:S04]  /*1bab0*/  FMUL R3, R14, R11 ;  /* 0x0000000b0e037220 */ /* 0x002fc80000400000 */
[----:B------:R0:W-:Y:S01]  /*1bac0*/  STL [R1+0x428], R4 ;  /* 0x0004280401007387 */ /* 0x0001e20000100800 */
[----:B--2---:R-:W-:-:S03]  /*1bad0*/  FMUL R6, R14, R12 ;  /* 0x0000000c0e067220 */ /* 0x004fc60000400000 */
[----:B------:R1:W-:Y:S04]  /*1bae0*/  STL [R1+0x424], R3 ;  /* 0x0004240301007387 */ /* 0x0003e80000100800 */
[----:B------:R2:W-:Y:S01]  /*1baf0*/  STL [R1+0x420], R6 ;  /* 0x0004200601007387 */ /* 0x0005e20000100800 */
[----:B0-----:R-:W-:-:S03]  /*1bb00*/  IMAD.IADD R4, R5, 0x1, -R2 ;  /* 0x0000000105047824 */ /* 0x001fc600078e0a02 */
[----:B------:R-:W3:Y:S01]  /*1bb10*/  LDL.LU R11, [R1+0x2f0] ;  /* 0x0002f000010b7983 */ /* 0x000ee20000300800 */
[----:B-1----:R-:W-:Y:S01]  /*1bb20*/  I2FP.F32.S32 R3, R2 ;  /* 0x0000000200037245 */ /* 0x002fe20000201400 */
[----:B------:R-:W-:Y:S02]  /*1bb30*/  FADD R2, R4, -1 ;  /* 0xbf80000004027421 */ /* 0x000fe40000000000 */
[----:B------:R-:W4:Y:S01]  /*1bb40*/  LDL.LU R10, [R1+0x2f4] ;  /* 0x0002f400010a7983 */ /* 0x000f220000300800 */
[----:B--2---:R-:W-:-:S03]  /*1bb50*/  FSEL R6, RZ, -23, P4 ;  /* 0xc1b80000ff067808 */ /* 0x004fc60002000000 */
[----:B------:R-:W2:Y:S02]  /*1bb60*/  LDL.LU R9, [R1+0x2e0] ;  /* 0x0002e00001097983 */ /* 0x000ea40000300800 */
[----:B------:R-:W-:Y:S01]  /*1bb70*/  FFMA.FTZ R14, R3, 1.1920928955078125e-07, R6 ;  /* 0x34000000030e7823 */ /* 0x000fe20000010006 */
[C---:B------:R-:W-:Y:S01]  /*1bb80*/  FFMA.FTZ R3, R2.reuse, R25, -0.16845393180847167969 ;  /* 0xbe2c7f3002037423 */ /* 0x040fe20000010019 */
[----:B------:R-:W5:Y:S03]  /*1bb90*/  LDL.LU R8, [R1+0x2e4] ;  /* 0x0002e40001087983 */ /* 0x000f660000300800 */
[C---:B------:R-:W-:Y:S01]  /*1bba0*/  FFMA.FTZ R3, R2.reuse, R3, 0.1716887056827545166 ;  /* 0x3e2fcf2a02037423 */ /* 0x040fe20000010003 */
[----:B------:R-:W5:Y:S03]  /*1bbb0*/  LDL.LU R6, [R1+0x254] ;  /* 0x0002540001067983 */ /* 0x000f660000300800 */
[C---:B------:R-:W-:Y:S01]  /*1bbc0*/  FFMA.FTZ R3, R2.reuse, R3, -0.17900948226451873779 ;  /* 0xbe374e4302037423 */ /* 0x040fe20000010003 */
[----:B------:R-:W5:Y:S03]  /*1bbd0*/  LDL.LU R4, [R1+0x250] ;  /* 0x0002500001047983 */ /* 0x000f660000300800 */
        /* <DEDUP_REMOVED lines=11> */
[C---:B------:R-:W-:Y:S02]  /*1bc90*/  FSETP.GT.AND P3, PT, |R0|.reuse, 8.50705917302346158658e+37, PT ;  /* 0x7e8000000000780b */ /* 0x040fe40003f64200 */
[----:B------:R-:W-:-:S11]  /*1bca0*/  FSETP.GEU.AND P4, PT, |R0|, 1.175494350822287508e-38, PT ;  /* 0x008000000000780b */ /* 0x000fd60003f8e200 */
        /* <DEDUP_REMOVED lines=10> */
[----:B------:R-:W-:Y:S01]  /*1bd50*/  @!P4 FMUL R4, R4, 16777216 ;  /* 0x4b8000000404c820 */ /* 0x000fe20000400000 */
[----:B------:R-:W-:Y:S02]  /*1bd60*/  @!P4 FMUL R8, R8, 16777216 ;  /* 0x4b8000000808c820 */ /* 0x000fe40000400000 */
[C---:B0-----:R-:W-:Y:S01]  /*1bd70*/  FMUL R15, R0.reuse, R6 ;  /* 0x00000006000f7220 */ /* 0x041fe20000400000 */
[----:B------:R-:W-:Y:S01]  /*1bd80*/  FMUL R6, R0, R4 ;  /* 0x0000000400067220 */ /* 0x000fe20000400000 */
[----:B------:R-:W-:Y:S01]  /*1bd90*/  @!P4 FMUL R9, R9, 16777216 ;  /* 0x4b8000000909c820 */ /* 0x000fe20000400000 */
[----:B------:R-:W-:Y:S02]  /*1bda0*/  @!P4 FMUL R10, R10, 16777216 ;  /* 0x4b8000000a0ac820 */ /* 0x000fe40000400000 */
[----:B------:R-:W-:Y:S01]  /*1bdb0*/  STL [R1+0x444], R15 ;  /* 0x0004440f01007387 */ /* 0x000fe20000100800 */
[----:B------:R-:W-:-:S03]  /*1bdc0*/  @!P4 FMUL R11, R11, 16777216 ;  /* 0x4b8000000b0bc820 */ /* 0x000fc60000400000 */
[----:B------:R-:W-:Y:S01]  /*1bdd0*/  STL [R1+0x440], R6 ;  /* 0x0004400601007387 */ /* 0x000fe20000100800 */
[----:B------:R-:W-:Y:S01]  /*1bde0*/  @P3 FMUL R3, R3, 0.25 ;  /* 0x3e80000003033820 */ /* 0x000fe20000400000 */
[----:B------:R-:W-:-:S03]  /*1bdf0*/  @P3 FMUL R2, R2, 0.25 ;  /* 0x3e80000002023820 */ /* 0x000fc60000400000 */
[----:B------:R-:W-:Y:S01]  /*1be00*/  @!P4 FMUL R3, R3, 16777216 ;  /* 0x4b8000000303c820 */ /* 0x000fe20000400000 */
[----:B------:R-:W-:-:S03]  /*1be10*/  @!P4 FMUL R2, R2, 16777216 ;  /* 0x4b8000000202c820 */ /* 0x000fc60000400000 */
[C---:B------:R-:W-:Y:S01]  /*1be20*/  FMUL R3, R0.reuse, R3 ;  /* 0x0000000300037220 */ /* 0x040fe20000400000 */
[----:B------:R-:W-:Y:S01]  /*1be30*/  ISETP.GE.U32.AND P3, PT, R5, 0x7f800000, PT ;  /* 0x7f8000000500780c */ /* 0x000fe20003f66070 */
[C---:B------:R-:W-:Y:S01]  /*1be40*/  FMUL R4, R0.reuse, R2 ;  /* 0x0000000200047220 */ /* 0x040fe20000400000 */
[C---:B------:R-:W-:Y:S02]  /*1be50*/  FMUL R2, R0.reuse, R8 ;  /* 0x0000000800027220 */ /* 0x040fe40000400000 */
[----:B------:R0:W-:Y:S04]  /*1be60*/  STL [R1+0x43c], R3 ;  /* 0x00043c0301007387 */ /* 0x0001e80000100800 */
[----:B------:R1:W-:Y:S04]  /*1be70*/  STL [R1+0x438], R4 ;  /* 0x0004380401007387 */ /* 0x0003e80000100800 */
[----:B------:R2:W-:Y:S01]  /*1be80*/  STL [R1+0x2f0], R2 ;  /* 0x0002f00201007387 */ /* 0x0005e20000100800 */
[C---:B0-----:R-:W-:Y:S01]  /*1be90*/  FMUL R3, R0.reuse, R9 ;  /* 0x0000000900037220 */ /* 0x041fe20000400000 */
[----:B-1----:R-:W-:-:S04]  /*1bea0*/  FMUL R4, R0, R10 ;  /* 0x0000000a00047220 */ /* 0x002fc80000400000 */
[----:B------:R0:W-:Y:S01]  /*1beb0*/  STL [R1+0x2ec], R3 ;  /* 0x0002ec0301007387 */ /* 0x0001e20000100800 */
[----:B--2---:R-:W-:-:S03]  /*1bec0*/  FMUL R2, R0, R11 ;  /* 0x0000000b00027220 */ /* 0x004fc60000400000 */
[----:B------:R-:W-:Y:S01]  /*1bed0*/  STL [R1+0x2e8], R4 ;  /* 0x0002e80401007387 */ /* 0x000fe20000100800 */
[----:B------:R-:W-:-:S03]  /*1bee0*/  IADD3 R0, PT, PT, R7, -0x3f3504f3, RZ ;  /* 0xc0cafb0d07007810 */ /* 0x000fc60007ffe0ff */
[----:B------:R1:W-:Y:S01]  /*1bef0*/  STL [R1+0x2e4], R2 ;  /* 0x0002e40201007387 */ /* 0x0003e20000100800 */
[----:B0-----:R-:W-:Y:S01]  /*1bf00*/  FADD R3, R14, R12 ;  /* 0x0000000c0e037221 */ /* 0x001fe20000000000 */
[----:B------:R-:W-:Y:S01]  /*1bf10*/  LOP3.LUT R0, R0, 0xff800000, RZ, 0xc0, !PT ;  /* 0xff80000000007812 */ /* 0x000fe200078ec0ff */
[----:B-1----:R-:W-:-:S04]  /*1bf20*/  @P3 IMAD.MOV.U32 R2, RZ, RZ, 0x7f800000 ;  /* 0x7f800000ff023424 */ /* 0x002fc800078e00ff */
[----:B------:R-:W-:Y:S01]  /*1bf30*/  @P3 FFMA.FTZ R3, R5, R2, +INF ;  /* 0x7f80000005033423 */ /* 0x000fe20000010002 */
[----:B------:R-:W-:-:S04]  /*1bf40*/  I2FP.F32.S32 R2, R0 ;  /* 0x0000000000027245 */ /* 0x000fc80000201400 */
[----:B------:R0:W-:Y:S01]  /*1bf50*/  STL [R1+0xa0], R3 ;  /* 0x0000a00301007387 */ /* 0x0001e20000100800 */
[----:B------:R-:W-:-:S03]  /*1bf60*/  FSEL R4, RZ, -23, P2 ;  /* 0xc1b80000ff047808 */ /* 0x000fc60001000000 */
[----:B------:R-:W2:Y:S01]  /*1bf70*/  LDL.LU R10, [R1+0x398] ;  /* 0x00039800010a7983 */ /* 0x000ea20000300800 */
[----:B0-----:R-:W-:Y:S01]  /*1bf80*/  IADD3 R3, PT, PT, R7, -R0, RZ ;  /* 0x8000000007037210 */ /* 0x001fe20007ffe0ff */
[----:B------:R-:W-:-:S04]  /*1bf90*/  FFMA.FTZ R4, R2, 1.1920928955078125e-07, R4 ;  /* 0x3400000002047823 */ /* 0x000fc80000010004 */
        /* <DEDUP_REMOVED lines=16> */
[C---:B------:R-:W-:Y:S01]  /*1c0a0*/  @P2 FFMA.FTZ R6, R7.reuse, R3, +INF ;  /* 0x7f80000007062423 */ /* 0x040fe20000010003 */
[----:B------:R-:W-:-:S04]  /*1c0b0*/  FSETP.NEU.AND P2, PT, R7, RZ, PT ;  /* 0x000000ff0700720b */ /* 0x000fc80003f4d000 */
[----:B------:R0:W-:Y:S01]  /*1c0c0*/  STL [R1+0x8c], R6 ;  /* 0x00008c0601007387 */ /* 0x0001e20000100800 */
[----:B------:R-:W-:-:S03]  /*1c0d0*/  FSETP.NEU.AND P3, PT, R5, RZ, PT ;  /* 0x000000ff0500720b */ /* 0x000fc60003f6d000 */
[----:B------:R-:W3:Y:S04]  /*1c0e0*/  LDL.LU R9, [R1+0x39c] ;  /* 0x00039c0001097983 */ /* 0x000ee80000300800 */
[----:B------:R-:W4:Y:S04]  /*1c0f0*/  LDL.LU R8, [R1+0x358] ;  /* 0x0003580001087983 */ /* 0x000f280000300800 */
[----:B------:R-:W5:Y:S04]  /*1c100*/  LDL.LU R7, [R1+0x35c] ;  /* 0x00035c0001077983 */ /* 0x000f680000300800 */
[----:B0-----:R-:W5:Y:S04]  /*1c110*/  LDL.LU R6, [R1+0x31c] ;  /* 0x00031c0001067983 */ /* 0x001f680000300800 */
[----:B------:R-:W5:Y:S04]  /*1c120*/  LDL.LU R5, [R1+0x318] ;  /* 0x0003180001057983 */ /* 0x000f680000300800 */
[----:B------:R-:W5:Y:S04]  /*1c130*/  LDL.LU R4, [R1+0x33c] ;  /* 0x00033c0001047983 */ /* 0x000f680000300800 */
[----:B------:R-:W5:Y:S01]  /*1c140*/  LDL.LU R3, [R1+0x338] ;  /* 0x0003380001037983 */ /* 0x000f620000300800 */
[----:B------:R-:W-:-:S02]  /*1c150*/  MOV R2, R125 ;  /* 0x0000007d00027202 */ /* 0x000fc40000000f00 */
[----:B------:R-:W-:Y:S02]  /*1c160*/  @P3 LOP3.LUT R28, R28, 0x400000, RZ, 0xfc, !PT ;  /* 0x004000001c1c3812 */ /* 0x000fe400078efcff */
[----:B------:R-:W-:Y:S02]  /*1c170*/  FSETP.GT.AND P4, PT, |R2|, 8.50705917302346158658e+37, PT ;  /* 0x7e8000000200780b */ /* 0x000fe40003f84200 */
[----:B------:R-:W-:Y:S02]  /*1c180*/  LOP3.LUT R28, R28, 0xfdffffff, RZ, 0xc0, !PT ;  /* 0xfdffffff1c1c7812 */ /* 0x000fe400078ec0ff */
[C---:B------:R-:W-:Y:S01]  /*1c190*/  FSETP.GEU.AND P3, PT, |R2|.reuse, 1.175494350822287508e-38, PT ;  /* 0x008000000200780b */ /* 0x040fe20003f6e200 */
[----:B------:R-:W-:Y:S01]  /*1c1a0*/  FMUL R23, R2, 8388608 ;  /* 0x4b00000002177820 */ /* 0x000fe20000400000 */
[----:B------:R-:W-:Y:S02]  /*1c1b0*/  @P2 LOP3.LUT R28, R28, 0x2000000, RZ, 0xfc, !PT ;  /* 0x020000001c1c2812 */ /* 0x000fe400078efcff */
[----:B------:R-:W-:-:S04]  /*1c1c0*/  FSETP.GEU.AND P2, PT, R2, 1.175494350822287508e-38, PT ;  /* 0x008000000200780b */ /* 0x000fc80003f4e000 */
[----:B------:R-:W-:Y:S01]  /*1c1d0*/  FSEL R23, R23, R2, !P2 ;  /* 0x0000000217177208 */ /* 0x000fe20005000000 */
[----:B------:R-:W-:-:S04]  /*1c1e0*/  @P4 FMUL R2, R2, 0.25 ;  /* 0x3e80000002024820 */ /* 0x000fc80000400000 */
[----:B------:R-:W-:-:S04]  /*1c1f0*/  @!P3 FMUL R2, R2, 16777216 ;  /* 0x4b8000000202b820 */ /* 0x000fc80000400000 */
[----:B------:R-:W0:Y:S01]  /*1c200*/  MUFU.RCP R11, R2 ;  /* 0x00000002000b7308 */ /* 0x000e220000001000 */
[----:B------:R-:W-:-:S04]  /*1c210*/  IMAD.MOV.U32 R0, RZ, RZ, R124 ;  /* 0x000000ffff007224 */ /* 0x000fc800078e007c */
[----:B------:R-:W-:Y:S01]  /*1c220*/  FMUL R20, R0, 8388608 ;  /* 0x4b00000000147820 */ /* 0x000fe20000400000 */
[----:B--2---:R-:W-:-:S04]  /*1c230*/  @P4 FMUL R10, R10, 0.25 ;  /* 0x3e8000000a0a4820 */ /* 0x004fc80000400000 */
[----:B------:R-:W-:Y:S01]  /*1c240*/  @!P3 FMUL R10, R10, 16777216 ;  /* 0x4b8000000a0ab820 */ /* 0x000fe20000400000 */
[----:B---3--:R-:W-:Y:S01]  /*1c250*/  @P4 FMUL R9, R9, 0.25 ;  /* 0x3e80000009094820 */ /* 0x008fe20000400000 */
[----:B----4-:R-:W-:Y:S01]  /*1c260*/  @P4 FMUL R8, R8, 0.25 ;  /* 0x3e80000008084820 */ /* 0x010fe20000400000 */
[----:B-----5:R-:W-:Y:S01]  /*1c270*/  @P4 FMUL R6, R6, 0.25 ;  /* 0x3e80000006064820 */ /* 0x020fe20000400000 */
[----:B------:R-:W-:-:S03]  /*1c280*/  @P4 FMUL R5, R5, 0.25 ;  /* 0x3e80000005054820 */ /* 0x000fc60000400000 */
[----:B------:R-:W-:Y:S01]  /*1c290*/  @!P3 FMUL R6, R6, 16777216 ;  /* 0x4b8000000606b820 */ /* 0x000fe20000400000 */
[----:B------:R-:W-:Y:S01]  /*1c2a0*/  @P4 FMUL R4, R4, 0.25 ;  /* 0x3e80000004044820 */ /* 0x000fe20000400000 */
[----:B------:R-:W-:Y:S01]  /*1c2b0*/  @P4 FMUL R7, R7, 0.25 ;  /* 0x3e80000007074820 */ /* 0x000fe20000400000 */
[----:B------:R-:W-:Y:S01]  /*1c2c0*/  @!P3 FMUL R5, R5, 16777216 ;  /* 0x4b8000000505b820 */ /* 0x000fe20000400000 */
[----:B------:R-:W-:Y:S01]  /*1c2d0*/  @P4 FMUL R3, R3, 0.25 ;  /* 0x3e80000003034820 */ /* 0x000fe20000400000 */
[----:B------:R-:W-:Y:S01]  /*1c2e0*/  FSETP.GEU.AND P4, PT, R0, 1.175494350822287508e-38, PT ;  /* 0x008000000000780b */ /* 0x000fe20003f8e000 */
[----:B------:R-:W-:Y:S01]  /*1c2f0*/  @!P3 FMUL R4, R4, 16777216 ;  /* 0x4b8000000404b820 */ /* 0x000fe20000400000 */
[----:B0-----:R-:W-:Y:S01]  /*1c300*/  FMUL R12, R11, R6 ;  /* 0x000000060b0c7220 */ /* 0x001fe20000400000 */
[----:B------:R-:W-:Y:S01]  /*1c310*/  @!P3 FMUL R3, R3, 16777216 ;  /* 0x4b8000000303b820 */ /* 0x000fe20000400000 */
[----:B------:R-:W-:Y:S01]  /*1c320*/  @!P3 FMUL R7, R7, 16777216 ;  /* 0x4b8000000707b820 */ /* 0x000fe20000400000 */
[C---:B------:R-:W-:Y:S01]  /*1c330*/  FMUL R6, R11.reuse, R5 ;  /* 0x000000050b067220 */ /* 0x040fe20000400000 */
[----:B------:R-:W-:Y:S01]  /*1c340*/  FSEL R20, R20, R0, !P4 ;  /* 0x0000000014147208 */ /* 0x000fe20006000000 */
[C---:B------:R-:W-:Y:S01]  /*1c350*/  FMUL R5, R11.reuse, R4 ;  /* 0x000000040b057220 */ /* 0x040fe20000400000 */
[----:B------:R-:W-:Y:S01]  /*1c360*/  FMUL R4, R11, R3 ;  /* 0x000000030b047220 */ /* 0x000fe20000400000 */
[----:B------:R-:W-:Y:S01]  /*1c370*/  @!P3 FMUL R8, R8, 16777216 ;  /* 0x4b8000000808b820 */ /* 0x000fe20000400000 */
[----:B------:R-:W-:Y:S01]  /*1c380*/  @!P3 FMUL R9, R9, 16777216 ;  /* 0x4b8000000909b820 */ /* 0x000fe20000400000 */
[----:B------:R-:W-:Y:S01]  /*1c390*/  STL [R1+0x35c], R12 ;  /* 0x00035c0c01007387 */ /* 0x000fe20000100800 */
[----:B------:R-:W-:Y:S01]  /*1c3a0*/  FMUL R3, R11, R7 ;  /* 0x000000070b037220 */ /* 0x000fe20000400000 */
[----:B------:R-:W-:-:S02]  /*1c3b0*/  IADD3 R2, PT, PT, R20, -0x3f3504f3, RZ ;  /* 0xc0cafb0d14027810 */ /* 0x000fc40007ffe0ff */
[----:B------:R-:W-:Y:S04]  /*1c3c0*/  STL [R1+0x358], R6 ;  /* 0x0003580601007387 */ /* 0x000fe80000100800 */
[----:B------:R0:W-:Y:S01]  /*1c3d0*/  STL [R1+0x33c], R5 ;  /* 0x00033c0501007387 */ /* 0x0001e20000100800 */
[----:B------:R-:W-:-:S03]  /*1c3e0*/  LOP3.LUT R2, R2, 0xff800000, RZ, 0xc0, !PT ;  /* 0xff80000002027812 */ /* 0x000fc600078ec0ff */
        /* <DEDUP_REMOVED lines=8> */
[----:B0-----:R-:W-:-:S03]  /*1c470*/  FSEL R5, RZ, -23, P4 ;  /* 0xc1b80000ff057808 */ /* 0x001fc60002000000 */
[----:B------:R-:W3:Y:S01]  /*1c480*/  LDL.LU R9, [R1+0x390] ;  /* 0x0003900001097983 */ /* 0x000ee20000300800 */
[----:B-1----:R-:W-:-:S03]  /*1c490*/  IMAD.IADD R4, R20, 0x1, -R2 ;  /* 0x0000000114047824 */ /* 0x002fc600078e0a02 */
[----:B------:R-:W4:Y:S01]  /*1c4a0*/  LDL.LU R8, [R1+0x394] ;  /* 0x0003940001087983 */ /* 0x000f220000300800 */
[----:B--2---:R-:W-:Y:S01]  /*1c4b0*/  I2FP.F32.S32 R3, R2 ;  /* 0x0000000200037245 */ /* 0x004fe20000201400 */
[----:B------:R-:W-:Y:S02]  /*1c4c0*/  FADD R2, R4, -1 ;  /* 0xbf80000004027421 */ /* 0x000fe40000000000 */
        /* <DEDUP_REMOVED lines=44> */
[----:B------:R-:W-:Y:S01]  /*1c790*/  FMUL R3, R0, R3 ;  /* 0x0000000300037220 */ /* 0x000fe20000400000 */
        /* <DEDUP_REMOVED lines=22> */
[----:B------:R-:W-:Y:S02]  /*1c900*/  FFMA.FTZ R4, R2, 1.1920928955078125e-07, R4 ;  /* 0x3400000002047823 */ /* 0x000fe40000010004 */
[----:B------:R-:W3:Y:S02]  /*1c910*/  LDL.LU R18, [R1+0x344] ;  /* 0x0003440001127983 */ /* 0x000ee40000300800 */
        /* <DEDUP_REMOVED lines=12> */
[----:B------:R-:W-:Y:S01]  /*1c9e0*/  FFMA.FTZ R3, R0, 1.4426950216293334961, R2 ;  /* 0x3fb8aa3b00037823 */ /* 0x000fe20000010002 */
[----:B------:R-:W-:Y:S01]  /*1c9f0*/  MOV R2, R17 ;  /* 0x0000001100027202 */ /* 0x000fe20000000f00 */
[----:B------:R-:W-:Y:S01]  /*1ca00*/  IMAD.MOV.U32 R0, RZ, RZ, R16 ;  /* 0x000000ffff007224 */ /* 0x000fe200078e0010 */
[----:B------:R-:W4:Y:S04]  /*1ca10*/  LDL.LU R17, [R1+0x348] ;  /* 0x0003480001117983 */ /* 0x000f280000300800 */
[----:B------:R-:W5:Y:S04]  /*1ca20*/  LDL.LU R16, [R1+0x34c] ;  /* 0x00034c0001107983 */ /* 0x000f680000300800 */
[----:B------:R-:W2:Y:S04]  /*1ca30*/  LDL.LU R15, [R1+0x320] ;  /* 0x00032000010f7983 */ /* 0x000ea80000300800 */
[----:B------:R-:W2:Y:S04]  /*1ca40*/  LDL.LU R14, [R1+0x324] ;  /* 0x00032400010e7983 */ /* 0x000ea80000300800 */
[----:B------:R-:W2:Y:S04]  /*1ca50*/  LDL.LU R12, [R1+0x328] ;  /* 0x00032800010c7983 */ /* 0x000ea80000300800 */
[----:B------:R-:W3:Y:S04]  /*1ca60*/  LDL.LU R11, [R1+0x32c] ;  /* 0x00032c00010b7983 */ /* 0x000ee80000300800 */
[----:B------:R-:W3:Y:S04]  /*1ca70*/  LDL.LU R10, [R1+0x308] ;  /* 0x00030800010a7983 */ /* 0x000ee80000300800 */
[----:B------:R-:W3:Y:S04]  /*1ca80*/  LDL.LU R9, [R1+0x30c] ;  /* 0x00030c0001097983 */ /* 0x000ee80000300800 */
[----:B------:R-:W3:Y:S04]  /*1ca90*/  LDL.LU R8, [R1+0x2cc] ;  /* 0x0002cc0001087983 */ /* 0x000ee80000300800 */
[----:B------:R-:W3:Y:S01]  /*1caa0*/  LDL.LU R7, [R1+0x2c8] ;  /* 0x0002c80001077983 */ /* 0x000ee20000300800 */
[----:B------:R-:W-:Y:S01]  /*1cab0*/  ISETP.GE.U32.AND P2, PT, R23, 0x7f800000, PT ;  /* 0x7f8000001700780c */ /* 0x000fe20003f46070 */
[----:B------:R-:W-:-:S02]  /*1cac0*/  FADD R125, R4, R3 ;  /* 0x00000003047d7221 */ /* 0x000fc40000000000 */
[----:B------:R-:W3:Y:S04]  /*1cad0*/  LDL.LU R6, [R1+0x2c4] ;  /* 0x0002c40001067983 */ /* 0x000ee80000300800 */
[----:B------:R-:W3:Y:S04]  /*1cae0*/  LDL.LU R5, [R1+0x2c0] ;  /* 0x0002c00001057983 */ /* 0x000ee80000300800 */
[----:B------:R-:W3:Y:S02]  /*1caf0*/  LDL.LU R4, [R1+0x304] ;  /* 0x0003040001047983 */ /* 0x000ee40000300800 */
[----:B------:R-:W-:-:S04]  /*1cb00*/  @P2 IMAD.MOV.U32 R3, RZ, RZ, 0x7f800000 ;  /* 0x7f800000ff032424 */ /* 0x000fc800078e00ff */
[----:B------:R-:W-:Y:S02]  /*1cb10*/  @P2 FFMA.FTZ R125, R23, R3, +INF ;  /* 0x7f800000177d2423 */ /* 0x000fe40000010003 */
[----:B------:R-:W3:Y:S01]  /*1cb20*/  LDL.LU R3, [R1+0x300] ;  /* 0x0003000001037983 */ /* 0x000ee20000300800 */
[C---:B------:R-:W-:Y:S02]  /*1cb30*/  FSETP.GT.AND P4, PT, |R2|.reuse, 8.50705917302346158658e+37, PT ;  /* 0x7e8000000200780b */ /* 0x040fe40003f84200 */
[C---:B------:R-:W-:Y:S01]  /*1cb40*/  FSETP.GEU.AND P2, PT, |R2|.reuse, 1.175494350822287508e-38, PT ;  /* 0x008000000200780b */ /* 0x040fe20003f4e200 */
[C---:B------:R-:W-:Y:S01]  /*1cb50*/  FMUL R24, R2.reuse, 8388608 ;  /* 0x4b00000002187820 */ /* 0x040fe20000400000 */
[----:B------:R-:W-:-:S04]  /*1cb60*/  FSETP.GEU.AND P3, PT, R2, 1.175494350822287508e-38, PT ;  /* 0x008000000200780b */ /* 0x000fc80003f6e000 */
[----:B------:R-:W-:-:S05]  /*1cb70*/  FSEL R24, R24, R2, !P3 ;  /* 0x0000000218187208 */ /* 0x000fca0005800000 */
[----:B------:R-:W-:Y:S01]  /*1cb80*/  @P4 FMUL R2, R2, 0.25 ;  /* 0x3e80000002024820 */ /* 0x000fe20000400000 */
[----:B------:R-:W-:-:S03]  /*1cb90*/  FSETP.GEU.AND P5, PT, |R0|, 1.175494350822287508e-38, PT ;  /* 0x008000000000780b */ /* 0x000fc60003fae200 */
[----:B------:R-:W-:Y:S01]  /*1cba0*/  @!P2 FMUL R2, R2, 16777216 ;  /* 0x4b8000000202a820 */ /* 0x000fe20000400000 */
[----:B------:R-:W-:-:S03]  /*1cbb0*/  FMUL R21, R0, 8388608 ;  /* 0x4b00000000157820 */ /* 0x000fc60000400000 */
[----:B------:R-:W0:Y:S01]  /*1cbc0*/  MUFU.RCP R22, R2 ;  /* 0x0000000200167308 */ /* 0x000e220000001000 */
[----:B----4-:R-:W-:Y:S01]  /*1cbd0*/  @P4 FMUL R17, R17, 0.25 ;  /* 0x3e80000011114820 */ /* 0x010fe20000400000 */
[----:B-----5:R-:W-:-:S03]  /*1cbe0*/  @P4 FMUL R16, R16, 0.25 ;  /* 0x3e80000010104820 */ /* 0x020fc60000400000 */
[----:B------:R-:W-:Y:S01]  /*1cbf0*/  @!P2 FMUL R17, R17, 16777216 ;  /* 0x4b8000001111a820 */ /* 0x000fe20000400000 */
[----:B------:R-:W-:Y:S01]  /*1cc00*/  @!P2 FMUL R16, R16, 16777216 ;  /* 0x4b8000001010a820 */ /* 0x000fe20000400000 */
[----:B--2---:R-:W-:Y:S01]  /*1cc10*/  @P4 FMUL R12, R12, 0.25 ;  /* 0x3e8000000c0c4820 */ /* 0x004fe20000400000 */
[----:B---3--:R-:W-:Y:S01]  /*1cc20*/  @P4 FMUL R11, R11, 0.25 ;  /* 0x3e8000000b0b4820 */ /* 0x008fe20000400000 */
[----:B------:R-:W-:Y:S01]  /*1cc30*/  @P4 FMUL R10, R10, 0.25 ;  /* 0x3e8000000a0a4820 */ /* 0x000fe20000400000 */
[----:B------:R-:W-:Y:S01]  /*1cc40*/  @P4 FMUL R9, R9, 0.25 ;  /* 0x3e80000009094820 */ /* 0x000fe20000400000 */
[----:B------:R-:W-:Y:S01]  /*1cc50*/  @P4 FMUL R8, R8, 0.25 ;  /* 0x3e80000008084820 */ /* 0x000fe20000400000 */
[----:B------:R-:W-:Y:S01]  /*1cc60*/  @P4 FMUL R7, R7, 0.25 ;  /* 0x3e80000007074820 */ /* 0x000fe20000400000 */
[----:B------:R-:W-:Y:S02]  /*1cc70*/  FSETP.GT.AND P4, PT, |R0|, 8.50705917302346158658e+37, PT ;  /* 0x7e8000000000780b */ /* 0x000fe40003f84200 */
[----:B------:R-:W-:Y:S01]  /*1cc80*/  @!P2 FMUL R8, R8, 16777216 ;  /* 0x4b8000000808a820 */ /* 0x000fe20000400000 */
[----:B------:R-:W-:Y:S01]  /*1cc90*/  @!P2 FMUL R9, R9, 16777216 ;  /* 0x4b8000000909a820 */ /* 0x000fe20000400000 */
[----:B------:R-:W-:Y:S01]  /*1cca0*/  @!P2 FMUL R7, R7, 16777216 ;  /* 0x4b8000000707a820 */ /* 0x000fe20000400000 */
[----:B------:R-:W-:Y:S01]  /*1ccb0*/  @!P2 FMUL R10, R10, 16777216 ;  /* 0x4b8000000a0aa820 */ /* 0x000fe20000400000 */
[----:B------:R-:W-:Y:S01]  /*1ccc0*/  @!P2 FMUL R11, R11, 16777216 ;  /* 0x4b8000000b0ba820 */ /* 0x000fe20000400000 */
[----:B------:R-:W-:Y:S01]  /*1ccd0*/  @!P2 FMUL R12, R12, 16777216 ;  /* 0x4b8000000c0ca820 */ /* 0x000fe20000400000 */
[----:B------:R-:W-:-:S04]  /*1cce0*/  FSETP.GEU.AND P2, PT, R0, 1.175494350822287508e-38, PT ;  /* 0x008000000000780b */ /* 0x000fc80003f4e000 */
[----:B------:R-:W-:Y:S01]  /*1ccf0*/  FSEL R21, R21, R0, !P2 ;  /* 0x0000000015157208 */ /* 0x000fe20005000000 */
[----:B------:R-:W-:-:S04]  /*1cd00*/  @P4 FMUL R0, R0, 0.25 ;  /* 0x3e80000000004820 */ /* 0x000fc80000400000 */
[----:B------:R-:W-:Y:S01]  /*1cd10*/  @!P5 FMUL R0, R0, 16777216 ;  /* 0x4b8000000000d820 */ /* 0x000fe20000400000 */
[----:B0-----:R-:W-:-:S03]  /*1cd20*/  FMUL R8, R22, R8 ;  /* 0x0000000816087220 */ /* 0x001fc60000400000 */
[----:B------:R0:W1:Y:S02]  /*1cd30*/  MUFU.RCP R2, R0 ;  /* 0x0000000000027308 */ /* 0x0000640000001000 */
[----:B------:R2:W-:Y:S01]  /*1cd40*/  STL [R1+0x300], R8 ;  /* 0x0003000801007387 */ /* 0x0005e20000100800 */
[----:B0-----:R-:W-:Y:S01]  /*1cd50*/  FMUL R0, R22, R7 ;  /* 0x0000000716007220 */ /* 0x001fe20000400000 */
[----:B------:R-:W-:Y:S01]  /*1cd60*/  @P4 FMUL R6, R6, 0.25 ;  /* 0x3e80000006064820 */ /* 0x000fe20000400000 */
[----:B------:R-:W-:Y:S01]  /*1cd70*/  @P4 FMUL R5, R5, 0.25 ;  /* 0x3e80000005054820 */ /* 0x000fe20000400000 */
[C---:B--2---:R-:W-:Y:S02]  /*1cd80*/  FMUL R8, R22.reuse, R10 ;  /* 0x0000000a16087220 */ /* 0x044fe40000400000 */
[----:B------:R0:W-:Y:S01]  /*1cd90*/  STL [R1+0x2fc], R0 ;  /* 0x0002fc0001007387 */ /* 0x0001e20000100800 */
[----:B------:R-:W-:Y:S01]  /*1cda0*/  FMUL R7, R22, R11 ;  /* 0x0000000b16077220 */ /* 0x000fe20000400000 */
[----:B------:R-:W-:Y:S01]  /*1cdb0*/  @P4 FMUL R4, R4, 0.25 ;  /* 0x3e80000004044820 */ /* 0x000fe20000400000 */
[----:B------:R-:W-:Y:S01]  /*1cdc0*/  @P4 FMUL R3, R3, 0.25 ;  /* 0x3e80000003034820 */ /* 0x000fe20000400000 */
[----:B------:R-:W-:Y:S01]  /*1cdd0*/  @!P5 FMUL R6, R6, 16777216 ;  /* 0x4b8000000606d820 */ /* 0x000fe20000400000 */
[----:B0-----:R-:W-:Y:S01]  /*1cde0*/  FMUL R0, R22, R9 ;  /* 0x0000000916007220 */ /* 0x001fe20000400000 */
[----:B------:R-:W-:Y:S01]  /*1cdf0*/  @!P5 FMUL R5, R5, 16777216 ;  /* 0x4b8000000505d820 */ /* 0x000fe20000400000 */
[----:B------:R-:W-:-:S03]  /*1ce00*/  @!P5 FMUL R4, R4, 16777216 ;  /* 0x4b8000000404d820 */ /* 0x000fc60000400000 */
[----:B------:R0:W-:Y:S01]  /*1ce10*/  STL [R1+0x2f8], R0 ;  /* 0x0002f80001007387 */ /* 0x0001e20000100800 */
[----:B------:R-:W-:-:S03]  /*1ce20*/  @P4 FMUL R14, R14, 0.25 ;  /* 0x3e8000000e0e4820 */ /* 0x000fc60000400000 */
[----:B------:R2:W-:Y:S01]  /*1ce30*/  STL [R1+0x2f4], R8 ;  /* 0x0002f40801007387 */ /* 0x0005e20000100800 */
[----:B------:R-:W-:Y:S01]  /*1ce40*/  @P4 FMUL R15, R15, 0.25 ;  /* 0x3e8000000f0f4820 */ /* 0x000fe20000400000 */
[----:B------:R-:W-:Y:S02]  /*1ce50*/  @!P5 FMUL R3, R3, 16777216 ;  /* 0x4b8000000303d820 */ /* 0x000fe40000400000 */
[----:B------:R3:W-:Y:S01]  /*1ce60*/  STL [R1+0x2a8], R7 ;  /* 0x0002a80701007387 */ /* 0x0007e20000100800 */
[----:B0-----:R-:W-:Y:S01]  /*1ce70*/  FMUL R0, R22, R12 ;  /* 0x0000000c16007220 */ /* 0x001fe20000400000 */
[----:B-1----:R-:W-:Y:S01]  /*1ce80*/  FMUL R6, R2, R6 ;  /* 0x0000000602067220 */ /* 0x002fe20000400000 */
[----:B--2---:R-:W-:Y:S01]  /*1ce90*/  FMUL R8, R22, R16 ;  /* 0x0000001016087220 */ /* 0x004fe20000400000 */
[----:B------:R-:W-:Y:S01]  /*1cea0*/  FMUL R5, R2, R5 ;  /* 0x0000000502057220 */ /* 0x000fe20000400000 */
[----:B---3--:R-:W-:Y:S01]  /*1ceb0*/  FMUL R7, R22, R17 ;  /* 0x0000001116077220 */ /* 0x008fe20000400000 */
[----:B------:R-:W-:Y:S01]  /*1cec0*/  @P4 FMUL R18, R18, 0.25 ;  /* 0x3e80000012124820 */ /* 0x000fe20000400000 */
[----:B------:R0:W-:Y:S01]  /*1ced0*/  STL [R1+0x28c], R0 ;  /* 0x00028c0001007387 */ /* 0x0001e20000100800 */
[----:B------:R-:W-:Y:S01]  /*1cee0*/  FMUL R4, R2, R4 ;  /* 0x0000000402047220 */ /* 0x000fe20000400000 */
[----:B------:R-:W-:Y:S01]  /*1cef0*/  @!P5 FMUL R14, R14, 16777216 ;  /* 0x4b8000000e0ed820 */ /* 0x000fe20000400000 */
[----:B------:R-:W-:Y:S01]  /*1cf00*/  @P4 FMUL R19, R19, 0.25 ;  /* 0x3e80000013134820 */ /* 0x000fe20000400000 */
[----:B------:R-:W-:Y:S01]  /*1cf10*/  STL [R1+0x288], R8 ;  /* 0x0002880801007387 */ /* 0x000fe20000100800 */
[----:B------:R-:W-:Y:S01]  /*1cf20*/  @!P5 FMUL R15, R15, 16777216 ;  /* 0x4b8000000f0fd820 */ /* 0x000fe20000400000 */
[----:B------:R-:W-:-:S02]  /*1cf30*/  FMUL R3, R2, R3 ;  /* 0x0000000302037220 */ /* 0x000fc40000400000 */
[----:B------:R-:W-:Y:S01]  /*1cf40*/  STL [R1+0x27c], R7 ;  /* 0x00027c0701007387 */ /* 0x000fe20000100800 */
[----:B------:R-:W-:Y:S01]  /*1cf50*/  @!P5 FMUL R18, R18, 16777216 ;  /* 0x4b8000001212d820 */ /* 0x000fe20000400000 */
[----:B0-----:R-:W-:Y:S02]  /*1cf60*/  IADD3 R0, PT, PT, R21, -0x3f3504f3, RZ ;  /* 0xc0cafb0d15007810 */ /* 0x001fe40007ffe0ff */
[----:B------:R-:W-:Y:S01]  /*1cf70*/  STL [R1+0x2e0], R6 ;  /* 0x0002e00601007387 */ /* 0x000fe20000100800 */
[----:B------:R-:W-:-:S03]  /*1cf80*/  @!P5 FMUL R19, R19, 16777216 ;  /* 0x4b8000001313d820 */ /* 0x000fc60000400000 */
[----:B------:R0:W-:Y:S04]  /*1cf90*/  STL [R1+0x2cc], R5 ;  /* 0x0002cc0501007387 */ /* 0x0001e80000100800 */
[----:B------:R1:W-:Y:S01]  /*1cfa0*/  STL [R1+0x2c8], R4 ;  /* 0x0002c80401007387 */ /* 0x0003e20000100800 */
[----:B------:R-:W-:-:S03]  /*1cfb0*/  LOP3.LUT R0, R0, 0xff800000, RZ, 0xc0, !PT ;  /* 0xff80000000007812 */ /* 0x000fc600078ec0ff */
[----:B------:R2:W-:Y:S01]  /*1cfc0*/  STL [R1+0x2c4], R3 ;  /* 0x0002c40301007387 */ /* 0x0005e20000100800 */
[C---:B0-----:R-:W-:Y:S01]  /*1cfd0*/  FMUL R5, R2.reuse, R14 ;  /* 0x0000000e02057220 */ /* 0x041fe20000400000 */
[----:B-1----:R-:W-:-:S04]  /*1cfe0*/  FMUL R4, R2, R15 ;  /* 0x0000000f02047220 */ /* 0x002fc80000400000 */
[----:B------:R-:W-:Y:S01]  /*1cff0*/  STL [R1+0x278], R5 ;  /* 0x0002780501007387 */ /* 0x000fe20000100800 */
[C---:B--2---:R-:W-:Y:S01]  /*1d000*/  FMUL R3, R2.reuse, R18 ;  /* 0x0000001202037220 */ /* 0x044fe20000400000 */
[----:B------:R-:W-:Y:S02]  /*1d010*/  FMUL R2, R2, R19 ;  /* 0x0000001302027220 */ /* 0x000fe40000400000 */
[----:B------:R0:W-:Y:S04]  /*1d020*/  STL [R1+0x274], R4 ;  /* 0x0002740401007387 */ /* 0x0001e80000100800 */
[----:B------:R-:W2:Y:S04]  /*1d030*/  LDL.LU.64 R30, [R1+0x8] ;  /* 0x00000800011e7983 */ /* 0x000ea80000300a00 */
[----:B------:R1:W-:Y:S01]  /*1d040*/  STL [R1+0x270], R3 ;  /* 0x0002700301007387 */ /* 0x0003e20000100800 */
[----:B0-----:R-:W-:-:S03]  /*1d050*/  FSEL R4, RZ, -23, P2 ;  /* 0xc1b80000ff047808 */ /* 0x001fc60001000000 */
[----:B------:R0:W-:Y:S01]  /*1d060*/  STL [R1+0x258], R2 ;  /* 0x0002580201007387 */ /* 0x0001e20000100800 */
[C---:B-1----:R-:W-:Y:S01]  /*1d070*/  IMAD.IADD R3, R21.reuse, 0x1, -R0 ;  /* 0x0000000115037824 */ /* 0x042fe200078e0a00 */
[----:B------:R-:W-:Y:S02]  /*1d080*/  ISETP.GE.U32.AND P2, PT, R21, 0x7f800000, PT ;  /* 0x7f8000001500780c */ /* 0x000fe40003f46070 */
[----:B------:R-:W3:Y:S01]  /*1d090*/  LDL.LU R19, [R1+0x2b8] ;  /* 0x0002b80001137983 */ /* 0x000ee20000300800 */
[----:B0-----:R-:W-:Y:S01]  /*1d0a0*/  I2FP.F32.S32 R2, R0 ;  /* 0x0000000000027245 */ /* 0x001fe20000201400 */
[----:B------:R-:W-:Y:S02]  /*1d0b0*/  FADD R0, R3, -1 ;  /* 0xbf80000003007421 */ /* 0x000fe40000000000 */
[----:B------:R-:W4:Y:S02]  /*1d0c0*/  LDL.LU R18, [R1+0x2bc] ;  /* 0x0002bc0001127983 */ /* 0x000f240000300800 */
[----:B------:R-:W-:Y:S01]  /*1d0d0*/  FFMA.FTZ R4, R2, 1.1920928955078125e-07, R4 ;  /* 0x3400000002047823 */ /* 0x000fe20000010004 */
[C---:B------:R-:W-:Y:S01]  /*1d0e0*/  FFMA.FTZ R2, R0.reuse, R25, -0.16845393180847167969 ;  /* 0xbe2c7f3000027423 */ /* 0x040fe20000010019 */
[----:B------:R-:W5:Y:S03]  /*1d0f0*/  LDL.LU R17, [R1+0x298] ;  /* 0x0002980001117983 */ /* 0x000f660000300800 */
[C---:B------:R-:W-:Y:S01]  /*1d100*/  FFMA.FTZ R2, R0.reuse, R2, 0.1716887056827545166 ;  /* 0x3e2fcf2a00027423 */ /* 0x040fe20000010002 */
[----:B------:R-:W5:Y:S03]  /*1d110*/  LDL.LU R16, [R1+0x29c] ;  /* 0x00029c0001107983 */ /* 0x000f660000300800 */
[C---:B------:R-:W-:Y:S01]  /*1d120*/  FFMA.FTZ R2, R0.reuse, R2, -0.17900948226451873779 ;  /* 0xbe374e4300027423 */ /* 0x040fe20000010002 */
[----:B------:R-:W5:Y:S03]  /*1d130*/  LDL.LU R15, [R1+0x24c] ;  /* 0x00024c00010f7983 */ /* 0x000f660000300800 */
[C---:B------:R-:W-:Y:S01]  /*1d140*/  FFMA.FTZ R2, R0.reuse, R2, 0.20512372255325317383 ;  /* 0x3e520bf400027423 */ /* 0x040fe20000010002 */
[----:B------:R-:W5:Y:S03]  /*1d150*/  LDL.LU R14, [R1+0x248] ;  /* 0x00024800010e7983 */ /* 0x000f660000300800 */
[C---:B------:R-:W-:Y:S01]  /*1d160*/  FFMA.FTZ R2, R0.reuse, R2, -0.24046532809734344482 ;  /* 0xbe763c8b00027423 */ /* 0x040fe20000010002 */
[----:B------:R-:W5:Y:S03]  /*1d170*/  LDL.LU R12, [R1+0x26c] ;  /* 0x00026c00010c7983 */ /* 0x000f660000300800 */
[C---:B------:R-:W-:Y:S01]  /*1d180*/  FFMA.FTZ R2, R0.reuse, R2, 0.28857114911079406738 ;  /* 0x3e93bf9900027423 */ /* 0x040fe20000010002 */
[----:B------:R-:W5:Y:S03]  /*1d190*/  LDL.LU R11, [R1+0x268] ;  /* 0x00026800010b7983 */ /* 0x000f660000300800 */
[C---:B------:R-:W-:Y:S01]  /*1d1a0*/  FFMA.FTZ R2, R0.reuse, R2, -0.36067417263984680176 ;  /* 0xbeb8aa4900027423 */ /* 0x040fe20000010002 */
[----:B------:R-:W5:Y:S03]  /*1d1b0*/  LDL.LU R10, [R1+0x2b0] ;  /* 0x0002b000010a7983 */ /* 0x000f660000300800 */
[C---:B------:R-:W-:Y:S01]  /*1d1c0*/  FFMA.FTZ R2, R0.reuse, R2, 0.48089820146560668945 ;  /* 0x3ef6384a00027423 */ /* 0x040fe20000010002 */
[----:B------:R-:W5:Y:S03]  /*1d1d0*/  LDL.LU R9, [R1+0x2b4] ;  /* 0x0002b40001097983 */ /* 0x000f660000300800 */
[C---:B------:R-:W-:Y:S01]  /*1d1e0*/  FFMA.FTZ R2, R0.reuse, R2, -0.72134751081466674805 ;  /* 0xbf38aa3b00027423 */ /* 0x040fe20000010002 */
[----:B------:R-:W5:Y:S03]  /*1d1f0*/  LDL.LU R8, [R1+0x290] ;  /* 0x0002900001087983 */ /* 0x000f660000300800 */
[C---:B------:R-:W-:Y:S01]  /*1d200*/  FMUL R2, R0.reuse, R2 ;  /* 0x0000000200027220 */ /* 0x040fe20000400000 */
[----:B------:R-:W5:Y:S03]  /*1d210*/  LDL.LU R7, [R1+0x294] ;  /* 0x0002940001077983 */ /* 0x000f660000300800 */
[C---:B------:R-:W-:Y:S01]  /*1d220*/  FMUL R2, R0.reuse, R2 ;  /* 0x0000000200027220 */ /* 0x040fe20000400000 */
[----:B------:R-:W5:Y:S03]  /*1d230*/  LDL.LU R6, [R1+0x260] ;  /* 0x0002600001067983 */ /* 0x000f660000300800 */
[----:B------:R-:W-:Y:S01]  /*1d240*/  FFMA.FTZ R0, R0, 1.4426950216293334961, R2 ;  /* 0x3fb8aa3b00007823 */ /* 0x000fe20000010002 */
[----:B------:R-:W5:Y:S03]  /*1d250*/  LDL.LU R5, [R1+0x264] ;  /* 0x0002640001057983 */ /* 0x000f660000300800 */
[----:B------:R-:W-:Y:S01]  /*1d260*/  FADD R92, R4, R0 ;  /* 0x00000000045c7221 */ /* 0x000fe20000000000 */
[----:B------:R-:W-:Y:S01]  /*1d270*/  IADD3 R0, PT, PT, R24, -0x3f3504f3, RZ ;  /* 0xc0cafb0d18007810 */ /* 0x000fe20007ffe0ff */
[----:B------:R-:W-:-:S03]  /*1d280*/  @P2 IMAD.MOV.U32 R2, RZ, RZ, 0x7f800000 ;  /* 0x7f800000ff022424 */ /* 0x000fc600078e00ff */
[----:B------:R-:W-:Y:S01]  /*1d290*/  LOP3.LUT R0, R0, 0xff800000, RZ, 0xc0, !PT ;  /* 0xff80000000007812 */ /* 0x000fe200078ec0ff */
[----:B------:R-:W-:Y:S01]  /*1d2a0*/  @P2 FFMA.FTZ R92, R21, R2, +INF ;  /* 0x7f800000155c2423 */ /* 0x000fe20000010002 */
[----:B------:R-:W-:Y:S02]  /*1d2b0*/  FSEL R2, RZ, -23, P3 ;  /* 0xc1b80000ff027808 */ /* 0x000fe40001800000 */
[-C--:B------:R-:W-:Y:S02]  /*1d2c0*/  IADD3 R3, PT, PT, R24, -R0.reuse, RZ ;  /* 0x8000000018037210 */ /* 0x080fe40007ffe0ff */
[----:B------:R-:W-:-:S05]  /*1d2d0*/  I2FP.F32.S32 R0, R0 ;  /* 0x0000000000007245 */ /* 0x000fca0000201400 */
[----:B------:R-:W-:Y:S01]  /*1d2e0*/  FFMA.FTZ R4, R0, 1.1920928955078125e-07, R2 ;  /* 0x3400000000047823 */ /* 0x000fe20000010002 */
        /* <DEDUP_REMOVED lines=12> */
[----:B------:R-:W-:-:S04]  /*1d3b0*/  FFMA.FTZ R0, R0, 1.4426950216293334961, R2 ;  /* 0x3fb8aa3b00007823 */ /* 0x000fc80000010002 */
[----:B------:R-:W-:Y:S02]  /*1d3c0*/  FADD R87, R4, R0 ;  /* 0x0000000004577221 */ /* 0x000fe40000000000 */
[----:B------:R-:W5:Y:S04]  /*1d3d0*/  LDL.LU R4, [R1+0x240] ;  /* 0x0002400001047983 */ /* 0x000f680000300800 */
[----:B------:R-:W5:Y:S01]  /*1d3e0*/  LDL.LU R3, [R1+0x244] ;  /* 0x0002440001037983 */ /* 0x000f620000300800 */
[----:B------:R-:W-:Y:S02]  /*1d3f0*/  ISETP.GE.U32.AND P2, PT, R24, 0x7f800000, PT ;  /* 0x7f8000001800780c */ /* 0x000fe40003f46070 */
[----:B------:R-:W-:Y:S02]  /*1d400*/  FSETP.NEU.AND P4, PT, R20, RZ, PT ;  /* 0x000000ff1400720b */ /* 0x000fe40003f8d000 */
[----:B------:R-:W-:-:S02]  /*1d410*/  LOP3.LUT R28, R28, 0xff7fffff, RZ, 0xc0, !PT ;  /* 0xff7fffff1c1c7812 */ /* 0x000fc400078ec0ff */
[----:B------:R-:W-:-:S07]  /*1d420*/  FSETP.NEU.AND P5, PT, R23, RZ, PT ;  /* 0x000000ff1700720b */ /* 0x000fce0003fad000 */
[----:B------:R-:W-:-:S04]  /*1d430*/  @P2 IMAD.MOV.U32 R0, RZ, RZ, 0x7f800000 ;  /* 0x7f800000ff002424 */ /* 0x000fc800078e00ff */
[----:B------:R-:W-:Y:S01]  /*1d440*/  @P2 FFMA.FTZ R87, R24, R0, +INF ;  /* 0x7f80000018572423 */ /* 0x000fe20000010000 */
[----:B------:R-:W-:-:S04]  /*1d450*/  @P4 LOP3.LUT R28, R28, 0x800000, RZ, 0xfc, !PT ;  /* 0x008000001c1c4812 */ /* 0x000fc800078efcff */
[----:B------:R-:W-:-:S04]  /*1d460*/  LOP3.LUT R28, R28, 0xfeffffff, RZ, 0xc0, !PT ;  /* 0xfeffffff1c1c7812 */ /* 0x000fc800078ec0ff */
[----:B------:R-:W-:Y:S02]  /*1d470*/  @P5 LOP3.LUT R28, R28, 0x1000000, RZ, 0xfc, !PT ;  /* 0x010000001c1c5812 */ /* 0x000fe400078efcff */
[----:B--2---:R-:W-:-:S04]  /*1d480*/  MOV R0, R31 ;  /* 0x0000001f00007202 */ /* 0x004fc80000000f00 */
[C---:B------:R-:W-:Y:S02]  /*1d490*/  FSETP.GT.AND P4, PT, |R0|.reuse, 8.50705917302346158658e+37, PT ;  /* 0x7e8000000000780b */ /* 0x040fe40003f84200 */
[C---:B------:R-:W-:Y:S01]  /*1d4a0*/  FSETP.GEU.AND P3, PT, |R0|.reuse, 1.175494350822287508e-38, PT ;  /* 0x008000000000780b */ /* 0x040fe20003f6e200 */
[----:B------:R-:W-:Y:S02]  /*1d4b0*/  IMAD.MOV.U32 R2, RZ, RZ, R30 ;  /* 0x000000ffff027224 */ /* 0x000fe400078e001e */
[C---:B------:R-:W-:Y:S01]  /*1d4c0*/  FMUL R22, R0.reuse, 8388608 ;  /* 0x4b00000000167820 */ /* 0x040fe20000400000 */
[----:B------:R-:W-:Y:S02]  /*1d4d0*/  FSETP.GEU.AND P2, PT, R0, 1.175494350822287508e-38, PT ;  /* 0x008000000000780b */ /* 0x000fe40003f4e000 */
[----:B------:R-:W-:Y:S02]  /*1d4e0*/  FSETP.GT.AND P5, PT, |R2|, 8.50705917302346158658e+37, PT ;  /* 0x7e8000000200780b */ /* 0x000fe40003fa4200 */
[----:B------:R-:W-:-:S03]  /*1d4f0*/  FSEL R22, R22, R0, !P2 ;  /* 0x0000000016167208 */ /* 0x000fc60005000000 */
[----:B------:R-:W-:Y:S01]  /*1d500*/  @P4 FMUL R0, R0, 0.25 ;  /* 0x3e80000000004820 */ /* 0x000fe20000400000 */
[----:B------:R-:W-:Y:S01]  /*1d510*/  FSETP.GEU.AND P6, PT, |R2|, 1.175494350822287508e-38, PT ;  /* 0x008000000200780b */ /* 0x000fe20003fce200 */
[----:B---3--:R-:W-:Y:S01]  /*1d520*/  @P4 FMUL R19, R19, 0.25 ;  /* 0x3e80000013134820 */ /* 0x008fe20000400000 */
[----:B----4-:R-:W-:Y:S01]  /*1d530*/  @P4 FMUL R18, R18, 0.25 ;  /* 0x3e80000012124820 */ /* 0x010fe20000400000 */
[----:B------:R-:W-:Y:S01]  /*1d540*/  @!P3 FMUL R0, R0, 16777216 ;  /* 0x4b8000000000b820 */ /* 0x000fe20000400000 */
[----:B------:R-:W-:Y:S01]  /*1d550*/  FMUL R20, R2, 8388608 ;  /* 0x4b00000002147820 */ /* 0x000fe20000400000 */
[----:B-----5:R-:W-:Y:S01]  /*1d560*/  @P4 FMUL R17, R17, 0.25 ;  /* 0x3e80000011114820 */ /* 0x020fe20000400000 */
[----:B------:R-:W-:Y:S01]  /*1d570*/  @P4 FMUL R16, R16, 0.25 ;  /* 0x3e80000010104820 */ /* 0x000fe20000400000 */
[----:B------:R-:W-:Y:S01]  /*1d580*/  @P4 FMUL R15, R15, 0.25 ;  /* 0x3e8000000f0f4820 */ /* 0x000fe20000400000 */
[----:B------:R-:W-:Y:S01]  /*1d590*/  @P4 FMUL R14, R14, 0.25 ;  /* 0x3e8000000e0e4820 */ /* 0x000fe20000400000 */
[----:B------:R-:W-:Y:S01]  /*1d5a0*/  @P4 FMUL R12, R12, 0.25 ;  /* 0x3e8000000c0c4820 */ /* 0x000fe20000400000 */
[----:B------:R-:W-:Y:S01]  /*1d5b0*/  @P4 FMUL R11, R11, 0.25 ;  /* 0x3e8000000b0b4820 */ /* 0x000fe20000400000 */
[----:B------:R-:W-:Y:S01]  /*1d5c0*/  FSETP.GEU.AND P4, PT, R2, 1.175494350822287508e-38, PT ;  /* 0x008000000200780b */ /* 0x000fe20003f8e000 */
[----:B------:R-:W0:Y:S03]  /*1d5d0*/  MUFU.RCP R0, R0 ;  /* 0x0000000000007308 */ /* 0x000e260000001000 */
[----:B------:R-:W-:Y:S01]  /*1d5e0*/  FSEL R20, R20, R2, !P4 ;  /* 0x0000000214147208 */ /* 0x000fe20006000000 */
[----:B------:R-:W-:-:S04]  /*1d5f0*/  @P5 FMUL R2, R2, 0.25 ;  /* 0x3e80000002025820 */ /* 0x000fc80000400000 */
[----:B------:R-:W-:Y:S01]  /*1d600*/  @!P6 FMUL R2, R2, 16777216 ;  /* 0x4b8000000202e820 */ /* 0x000fe20000400000 */
[----:B------:R-:W-:Y:S01]  /*1d610*/  @!P3 FMUL R15, R15, 16777216 ;  /* 0x4b8000000f0fb820 */ /* 0x000fe20000400000 */
[----:B------:R-:W-:-:S04]  /*1d620*/  @!P3 FMUL R14, R14, 16777216 ;  /* 0x4b8000000e0eb820 */ /* 0x000fc80000400000 */
[----:B------:R-:W1:Y:S01]  /*1d630*/  MUFU.RCP R2, R2 ;  /* 0x0000000200027308 */ /* 0x000e620000001000 */
[----:B------:R-:W-:Y:S01]  /*1d640*/  @!P3 FMUL R12, R12, 16777216 ;  /* 0x4b8000000c0cb820 */ /* 0x000fe20000400000 */
[----:B------:R-:W-:Y:S01]  /*1d650*/  @!P3 FMUL R11, R11, 16777216 ;  /* 0x4b8000000b0bb820 */ /* 0x000fe20000400000 */
[----:B------:R-:W-:Y:S01]  /*1d660*/  @!P3 FMUL R16, R16, 16777216 ;  /* 0x4b8000001010b820 */ /* 0x000fe20000400000 */
[C---:B0-----:R-:W-:Y:S01]  /*1d670*/  FMUL R27, R0.reuse, R15 ;  /* 0x0000000f001b7220 */ /* 0x041fe20000400000 */
[C---:B------:R-:W-:Y:S01]  /*1d680*/  FMUL R15, R0.reuse, R14 ;  /* 0x0000000e000f7220 */ /* 0x040fe20000400000 */
[C---:B------:R-:W-:Y:S01]  /*1d690*/  FMUL R14, R0.reuse, R12 ;  /* 0x0000000c000e7220 */ /* 0x040fe20000400000 */
[C---:B------:R-:W-:Y:S01]  /*1d6a0*/  FMUL R12, R0.reuse, R11 ;  /* 0x0000000b000c7220 */ /* 0x040fe20000400000 */
[----:B------:R-:W-:Y:S01]  /*1d6b0*/  @!P3 FMUL R17, R17, 16777216 ;  /* 0x4b8000001111b820 */ /* 0x000fe20000400000 */
[----:B------:R-:W-:Y:S01]  /*1d6c0*/  FMUL R11, R0, R16 ;  /* 0x00000010000b7220 */ /* 0x000fe20000400000 */
[----:B------:R-:W-:Y:S01]  /*1d6d0*/  @!P3 FMUL R18, R18, 16777216 ;  /* 0x4b8000001212b820 */ /* 0x000fe20000400000 */
[----:B------:R-:W-:Y:S01]  /*1d6e0*/  STL [R1+0x2c0], R27 ;  /* 0x0002c01b01007387 */ /* 0x000fe20000100800 */
[----:B------:R-:W-:Y:S01]  /*1d6f0*/  @!P3 FMUL R19, R19, 16777216 ;  /* 0x4b8000001313b820 */ /* 0x000fe20000400000 */
[----:B------:R-:W-:-:S02]  /*1d700*/  @P5 FMUL R5, R5, 0.25 ;  /* 0x3e80000005055820 */ /* 0x000fc40000400000 */
[----:B------:R-:W-:Y:S01]  /*1d710*/  STL [R1+0x2bc], R15 ;  /* 0x0002bc0f01007387 */ /* 0x000fe20000100800 */
[----:B------:R-:W-:-:S03]  /*1d720*/  @P5 FMUL R6, R6, 0.25 ;  /* 0x3e80000006065820 */ /* 0x000fc60000400000 */
[----:B------:R0:W-:Y:S01]  /*1d730*/  STL [R1+0x2b8], R14 ;  /* 0x0002b80e01007387 */ /* 0x0001e20000100800 */
[----:B------:R-:W-:-:S03]  /*1d740*/  @!P6 FMUL R5, R5, 16777216 ;  /* 0x4b8000000505e820 */ /* 0x000fc60000400000 */
[----:B------:R2:W-:Y:S01]  /*1d750*/  STL [R1+0x2b0], R12 ;  /* 0x0002b00c01007387 */ /* 0x0005e20000100800 */
[----:B------:R-:W-:-:S03]  /*1d760*/  @P5 FMUL R7, R7, 0.25 ;  /* 0x3e80000007075820 */ /* 0x000fc60000400000 */
[----:B------:R3:W-:Y:S01]  /*1d770*/  STL [R1+0x254], R11 ;  /* 0x0002540b01007387 */ /* 0x0007e20000100800 */
[C---:B0-----:R-:W-:Y:S01]  /*1d780*/  FMUL R14, R0.reuse, R17 ;  /* 0x00000011000e7220 */ /* 0x041fe20000400000 */
[----:B--2---:R-:W-:Y:S01]  /*1d790*/  FMUL R12, R0, R18 ;  /* 0x00000012000c7220 */ /* 0x004fe20000400000 */
[----:B------:R-:W-:Y:S01]  /*1d7a0*/  @P5 FMUL R8, R8, 0.25 ;  /* 0x3e80000008085820 */ /* 0x000fe20000400000 */
[----:B---3--:R-:W-:Y:S01]  /*1d7b0*/  FMUL R11, R0, R19 ;  /* 0x00000013000b7220 */ /* 0x008fe20000400000 */
[----:B------:R-:W-:Y:S01]  /*1d7c0*/  @!P6 FMUL R6, R6, 16777216 ;  /* 0x4b8000000606e820 */ /* 0x000fe20000400000 */
[----:B------:R-:W-:Y:S01]  /*1d7d0*/  STL [R1+0x24c], R14 ;  /* 0x00024c0e01007387 */ /* 0x000fe20000100800 */
[----:B------:R-:W-:Y:S01]  /*1d7e0*/  @P5 FMUL R9, R9, 0.25 ;  /* 0x3e80000009095820 */ /* 0x000fe20000400000 */
[----:B------:R-:W-:Y:S02]  /*1d7f0*/  @!P6 FMUL R7, R7, 16777216 ;  /* 0x4b8000000707e820 */ /* 0x000fe40000400000 */
[----:B------:R-:W-:Y:S01]  /*1d800*/  STL [R1+0x250], R12 ;  /* 0x0002500c01007387 */ /* 0x000fe20000100800 */
[----:B------:R-:W-:-:S03]  /*1d810*/  @!P6 FMUL R8, R8, 16777216 ;  /* 0x4b8000000808e820 */ /* 0x000fc60000400000 */
[----:B------:R-:W-:Y:S01]  /*1d820*/  STL [R1+0x248], R11 ;  /* 0x0002480b01007387 */ /* 0x000fe20000100800 */
[----:B------:R-:W-:Y:S01]  /*1d830*/  @!P6 FMUL R9, R9, 16777216 ;  /* 0x4b8000000909e820 */ /* 0x000fe20000400000 */
[----:B------:R-:W-:-:S04]  /*1d840*/  @P5 FMUL R10, R10, 0.25 ;  /* 0x3e8000000a0a5820 */ /* 0x000fc80000400000 */
[----:B------:R-:W-:Y:S01]  /*1d850*/  @!P6 FMUL R10, R10, 16777216 ;  /* 0x4b8000000a0ae820 */ /* 0x000fe20000400000 */
[----:B------:R-:W-:Y:S01]  /*1d860*/  @P5 FMUL R4, R4, 0.25 ;  /* 0x3e80000004045820 */ /* 0x000fe20000400000 */
[----:B------:R-:W-:-:S03]  /*1d870*/  @P5 FMUL R3, R3, 0.25 ;  /* 0x3e80000003035820 */ /* 0x000fc60000400000 */
[----:B------:R-:W-:Y:S01]  /*1d880*/  @!P6 FMUL R4, R4, 16777216 ;  /* 0x4b8000000404e820 */ /* 0x000fe20000400000 */
[----:B------:R-:W-:-:S03]  /*1d890*/  @!P6 FMUL R3, R3, 16777216 ;  /* 0x4b8000000303e820 */ /* 0x000fc60000400000 */
[C---:B-1----:R-:W-:Y:S01]  /*1d8a0*/  FMUL R4, R2.reuse, R4 ;  /* 0x0000000402047220 */ /* 0x042fe20000400000 */
[C---:B------:R-:W-:Y:S01]  /*1d8b0*/  FMUL R0, R2.reuse, R3 ;  /* 0x0000000302007220 */ /* 0x040fe20000400000 */
[----:B------:R-:W-:-:S04]  /*1d8c0*/  FMUL R3, R2, R5 ;  /* 0x0000000502037220 */ /* 0x000fc80000400000 */
[----:B------:R0:W-:Y:S04]  /*1d8d0*/  STL [R1+0x290], R0 ;  /* 0x0002900001007387 */ /* 0x0001e80000100800 */
[----:B------:R1:W-:Y:S01]  /*1d8e0*/  STL [R1+0x26c], R4 ;  /* 0x00026c0401007387 */ /* 0x0003e20000100800 */
[----:B0-----:R-:W-:-:S03]  /*1d8f0*/  FMUL R0, R2, R6 ;  /* 0x0000000602007220 */ /* 0x001fc60000400000 */
[----:B------:R0:W-:Y:S01]  /*1d900*/  STL [R1+0x280], R3 ;  /* 0x0002800301007387 */ /* 0x0001e20000100800 */
[----:B-1----:R-:W-:-:S03]  /*1d910*/  FMUL R4, R2, R7 ;  /* 0x0000000702047220 */ /* 0x002fc60000400000 */
[----:B------:R1:W-:Y:S01]  /*1d920*/  STL [R1+0x268], R0 ;  /* 0x0002680001007387 */ /* 0x0003e20000100800 */
[----:B0-----:R-:W-:-:S03]  /*1d930*/  FMUL R3, R2, R8 ;  /* 0x0000000802037220 */ /* 0x001fc60000400000 */
[----:B------:R-:W-:Y:S01]  /*1d940*/  STL [R1+0x244], R4 ;  /* 0x0002440401007387 */ /* 0x000fe20000100800 */
[----:B-1----:R-:W-:-:S03]  /*1d950*/  FMUL R0, R2, R9 ;  /* 0x0000000902007220 */ /* 0x002fc60000400000 */
[----:B------:R-:W-:Y:S04]  /*1d960*/  STL [R1+0x240], R3 ;  /* 0x0002400301007387 */ /* 0x000fe80000100800 */
[----:B------:R-:W2:Y:S01]  /*1d970*/  LDL.LU.64 R30, [R1+0x10] ;  /* 0x00001000011e7983 */ /* 0x000ea20000300a00 */
[----:B------:R-:W-:-:S03]  /*1d980*/  FMUL R2, R2, R10 ;  /* 0x0000000a02027220 */ /* 0x000fc60000400000 */
[----:B------:R0:W-:Y:S02]  /*1d990*/  STL [R1+0x23c], R0 ;  /* 0x00023c0001007387 */ /* 0x0001e40000100800 */
[----:B0-----:R-:W-:Y:S02]  /*1d9a0*/  IADD3 R0, PT, PT, R20, -0x3f3504f3, RZ ;  /* 0xc0cafb0d14007810 */ /* 0x001fe40007ffe0ff */
[----:B------:R0:W-:Y:S02]  /*1d9b0*/  STL [R1+0x238], R2 ;  /* 0x0002380201007387 */ /* 0x0001e40000100800 */
[----:B------:R-:W-:Y:S02]  /*1d9c0*/  LOP3.LUT R0, R0, 0xff800000, RZ, 0xc0, !PT ;  /* 0xff80000000007812 */ /* 0x000fe400078ec0ff */
[----:B------:R-:W3:Y:S01]  /*1d9d0*/  LDL.LU R10, [R1+0x378] ;  /* 0x00037800010a7983 */ /* 0x000ee20000300800 */
[----:B------:R-:W-:-:S03]  /*1d9e0*/  FSEL R23, RZ, -23, P4 ;  /* 0xc1b80000ff177808 */ /* 0x000fc60002000000 */
[----:B------:R-:W4:Y:S01]  /*1d9f0*/  LDL.LU R9, [R1+0x37c] ;  /* 0x00037c0001097983 */ /* 0x000f220000300800 */
[----:B0-----:R-:W-:Y:S01]  /*1da00*/  I2FP.F32.S32 R2, R0 ;  /* 0x0000000000027245 */ /* 0x001fe20000201400 */
[----:B------:R-:W-:Y:S02]  /*1da10*/  IMAD.IADD R0, R20, 0x1, -R0 ;  /* 0x0000000114007824 */ /* 0x000fe400078e0a00 */
[----:B------:R-:W5:Y:S02]  /*1da20*/  LDL.LU R8, [R1+0x368] ;  /* 0x0003680001087983 */ /* 0x000f640000300800 */
[----:B------:R-:W-:Y:S01]  /*1da30*/  FADD R0, R0, -1 ;  /* 0xbf80000000007421 */ /* 0x000fe20000000000 */
[----:B------:R-:W-:Y:S01]  /*1da40*/  FFMA.FTZ R3, R2, 1.1920928955078125e-07, R23 ;  /* 0x3400000002037823 */ /* 0x000fe20000010017 */
[----:B------:R-:W3:Y:S02]  /*1da50*/  LDL.LU R7, [R1+0x36c] ;  /* 0x00036c0001077983 */ /* 0x000ee40000300800 */
[----:B------:R-:W-:-:S02]  /*1da60*/  FFMA.FTZ R2, R0, R25, -0.16845393180847167969 ;  /* 0xbe2c7f3000027423 */ /* 0x000fc40000010019 */
[----:B------:R-:W4:Y:S02]  /*1da70*/  LDL.LU R6, [R1+0x228] ;  /* 0x0002280001067983 */ /* 0x000f240000300800 */
[C---:B------:R-:W-:Y:S02]  /*1da80*/  FFMA.FTZ R2, R0.reuse, R2, 0.1716887056827545166 ;  /* 0x3e2fcf2a00027423 */ /* 0x040fe40000010002 */
[----:B------:R-:W4:Y:S02]  /*1da90*/  LDL.LU R5, [R1+0x22c] ;  /* 0x00022c0001057983 */ /* 0x000f240000300800 */
[C---:B------:R-:W-:Y:S02]  /*1daa0*/  FFMA.FTZ R2, R0.reuse, R2, -0.17900948226451873779 ;  /* 0xbe374e4300027423 */ /* 0x040fe40000010002 */
[----:B------:R-:W4:Y:S02]  /*1dab0*/  LDL.LU R4, [R1+0x218] ;  /* 0x0002180001047983 */ /* 0x000f240000300800 */
        /* <DEDUP_REMOVED lines=9> */
[----:B------:R-:W-:Y:S01]  /*1db50*/  FADD R86, R3, R0 ;  /* 0x0000000003567221 */ /* 0x000fe20000000000 */
[----:B------:R-:W-:Y:S02]  /*1db60*/  FSEL R3, RZ, -23, P2 ;  /* 0xc1b80000ff037808 */ /* 0x000fe40001000000 */
[----:B------:R-:W-:-:S13]  /*1db70*/  ISETP.GE.U32.AND P2, PT, R20, 0x7f800000, PT ;  /* 0x7f8000001400780c */ /* 0x000fda0003f46070 */
[----:B------:R-:W-:-:S05]  /*1db80*/  @P2 MOV R0, 0x7f800000 ;  /* 0x7f80000000002802 */ /* 0x000fca0000000f00 */
[----:B------:R-:W-:Y:S01]  /*1db90*/  @P2 FFMA.FTZ R86, R20, R0, +INF ;  /* 0x7f80000014562423 */ /* 0x000fe20000010000 */
[----:B------:R-:W-:-:S05]  /*1dba0*/  VIADD R0, R22, 0xc0cafb0d ;  /* 0xc0cafb0d16007836 */ /* 0x000fca0000000000 */
[----:B------:R-:W-:-:S04]  /*1dbb0*/  LOP3.LUT R0, R0, 0xff800000, RZ, 0xc0, !PT ;  /* 0xff80000000007812 */ /* 0x000fc800078ec0ff */
[-C--:B------:R-:W-:Y:S02]  /*1dbc0*/  I2FP.F32.S32 R2, R0.reuse ;  /* 0x0000000000027245 */ /* 0x080fe40000201400 */
[----:B------:R-:W-:-:S05]  /*1dbd0*/  IADD3 R0, PT, PT, R22, -R0, RZ ;  /* 0x8000000016007210 */ /* 0x000fca0007ffe0ff */
[----:B------:R-:W-:Y:S01]  /*1dbe0*/  FADD R0, R0, -1 ;  /* 0xbf80000000007421 */ /* 0x000fe20000000000 */
[----:B------:R-:W-:-:S03]  /*1dbf0*/  FFMA.FTZ R3, R2, 1.1920928955078125e-07, R3 ;  /* 0x3400000002037823 */ /* 0x000fc60000010003 */
        /* <DEDUP_REMOVED lines=13> */
[----:B------:R-:W4:Y:S01]  /*1dcd0*/  LDL.LU R3, [R1+0x21c] ;  /* 0x00021c0001037983 */ /* 0x000f220000300800 */
[----:B------:R-:W-:-:S13]  /*1dce0*/  ISETP.GE.U32.AND P2, PT, R22, 0x7f800000, PT ;  /* 0x7f8000001600780c */ /* 0x000fda0003f46070 */
[----:B------:R-:W-:-:S04]  /*1dcf0*/  @P2 IMAD.MOV.U32 R0, RZ, RZ, 0x7f800000 ;  /* 0x7f800000ff002424 */ /* 0x000fc800078e00ff */
[----:B------:R-:W-:Y:S01]  /*1dd00*/  @P2 FFMA.FTZ R84, R22, R0, +INF ;  /* 0x7f80000016542423 */ /* 0x000fe20000010000 */
[----:B--2---:R-:W-:-:S05]  /*1dd10*/  IMAD.MOV.U32 R2, RZ, RZ, R31 ;  /* 0x000000ffff027224 */ /* 0x004fca00078e001f */
[C---:B------:R-:W-:Y:S02]  /*1dd20*/  FSETP.GT.AND P3, PT, |R2|.reuse, 8.50705917302346158658e+37, PT ;  /* 0x7e8000000200780b */ /* 0x040fe40003f64200 */
[C---:B------:R-:W-:Y:S01]  /*1dd30*/  FSETP.GEU.AND P4, PT, |R2|.reuse, 1.175494350822287508e-38, PT ;  /* 0x008000000200780b */ /* 0x040fe20003f8e200 */
[C---:B------:R-:W-:Y:S01]  /*1dd40*/  FMUL R18, R2.reuse, 8388608 ;  /* 0x4b00000002127820 */ /* 0x040fe20000400000 */
[----:B------:R-:W-:-:S04]  /*1dd50*/  FSETP.GEU.AND P2, PT, R2, 1.175494350822287508e-38, PT ;  /* 0x008000000200780b */ /* 0x000fc80003f4e000 */
[----:B------:R-:W-:-:S05]  /*1dd60*/  FSEL R18, R18, R2, !P2 ;  /* 0x0000000212127208 */ /* 0x000fca0005000000 */
[----:B------:R-:W-:-:S04]  /*1dd70*/  @P3 FMUL R2, R2, 0.25 ;  /* 0x3e80000002023820 */ /* 0x000fc80000400000 */
[----:B------:R-:W-:-:S06]  /*1dd80*/  @!P4 FMUL R2, R2, 16777216 ;  /* 0x4b8000000202c820 */ /* 0x000fcc0000400000 */
[----:B------:R-:W0:Y:S01]  /*1dd90*/  MUFU.RCP R2, R2 ;  /* 0x0000000200027308 */ /* 0x000e220000001000 */
[----:B-----5:R-:W-:Y:S01]  /*1dda0*/  @P3 FMUL R8, R8, 0.25 ;  /* 0x3e80000008083820 */ /* 0x020fe20000400000 */
[----:B---3--:R-:W-:Y:S01]  /*1ddb0*/  @P3 FMUL R7, R7, 0.25 ;  /* 0x3e80000007073820 */ /* 0x008fe20000400000 */
[----:B----4-:R-:W-:Y:S01]  /*1ddc0*/  @P3 FMUL R6, R6, 0.25 ;  /* 0x3e80000006063820 */ /* 0x010fe20000400000 */
[----:B------:R-:W-:Y:S01]  /*1ddd0*/  @P3 FMUL R5, R5, 0.25 ;  /* 0x3e80000005053820 */ /* 0x000fe20000400000 */
[----:B------:R-:W-:-:S03]  /*1dde0*/  @P3 FMUL R4, R4, 0.25 ;  /* 0x3e80000004043820 */ /* 0x000fc60000400000 */
[----:B------:R-:W-:Y:S01]  /*1ddf0*/  @!P4 FMUL R5, R5, 16777216 ;  /* 0x4b8000000505c820 */ /* 0x000fe20000400000 */
[----:B------:R-:W-:Y:S01]  /*1de00*/  @!P4 FMUL R4, R4, 16777216 ;  /* 0x4b8000000404c820 */ /* 0x000fe20000400000 */
[----:B------:R-:W-:Y:S01]  /*1de10*/  @!P4 FMUL R6, R6, 16777216 ;  /* 0x4b8000000606c820 */ /* 0x000fe20000400000 */
[----:B------:R-:W-:Y:S02]  /*1de20*/  @P3 FMUL R9, R9, 0.25 ;  /* 0x3e80000009093820 */ /* 0x000fe40000400000 */
[C---:B0-----:R-:W-:Y:S01]  /*1de30*/  FMUL R11, R2.reuse, R4 ;  /* 0x00000004020b7220 */ /* 0x041fe20000400000 */
[----:B------:R-:W-:Y:S01]  /*1de40*/  FMUL R4, R2, R5 ;  /* 0x0000000502047220 */ /* 0x000fe20000400000 */
[----:B------:R-:W-:Y:S01]  /*1de50*/  @P3 FMUL R10, R10, 0.25 ;  /* 0x3e8000000a0a3820 */ /* 0x000fe20000400000 */
[----:B------:R-:W-:Y:S01]  /*1de60*/  @!P4 FMUL R7, R7, 16777216 ;  /* 0x4b8000000707c820 */ /* 0x000fe20000400000 */
[----:B------:R-:W-:Y:S01]  /*1de70*/  @!P4 FMUL R8, R8, 16777216 ;  /* 0x4b8000000808c820 */ /* 0x000fe20000400000 */
[----:B------:R-:W-:Y:S01]  /*1de80*/  @!P4 FMUL R9, R9, 16777216 ;  /* 0x4b8000000909c820 */ /* 0x000fe20000400000 */
[----:B------:R-:W-:Y:S01]  /*1de90*/  @!P4 FMUL R10, R10, 16777216 ;  /* 0x4b8000000a0ac820 */ /* 0x000fe20000400000 */
[----:B------:R-:W-:Y:S01]  /*1dea0*/  FMUL R5, R2, R7 ;  /* 0x0000000702057220 */ /* 0x000fe20000400000 */
[----:B------:R-:W-:-:S04]  /*1deb0*/  @P3 FMUL R3, R3, 0.25 ;  /* 0x3e80000003033820 */ /* 0x000fc80000400000 */
[----:B------:R-:W-:-:S04]  /*1dec0*/  @!P4 FMUL R3, R3, 16777216 ;  /* 0x4b8000000303c820 */ /* 0x000fc80000400000 */
[----:B------:R-:W-:-:S05]  /*1ded0*/  FMUL R3, R2, R3 ;  /* 0x0000000302037220 */ /* 0x000fca0000400000 */
[----:B------:R0:W-:Y:S04]  /*1dee0*/  STL [R1+0x2b4], R3 ;  /* 0x0002b40301007387 */ /* 0x0001e80000100800 */
[----:B------:R-:W-:Y:S01]  /*1def0*/  STL [R1+0x29c], R11 ;  /* 0x00029c0b01007387 */ /* 0x000fe20000100800 */
[----:B0-----:R-:W-:-:S03]  /*1df00*/  FMUL R3, R2, R6 ;  /* 0x0000000602037220 */ /* 0x001fc60000400000 */
[----:B------:R0:W-:Y:S04]  /*1df10*/  STL [R1+0x298], R4 ;  /* 0x0002980401007387 */ /* 0x0001e80000100800 */
[----:B------:R1:W-:Y:S01]  /*1df20*/  STL [R1+0x294], R3 ;  /* 0x0002940301007387 */ /* 0x0003e20000100800 */
[----:B0-----:R-:W-:-:S03]  /*1df30*/  FMUL R4, R2, R8 ;  /* 0x0000000802047220 */ /* 0x001fc60000400000 */
[----:B------:R0:W-:Y:S01]  /*1df40*/  STL [R1+0x234], R5 ;  /* 0x0002340501007387 */ /* 0x0001e20000100800 */
[C---:B-1----:R-:W-:Y:S01]  /*1df50*/  FMUL R3, R2.reuse, R9 ;  /* 0x0000000902037220 */ /* 0x042fe20000400000 */
[----:B------:R-:W-:Y:S02]  /*1df60*/  FMUL R2, R2, R10 ;  /* 0x0000000a02027220 */ /* 0x000fe40000400000 */
[----:B------:R1:W-:Y:S04]  /*1df70*/  STL [R1+0x230], R4 ;  /* 0x0002300401007387 */ /* 0x0003e80000100800 */
[----:B------:R-:W2:Y:S04]  /*1df80*/  LDL.LU R9, [R1+0x370] ;  /* 0x0003700001097983 */ /* 0x000ea80000300800 */
[----:B------:R3:W-:Y:S04]  /*1df90*/  STL [R1+0x22c], R3 ;  /* 0x00022c0301007387 */ /* 0x0007e80000100800 */
[----:B------:R4:W-:Y:S04]  /*1dfa0*/  STL [R1+0x228], R2 ;  /* 0x0002280201007387 */ /* 0x0009e80000100800 */
[----:B------:R-:W5:Y:S04]  /*1dfb0*/  LDL.LU R8, [R1+0x374] ;  /* 0x0003740001087983 */ /* 0x000f680000300800 */
[----:B------:R-:W5:Y:S04]  /*1dfc0*/  LDL.LU R7, [R1+0x360] ;  /* 0x0003600001077983 */ /* 0x000f680000300800 */
[----:B------:R-:W5:Y:S04]  /*1dfd0*/  LDL.LU R6, [R1+0x364] ;  /* 0x0003640001067983 */ /* 0x000f680000300800 */
[----:B0-----:R-:W5:Y:S04]  /*1dfe0*/  LDL.LU R5, [R1+0x220] ;  /* 0x0002200001057983 */ /* 0x001f680000300800 */
[----:B-1----:R-:W5:Y:S04]  /*1dff0*/  LDL.LU R4, [R1+0x224] ;  /* 0x0002240001047983 */ /* 0x002f680000300800 */
[----:B---3--:R-:W3:Y:S04]  /*1e000*/  LDL.LU R3, [R1+0x210] ;  /* 0x0002100001037983 */ /* 0x008ee80000300800 */
[----:B----4-:R-:W4:Y:S01]  /*1e010*/  LDL.LU R2, [R1+0x214] ;  /* 0x0002140001027983 */ /* 0x010f220000300800 */
[----:B------:R-:W-:-:S04]  /*1e020*/  MOV R0, R30 ;  /* 0x0000001e00007202 */ /* 0x000fc80000000f00 */
        /* <DEDUP_REMOVED lines=8> */
[----:B------:R-:W-:Y:S02]  /*1e0b0*/  FSEL R10, RZ, -23, P3 ;  /* 0xc1b80000ff0a7808 */ /* 0x000fe40001800000 */
[----:B------:R-:W-:Y:S02]  /*1e0c0*/  FSETP.NEU.AND P3, PT, R21, RZ, PT ;  /* 0x000000ff1500720b */ /* 0x000fe40003f6d000 */
[----:B------:R-:W-:-:S11]  /*1e0d0*/  LOP3.LUT R28, R28, 0xfffffffe, RZ, 0xc0, !PT ;  /* 0xfffffffe1c1c7812 */ /* 0x000fd600078ec0ff */
[----:B------:R-:W-:Y:S02]  /*1e0e0*/  @P3 LOP3.LUT R28, R28, 0x1, RZ, 0xfc, !PT ;  /* 0x000000011c1c3812 */ /* 0x000fe400078efcff */
[----:B------:R-:W-:Y:S01]  /*1e0f0*/  ISETP.GE.U32.AND P3, PT, R12, 0x7f800000, PT ;  /* 0x7f8000000c00780c */ /* 0x000fe20003f66070 */
[----:B--2---:R-:W-:-:S04]  /*1e100*/  @P4 FMUL R9, R9, 0.25 ;  /* 0x3e80000009094820 */ /* 0x004fc80000400000 */
[----:B------:R-:W-:Y:S01]  /*1e110*/  @!P5 FMUL R9, R9, 16777216 ;  /* 0x4b8000000909d820 */ /* 0x000fe20000400000 */
[----:B-----5:R-:W-:Y:S01]  /*1e120*/  @P4 FMUL R8, R8, 0.25 ;  /* 0x3e80000008084820 */ /* 0x020fe20000400000 */
[----:B------:R-:W-:Y:S01]  /*1e130*/  @P4 FMUL R6, R6, 0.25 ;  /* 0x3e80000006064820 */ /* 0x000fe20000400000 */
[----:B------:R-:W-:Y:S01]  /*1e140*/  @P4 FMUL R5, R5, 0.25 ;  /* 0x3e80000005054820 */ /* 0x000fe20000400000 */
[----:B------:R-:W-:Y:S01]  /*1e150*/  @P4 FMUL R4, R4, 0.25 ;  /* 0x3e80000004044820 */ /* 0x000fe20000400000 */
[----:B---3--:R-:W-:Y:S01]  /*1e160*/  @P4 FMUL R3, R3, 0.25 ;  /* 0x3e80000003034820 */ /* 0x008fe20000400000 */
[----:B----4-:R-:W-:-:S03]  /*1e170*/  @P4 FMUL R2, R2, 0.25 ;  /* 0x3e80000002024820 */ /* 0x010fc60000400000 */
[----:B------:R-:W-:Y:S01]  /*1e180*/  @!P5 FMUL R3, R3, 16777216 ;  /* 0x4b8000000303d820 */ /* 0x000fe20000400000 */
[----:B------:R-:W-:Y:S01]  /*1e190*/  @!P5 FMUL R2, R2, 16777216 ;  /* 0x4b8000000202d820 */ /* 0x000fe20000400000 */
[----:B------:R-:W-:Y:S01]  /*1e1a0*/  @!P5 FMUL R4, R4, 16777216 ;  /* 0x4b8000000404d820 */ /* 0x000fe20000400000 */
[----:B------:R-:W-:Y:S02]  /*1e1b0*/  @!P5 FMUL R5, R5, 16777216 ;  /* 0x4b8000000505d820 */ /* 0x000fe40000400000 */
[C---:B0-----:R-:W-:Y:S01]  /*1e1c0*/  FMUL R11, R0.reuse, R2 ;  /* 0x00000002000b7220 */ /* 0x041fe20000400000 */
[----:B------:R-:W-:Y:S01]  /*1e1d0*/  FMUL R2, R0, R3 ;  /* 0x0000000300027220 */ /* 0x000fe20000400000 */
[----:B------:R-:W-:Y:S01]  /*1e1e0*/  @!P5 FMUL R6, R6, 16777216 ;  /* 0x4b8000000606d820 */ /* 0x000fe20000400000 */
[----:B------:R-:W-:Y:S01]  /*1e1f0*/  @P4 FMUL R7, R7, 0.25 ;  /* 0x3e80000007074820 */ /* 0x000fe20000400000 */
[C---:B------:R-:W-:Y:S01]  /*1e200*/  FMUL R4, R0.reuse, R4 ;  /* 0x0000000400047220 */ /* 0x040fe20000400000 */
[----:B------:R-:W-:Y:S01]  /*1e210*/  STL [R1+0x264], R11 ;  /* 0x0002640b01007387 */ /* 0x000fe20000100800 */
[----:B------:R-:W-:-:S03]  /*1e220*/  FMUL R3, R0, R5 ;  /* 0x0000000500037220 */ /* 0x000fc60000400000 */
[----:B------:R0:W-:Y:S01]  /*1e230*/  STL [R1+0x260], R2 ;  /* 0x0002600201007387 */ /* 0x0001e20000100800 */
[----:B------:R-:W-:Y:S01]  /*1e240*/  @!P5 FMUL R7, R7, 16777216 ;  /* 0x4b8000000707d820 */ /* 0x000fe20000400000 */
[----:B------:R-:W-:Y:S02]  /*1e250*/  @!P5 FMUL R8, R8, 16777216 ;  /* 0x4b8000000808d820 */ /* 0x000fe40000400000 */
[----:B------:R1:W-:Y:S01]  /*1e260*/  STL [R1+0x25c], R4 ;  /* 0x00025c0401007387 */ /* 0x0003e20000100800 */
[----:B0-----:R-:W-:-:S03]  /*1e270*/  FMUL R2, R0, R6 ;  /* 0x0000000600027220 */ /* 0x001fc60000400000 */
[----:B------:R0:W-:Y:S01]  /*1e280*/  STL [R1+0x224], R3 ;  /* 0x0002240301007387 */ /* 0x0001e20000100800 */
[----:B-1----:R-:W-:-:S03]  /*1e290*/  FMUL R4, R0, R7 ;  /* 0x0000000700047220 */ /* 0x002fc60000400000 */
[----:B------:R1:W-:Y:S01]  /*1e2a0*/  STL [R1+0x21c], R2 ;  /* 0x00021c0201007387 */ /* 0x0003e20000100800 */
[C---:B0-----:R-:W-:Y:S01]  /*1e2b0*/  FMUL R3, R0.reuse, R8 ;  /* 0x0000000800037220 */ /* 0x041fe20000400000 */
[----:B-1----:R-:W-:Y:S01]  /*1e2c0*/  FMUL R2, R0, R9 ;  /* 0x0000000900027220 */ /* 0x002fe20000400000 */
[----:B------:R-:W-:Y:S01]  /*1e2d0*/  IADD3 R0, PT, PT, R12, -0x3f3504f3, RZ ;  /* 0xc0cafb0d0c007810 */ /* 0x000fe20007ffe0ff */
[----:B------:R-:W-:Y:S03]  /*1e2e0*/  STL [R1+0x218], R4 ;  /* 0x0002180401007387 */ /* 0x000fe60000100800 */
[----:B------:R-:W-:Y:S01]  /*1e2f0*/  LOP3.LUT R0, R0, 0xff800000, RZ, 0xc0, !PT ;  /* 0xff80000000007812 */ /* 0x000fe200078ec0ff */
[----:B------:R-:W2:Y:S04]  /*1e300*/  LDL.LU.64 R30, [R1+0x18] ;  /* 0x00001800011e7983 */ /* 0x000ea80000300a00 */
[----:B------:R-:W-:Y:S04]  /*1e310*/  STL [R1+0x214], R3 ;  /* 0x0002140301007387 */ /* 0x000fe80000100800 */
[----:B------:R0:W-:Y:S02]  /*1e320*/  STL [R1+0x210], R2 ;  /* 0x0002100201007387 */ /* 0x0001e40000100800 */
[----:B0-----:R-:W-:Y:S01]  /*1e330*/  I2FP.F32.S32 R2, R0 ;  /* 0x0000000000027245 */ /* 0x001fe20000201400 */
[----:B------:R-:W-:-:S04]  /*1e340*/  IMAD.IADD R0, R12, 0x1, -R0 ;  /* 0x000000010c007824 */ /* 0x000fc800078e0a00 */
[----:B------:R-:W-:Y:S01]  /*1e350*/  FADD R0, R0, -1 ;  /* 0xbf80000000007421 */ /* 0x000fe20000000000 */
[----:B------:R-:W-:Y:S02]  /*1e360*/  FFMA.FTZ R3, R2, 1.1920928955078125e-07, R10 ;  /* 0x3400000002037823 */ /* 0x000fe4000001000a */
[----:B------:R-:W3:Y:S01]  /*1e370*/  LDL.LU R10, [R1+0x208] ;  /* 0x00020800010a7983 */ /* 0x000ee20000300800 */
[----:B------:R-:W-:-:S03]  /*1e380*/  FFMA.FTZ R2, R0, R25, -0.16845393180847167969 ;  /* 0xbe2c7f3000027423 */ /* 0x000fc60000010019 */
[----:B------:R-:W4:Y:S01]  /*1e390*/  LDL.LU R9, [R1+0x20c] ;  /* 0x00020c0001097983 */ /* 0x000f220000300800 */
[----:B------:R-:W-:-:S03]  /*1e3a0*/  FFMA.FTZ R2, R0, R2, 0.1716887056827545166 ;  /* 0x3e2fcf2a00027423 */ /* 0x000fc60000010002 */
[----:B------:R-:W5:Y:S01]  /*1e3b0*/  LDL.LU R8, [R1+0x1f8] ;  /* 0x0001f80001087983 */ /* 0x000f620000300800 */
[----:B------:R-:W-:-:S03]  /*1e3c0*/  FFMA.FTZ R2, R0, R2, -0.17900948226451873779 ;  /* 0xbe374e4300027423 */ /* 0x000fc60000010002 */
[----:B------:R-:W5:Y:S01]  /*1e3d0*/  LDL.LU R7, [R1+0x1fc] ;  /* 0x0001fc0001077983 */ /* 0x000f620000300800 */
[----:B------:R-:W-:-:S03]  /*1e3e0*/  FFMA.FTZ R2, R0, R2, 0.20512372255325317383 ;  /* 0x3e520bf400027423 */ /* 0x000fc60000010002 */
[----:B------:R-:W5:Y:S01]  /*1e3f0*/  LDL.LU R6, [R1+0x1e8] ;  /* 0x0001e80001067983 */ /* 0x000f620000300800 */
[----:B------:R-:W-:-:S03]  /*1e400*/  FFMA.FTZ R2, R0, R2, -0.24046532809734344482 ;  /* 0xbe763c8b00027423 */ /* 0x000fc60000010002 */
[----:B------:R-:W5:Y:S01]  /*1e410*/  LDL.LU R5, [R1+0x1ec] ;  /* 0x0001ec0001057983 */ /* 0x000f620000300800 */
        /* <DEDUP_REMOVED lines=8> */
[----:B------:R-:W-:-:S05]  /*1e4a0*/  @P3 MOV R0, 0x7f800000 ;  /* 0x7f80000000003802 */ /* 0x000fca0000000f00 */
[----:B------:R-:W-:Y:S01]  /*1e4b0*/  @P3 FFMA.FTZ R80, R12, R0, +INF ;  /* 0x7f8000000c503423 */ /* 0x000fe20000010000 */
[----:B------:R-:W-:-:S05]  /*1e4c0*/  VIADD R0, R18, 0xc0cafb0d ;  /* 0xc0cafb0d12007836 */ /* 0x000fca0000000000 */
[----:B------:R-:W-:-:S04]  /*1e4d0*/  LOP3.LUT R0, R0, 0xff800000, RZ, 0xc0, !PT ;  /* 0xff80000000007812 */ /* 0x000fc800078ec0ff */
[-C--:B------:R-:W-:Y:S02]  /*1e4e0*/  I2FP.F32.S32 R2, R0.reuse ;  /* 0x0000000000027245 */ /* 0x080fe40000201400 */
[----:B------:R-:W-:Y:S02]  /*1e4f0*/  IADD3 R0, PT, PT, R18, -R0, RZ ;  /* 0x8000000012007210 */ /* 0x000fe40007ffe0ff */
[----:B------:R-:W-:-:S03]  /*1e500*/  FSEL R3, RZ, -23, P2 ;  /* 0xc1b80000ff037808 */ /* 0x000fc60001000000 */
[----:B------:R-:W-:Y:S02]  /*1e510*/  FADD R0, R0, -1 ;  /* 0xbf80000000007421 */ /* 0x000fe40000000000 */
[----:B------:R-:W-:Y:S02]  /*1e520*/  FFMA.FTZ R3, R2, 1.1920928955078125e-07, R3 ;  /* 0x3400000002037823 */ /* 0x000fe40000010003 */
        /* <DEDUP_REMOVED lines=27> */
[----:B---3--:R-:W-:Y:S01]  /*1e6e0*/  @P3 FMUL R10, R10, 0.25 ;  /* 0x3e8000000a0a3820 */ /* 0x008fe20000400000 */
[----:B----4-:R-:W-:Y:S01]  /*1e6f0*/  @P3 FMUL R9, R9, 0.25 ;  /* 0x3e80000009093820 */ /* 0x010fe20000400000 */
[----:B-----5:R-:W-:Y:S01]  /*1e700*/  @P3 FMUL R8, R8, 0.25 ;  /* 0x3e80000008083820 */ /* 0x020fe20000400000 */
        /* <DEDUP_REMOVED lines=8> */
[----:B------:R-:W-:Y:S01]  /*1e790*/  @!P4 FMUL R10, R10, 16777216 ;  /* 0x4b8000000a0ac820 */ /* 0x000fe20000400000 */
[----:B------:R-:W-:Y:S01]  /*1e7a0*/  @P3 FMUL R3, R3, 0.25 ;  /* 0x3e80000003033820 */ /* 0x000fe20000400000 */
[----:B------:R-:W-:-:S03]  /*1e7b0*/  @P3 FMUL R4, R4, 0.25 ;  /* 0x3e80000004043820 */ /* 0x000fc60000400000 */
[----:B------:R-:W-:Y:S01]  /*1e7c0*/  @!P4 FMUL R3, R3, 16777216 ;  /* 0x4b8000000303c820 */ /* 0x000fe20000400000 */
[----:B------:R-:W-:-:S03]  /*1e7d0*/  @!P4 FMUL R4, R4, 16777216 ;  /* 0x4b8000000404c820 */ /* 0x000fc60000400000 */
[C---:B0-----:R-:W-:Y:S01]  /*1e7e0*/  FMUL R11, R2.reuse, R3 ;  /* 0x00000003020b7220 */ /* 0x041fe20000400000 */
[C---:B------:R-:W-:Y:S01]  /*1e7f0*/  FMUL R14, R2.reuse, R4 ;  /* 0x00000004020e7220 */ /* 0x040fe20000400000 */
[C---:B------:R-:W-:Y:S01]  /*1e800*/  FMUL R4, R2.reuse, R5 ;  /* 0x0000000502047220 */ /* 0x040fe20000400000 */
[C---:B------:R-:W-:Y:S01]  /*1e810*/  FMUL R3, R2.reuse, R6 ;  /* 0x0000000602037220 */ /* 0x040fe20000400000 */
[C---:B------:R-:W-:Y:S02]  /*1e820*/  FMUL R5, R2.reuse, R7 ;  /* 0x0000000702057220 */ /* 0x040fe40000400000 */
[----:B------:R-:W-:Y:S04]  /*1e830*/  STL [R1+0x220], R14 ;  /* 0x0002200e01007387 */ /* 0x000fe80000100800 */
[----:B------:R-:W-:Y:S04]  /*1e840*/  STL [R1+0x20c], R11 ;  /* 0x00020c0b01007387 */ /* 0x000fe80000100800 */
[----:B------:R0:W-:Y:S04]  /*1e850*/  STL [R1+0x208], R4 ;  /* 0x0002080401007387 */ /* 0x0001e80000100800 */
[----:B------:R1:W-:Y:S01]  /*1e860*/  STL [R1+0x1fc], R3 ;  /* 0x0001fc0301007387 */ /* 0x0003e20000100800 */
[----:B0-----:R-:W-:-:S03]  /*1e870*/  FMUL R4, R2, R8 ;  /* 0x0000000802047220 */ /* 0x001fc60000400000 */
[----:B------:R-:W-:Y:S01]  /*1e880*/  STL [R1+0x1f8], R5 ;  /* 0x0001f80501007387 */ /* 0x000fe20000100800 */
[C---:B-1----:R-:W-:Y:S01]  /*1e890*/  FMUL R3, R2.reuse, R9 ;  /* 0x0000000902037220 */ /* 0x042fe20000400000 */
[----:B------:R-:W-:Y:S02]  /*1e8a0*/  FMUL R2, R2, R10 ;  /* 0x0000000a02027220 */ /* 0x000fe40000400000 */
[----:B------:R-:W-:Y:S04]  /*1e8b0*/  STL [R1+0x1ec], R4 ;  /* 0x0001ec0401007387 */ /* 0x000fe80000100800 */
[----:B------:R-:W2:Y:S04]  /*1e8c0*/  LDL.LU R9, [R1+0x200] ;  /* 0x0002000001097983 */ /* 0x000ea80000300800 */
[----:B------:R-:W-:Y:S04]  /*1e8d0*/  STL [R1+0x1e8], R3 ;  /* 0x0001e80301007387 */ /* 0x000fe80000100800 */
[----:B------:R0:W-:Y:S04]  /*1e8e0*/  STL [R1+0x1dc], R2 ;  /* 0x0001dc0201007387 */ /* 0x0001e80000100800 */
[----:B0-----:R-:W3:Y:S04]  /*1e8f0*/  LDL.LU R2, [R1+0x204] ;  /* 0x0002040001027983 */ /* 0x001ee80000300800 */
[----:B------:R-:W4:Y:S04]  /*1e900*/  LDL.LU R3, [R1+0x1f0] ;  /* 0x0001f00001037983 */ /* 0x000f280000300800 */
[----:B------:R-:W5:Y:S04]  /*1e910*/  LDL.LU R4, [R1+0x1f4] ;  /* 0x0001f40001047983 */ /* 0x000f680000300800 */
[----:B------:R-:W5:Y:S04]  /*1e920*/  LDL.LU R5, [R1+0x1e0] ;  /* 0x0001e00001057983 */ /* 0x000f680000300800 */
[----:B------:R-:W5:Y:S04]  /*1e930*/  LDL.LU R6, [R1+0x1e4] ;  /* 0x0001e40001067983 */ /* 0x000f680000300800 */
[----:B------:R-:W5:Y:S04]  /*1e940*/  LDL.LU R7, [R1+0x1d0] ;  /* 0x0001d00001077983 */ /* 0x000f680000300800 */
[----:B------:R-:W5:Y:S01]  /*1e950*/  LDL.LU R8, [R1+0x1d4] ;  /* 0x0001d40001087983 */ /* 0x000f620000300800 */
[----:B------:R-:W-:-:S02]  /*1e960*/  FSETP.NEU.AND P4, PT, R24, RZ, PT ;  /* 0x000000ff1800720b */ /* 0x000fc40003f8d000 */
[----:B------:R-:W-:Y:S02]  /*1e970*/  LOP3.LUT R28, R28, 0xffdfffff, RZ, 0xc0, !PT ;  /* 0xffdfffff1c1c7812 */ /* 0x000fe400078ec0ff */
[----:B------:R-:W-:-:S04]  /*1e980*/  MOV R0, R30 ;  /* 0x0000001e00007202 */ /* 0x000fc80000000f00 */
[----:B------:R-:W-:-:S05]  /*1e990*/  FSETP.GEU.AND P5, PT, |R0|, 1.175494350822287508e-38, PT ;  /* 0x008000000000780b */ /* 0x000fca0003fae200 */
[----:B------:R-:W-:Y:S02]  /*1e9a0*/  @P4 LOP3.LUT R28, R28, 0x200000, RZ, 0xfc, !PT ;  /* 0x002000001c1c4812 */ /* 0x000fe400078efcff */
[C---:B------:R-:W-:Y:S01]  /*1e9b0*/  FSETP.GT.AND P4, PT, |R0|.reuse, 8.50705917302346158658e+37, PT ;  /* 0x7e8000000000780b */ /* 0x040fe20003f84200 */
[C---:B------:R-:W-:Y:S01]  /*1e9c0*/  FMUL R11, R0.reuse, 8388608 ;  /* 0x4b000000000b7820 */ /* 0x040fe20000400000 */
[----:B------:R-:W-:-:S04]  /*1e9d0*/  FSETP.GEU.AND P3, PT, R0, 1.175494350822287508e-38, PT ;  /* 0x008000000000780b */ /* 0x000fc80003f6e000 */
[----:B------:R-:W-:-:S07]  /*1e9e0*/  FSEL R11, R11, R0, !P3 ;  /* 0x000000000b0b7208 */ /* 0x000fce0005800000 */
        /* <DEDUP_REMOVED lines=23> */
[C---:B0-----:R-:W-:Y:S01]  /*1eb60*/  FMUL R14, R0.reuse, R8 ;  /* 0x00000008000e7220 */ /* 0x041fe20000400000 */
[----:B------:R-:W-:Y:S01]  /*1eb70*/  FMUL R8, R0, R7 ;  /* 0x0000000700087220 */ /* 0x000fe20000400000 */
[----:B------:R-:W-:Y:S01]  /*1eb80*/  @!P5 FMUL R2, R2, 16777216 ;  /* 0x4b8000000202d820 */ /* 0x000fe20000400000 */
[C---:B------:R-:W-:Y:S01]  /*1eb90*/  FMUL R7, R0.reuse, R6 ;  /* 0x0000000600077220 */ /* 0x040fe20000400000 */
[C---:B------:R-:W-:Y:S01]  /*1eba0*/  FMUL R6, R0.reuse, R5 ;  /* 0x0000000500067220 */ /* 0x040fe20000400000 */
[C---:B------:R-:W-:Y:S01]  /*1ebb0*/  FMUL R5, R0.reuse, R4 ;  /* 0x0000000400057220 */ /* 0x040fe20000400000 */
[C---:B------:R-:W-:Y:S01]  /*1ebc0*/  FMUL R4, R0.reuse, R3 ;  /* 0x0000000300047220 */ /* 0x040fe20000400000 */
[C---:B------:R-:W-:Y:S01]  /*1ebd0*/  FMUL R3, R0.reuse, R2 ;  /* 0x0000000200037220 */ /* 0x040fe20000400000 */
[----:B------:R-:W-:Y:S01]  /*1ebe0*/  STL [R1+0x1f4], R14 ;  /* 0x0001f40e01007387 */ /* 0x000fe20000100800 */
[----:B------:R-:W-:Y:S01]  /*1ebf0*/  FMUL R2, R0, R9 ;  /* 0x0000000900027220 */ /* 0x000fe20000400000 */
[----:B------:R-:W-:-:S02]  /*1ec00*/  IADD3 R0, PT, PT, R11, -0x3f3504f3, RZ ;  /* 0xc0cafb0d0b007810 */ /* 0x000fc40007ffe0ff */
[----:B------:R-:W-:Y:S04]  /*1ec10*/  STL [R1+0x1f0], R8 ;  /* 0x0001f00801007387 */ /* 0x000fe80000100800 */
[----:B------:R-:W-:Y:S01]  /*1ec20*/  STL [R1+0x1e4], R7 ;  /* 0x0001e40701007387 */ /* 0x000fe20000100800 */
[----:B------:R-:W-:-:S03]  /*1ec30*/  LOP3.LUT R0, R0, 0xff800000, RZ, 0xc0, !PT ;  /* 0xff80000000007812 */ /* 0x000fc600078ec0ff */
[----:B------:R-:W-:Y:S04]  /*1ec40*/  STL [R1+0x1e0], R6 ;  /* 0x0001e00601007387 */ /* 0x000fe80000100800 */
[----:B------:R-:W-:Y:S04]  /*1ec50*/  STL [R1+0x1d8], R5 ;  /* 0x0001d80501007387 */ /* 0x000fe80000100800 */
[----:B------:R-:W-:Y:S04]  /*1ec60*/  STL [R1+0x1d0], R4 ;  /* 0x0001d00401007387 */ /* 0x000fe80000100800 */
[----:B------:R-:W2:Y:S04]  /*1ec70*/  LDL.LU.64 R30, [R1+0x20] ;  /* 0x00002000011e7983 */ /* 0x000ea80000300a00 */
[----:B------:R-:W-:Y:S04]  /*1ec80*/  STL [R1+0x1d4], R3 ;  /* 0x0001d40301007387 */ /* 0x000fe80000100800 */
[----:B------:R0:W-:Y:S02]  /*1ec90*/  STL [R1+0x15c], R2 ;  /* 0x00015c0201007387 */ /* 0x0001e40000100800 */
[----:B0-----:R-:W-:Y:S01]  /*1eca0*/  I2FP.F32.S32 R2, R0 ;  /* 0x0000000000027245 */ /* 0x001fe20000201400 */
[----:B------:R-:W-:-:S04]  /*1ecb0*/  IMAD.IADD R0, R11, 0x1, -R0 ;  /* 0x000000010b007824 */ /* 0x000fc800078e0a00 */
        /* <DEDUP_REMOVED lines=37> */
[----:B------:R-:W3:Y:S04]  /*1ef10*/  LDL.LU R3, [R1+0x1c8] ;  /* 0x0001c80001037983 */ /* 0x000ee80000300800 */
[----:B------:R-:W4:Y:S04]  /*1ef20*/  LDL.LU R4, [R1+0x1cc] ;  /* 0x0001cc0001047983 */ /* 0x000f280000300800 */
[----:B------:R-:W5:Y:S04]  /*1ef30*/  LDL.LU R5, [R1+0x1b8] ;  /* 0x0001b80001057983 */ /* 0x000f680000300800 */
[----:B------:R-:W5:Y:S04]  /*1ef40*/  LDL.LU R6, [R1+0x1bc] ;  /* 0x0001bc0001067983 */ /* 0x000f680000300800 */
[----:B------:R-:W5:Y:S04]  /*1ef50*/  LDL.LU R7, [R1+0x1a8] ;  /* 0x0001a80001077983 */ /* 0x000f680000300800 */
[----:B------:R-:W5:Y:S04]  /*1ef60*/  LDL.LU R8, [R1+0x1ac] ;  /* 0x0001ac0001087983 */ /* 0x000f680000300800 */
        /* <DEDUP_REMOVED lines=29> */
[C---:B------:R-:W-:Y:S01]  /*1f140*/  FMUL R9, R0.reuse, R9 ;  /* 0x0000000900097220 */ /* 0x040fe20000400000 */
[----:B------:R-:W-:Y:S01]  /*1f150*/  FMUL R8, R0, R8 ;  /* 0x0000000800087220 */ /* 0x000fe20000400000 */
[----:B------:R-:W-:Y:S01]  /*1f160*/  @!P4 FMUL R4, R4, 16777216 ;  /* 0x4b8000000404c820 */ /* 0x000fe20000400000 */
[C---:B------:R-:W-:Y:S01]  /*1f170*/  FMUL R7, R0.reuse, R7 ;  /* 0x0000000700077220 */ /* 0x040fe20000400000 */
[----:B------:R-:W-:Y:S01]  /*1f180*/  @!P4 FMUL R3, R3, 16777216 ;  /* 0x4b8000000303c820 */ /* 0x000fe20000400000 */
[C---:B------:R-:W-:Y:S01]  /*1f190*/  FMUL R6, R0.reuse, R6 ;  /* 0x0000000600067220 */ /* 0x040fe20000400000 */
[----:B------:R-:W-:Y:S01]  /*1f1a0*/  STL [R1+0x1bc], R10 ;  /* 0x0001bc0a01007387 */ /* 0x000fe20000100800 */
[C---:B------:R-:W-:Y:S01]  /*1f1b0*/  FMUL R5, R0.reuse, R5 ;  /* 0x0000000500057220 */ /* 0x040fe20000400000 */
[----:B------:R-:W-:-:S02]  /*1f1c0*/  FMUL R4, R0, R4 ;  /* 0x0000000400047220 */ /* 0x000fc40000400000 */
[----:B------:R-:W-:Y:S01]  /*1f1d0*/  STL [R1+0x1b8], R9 ;  /* 0x0001b80901007387 */ /* 0x000fe20000100800 */
[----:B------:R-:W-:-:S03]  /*1f1e0*/  FMUL R3, R0, R3 ;  /* 0x0000000300037220 */ /* 0x000fc60000400000 */
[----:B------:R-:W-:Y:S04]  /*1f1f0*/  STL [R1+0x1ac], R8 ;  /* 0x0001ac0801007387 */ /* 0x000fe80000100800 */
[----:B------:R-:W-:Y:S04]  /*1f200*/  STL [R1+0x1a8], R7 ;  /* 0x0001a80701007387 */ /* 0x000fe80000100800 */
[----:B------:R-:W-:Y:S04]  /*1f210*/  STL [R1+0x158], R6 ;  /* 0x0001580601007387 */ /* 0x000fe80000100800 */
        /* <DEDUP_REMOVED lines=285> */
[----:B------:R-:W-:Y:S01]  /*203f0*/  @P3 FMUL R5, R5, 0.25 ;  /* 0x3e80000005053820 */ /* 0x000fe20000400000 */
[C---:B0-----:R-:W-:Y:S01]  /*20400*/  FMUL R11, R0.reuse, R11 ;  /* 0x0000000b000b7220 */ /* 0x041fe20000400000 */
[C---:B------:R-:W-:Y:S01]  /*20410*/  FMUL R9, R0.reuse, R9 ;  /* 0x0000000900097220 */ /* 0x040fe20000400000 */
[C---:B------:R-:W-:Y:S01]  /*20420*/  FMUL R8, R0.reuse, R8 ;  /* 0x0000000800087220 */ /* 0x040fe20000400000 */
[C---:B------:R-:W-:Y:S01]  /*20430*/  FMUL R7, R0.reuse, R7 ;  /* 0x0000000700077220 */ /* 0x040fe20000400000 */
[----:B------:R-:W-:Y:S01]  /*20440*/  FMUL R6, R0, R6 ;  /* 0x0000000600067220 */ /* 0x000fe20000400000 */
[----:B------:R-:W-:Y:S01]  /*20450*/  @!P4 FMUL R5, R5, 16777216 ;  /* 0x4b8000000505c820 */ /* 0x000fe20000400000 */
[----:B------:R-:W-:Y:S01]  /*20460*/  @!P4 FMUL R4, R4, 16777216 ;  /* 0x4b8000000404c820 */ /* 0x000fe20000400000 */
[----:B------:R-:W-:Y:S01]  /*20470*/  @!P4 FMUL R3, R3, 16777216 ;  /* 0x4b8000000303c820 */ /* 0x000fe20000400000 */
[----:B------:R-:W-:Y:S01]  /*20480*/  STL [R1+0xd8], R11 ;  /* 0x0000d80b01007387 */ /* 0x000fe20000100800 */
[----:B------:R-:W-:-:S03]  /*20490*/  FMUL R94, R0, R5 ;  /* 0x00000005005e7220 */ /* 0x000fc60000400000 */
[----:B------:R-:W-:Y:S01]  /*204a0*/  STL [R1+0xd4], R9 ;  /* 0x0000d40901007387 */ /* 0x000fe20000100800 */
[C---:B------:R-:W-:Y:S01]  /*204b0*/  FMUL R95, R0.reuse, R4 ;  /* 0x00000004005f7220 */ /* 0x040fe20000400000 */
[----:B------:R-:W-:Y:S02]  /*204c0*/  FMUL R93, R0, R3 ;  /* 0x00000003005d7220 */ /* 0x000fe40000400000 */
[----:B------:R-:W-:Y:S04]  /*204d0*/  STL [R1+0xd0], R8 ;  /* 0x0000d00801007387 */ /* 0x000fe80000100800 */
[----:B------:R-:W-:Y:S04]  /*204e0*/  STL [R1+0xcc], R7 ;  /* 0x0000cc0701007387 */ /* 0x000fe80000100800 */
[----:B------:R0:W-:Y:S04]  /*204f0*/  STL [R1+0x10], R6 ;  /* 0x0000100601007387 */ /* 0x0001e80000100800 */
[----:B------:R-:W2:Y:S04]  /*20500*/  LDL.LU R0, [R1+0x130] ;  /* 0x0001300001007983 */ /* 0x000ea80000300800 */
[----:B------:R-:W3:Y:S04]  /*20510*/  LDL.LU R3, [R1+0x134] ;  /* 0x0001340001037983 */ /* 0x000ee80000300800 */
[----:B------:R-:W4:Y:S04]  /*20520*/  LDL.LU R4, [R1+0x120] ;  /* 0x0001200001047983 */ /* 0x000f280000300800 */
[----:B------:R-:W5:Y:S04]  /*20530*/  LDL.LU R5, [R1+0x124] ;  /* 0x0001240001057983 */ /* 0x000f680000300800 */
[----:B0-----:R-:W5:Y:S04]  /*20540*/  LDL.LU R6, [R1+0x110] ;  /* 0x0001100001067983 */ /* 0x001f680000300800 */
        /* <DEDUP_REMOVED lines=23> */
[----:B----4-:R-:W-:Y:S02]  /*206c0*/  @P4 FMUL R4, R4, 0.25 ;  /* 0x3e80000004044820 */ /* 0x010fe40000400000 */
[----:B0-----:R-:W-:Y:S01]  /*206d0*/  FMUL R88, R2, R0 ;  /* 0x0000000002587220 */ /* 0x001fe20000400000 */
[----:B------:R-:W-:Y:S01]  /*206e0*/  IADD3 R0, PT, PT, R11, -0x3f3504f3, RZ ;  /* 0xc0cafb0d0b007810 */ /* 0x000fe20007ffe0ff */
        /* <DEDUP_REMOVED lines=12> */
[----:B------:R-:W-:Y:S01]  /*207b0*/  LOP3.LUT R0, R0, 0xff800000, RZ, 0xc0, !PT ;  /* 0xff80000000007812 */ /* 0x000fe200078ec0ff */
[C---:B------:R-:W-:Y:S01]  /*207c0*/  FMUL R9, R2.reuse, R9 ;  /* 0x0000000902097220 */ /* 0x040fe20000400000 */
[C---:B------:R-:W-:Y:S01]  /*207d0*/  FMUL R8, R2.reuse, R8 ;  /* 0x0000000802087220 */ /* 0x040fe20000400000 */
[C---:B------:R-:W-:Y:S01]  /*207e0*/  FMUL R7, R2.reuse, R7 ;  /* 0x0000000702077220 */ /* 0x040fe20000400000 */
[C---:B------:R-:W-:Y:S01]  /*207f0*/  FMUL R6, R2.reuse, R6 ;  /* 0x0000000602067220 */ /* 0x040fe20000400000 */
[C---:B------:R-:W-:Y:S01]  /*20800*/  FMUL R91, R2.reuse, R5 ;  /* 0x00000005025b7220 */ /* 0x040fe20000400000 */
[C---:B------:R-:W-:Y:S01]  /*20810*/  FMUL R90, R2.reuse, R4 ;  /* 0x00000004025a7220 */ /* 0x040fe20000400000 */
[----:B------:R-:W-:Y:S01]  /*20820*/  FMUL R89, R2, R3 ;  /* 0x0000000302597220 */ /* 0x000fe20000400000 */
[----:B------:R-:W-:Y:S01]  /*20830*/  I2FP.F32.S32 R2, R0 ;  /* 0x0000000000027245 */ /* 0x000fe20000201400 */
        /* <DEDUP_REMOVED lines=25> */
[C---:B------:R-:W-:Y:S01]  /*209d0*/  FFMA.FTZ R2, R0.reuse, R25, -0.16845393180847167969 ;  /* 0xbe2c7f3000027423 */ /* 0x040fe20000010019 */
[----:B------:R-:W-:Y:S03]  /*209e0*/  STL [R1+0xb0], R9 ;  /* 0x0000b00901007387 */ /* 0x000fe60000100800 */
[C---:B------:R-:W-:Y:S01]  /*209f0*/  FFMA.FTZ R2, R0.reuse, R2, 0.1716887056827545166 ;  /* 0x3e2fcf2a00027423 */ /* 0x040fe20000010002 */
[----:B------:R-:W-:Y:S03]  /*20a00*/  STL [R1+0xac], R8 ;  /* 0x0000ac0801007387 */ /* 0x000fe60000100800 */
[C---:B------:R-:W-:Y:S01]  /*20a10*/  FFMA.FTZ R2, R0.reuse, R2, -0.17900948226451873779 ;  /* 0xbe374e4300027423 */ /* 0x040fe20000010002 */
[----:B------:R-:W2:Y:S03]  /*20a20*/  LDL.LU.64 R30, [R1+0x38] ;  /* 0x00003800011e7983 */ /* 0x000ea60000300a00 */
[----:B------:R-:W-:-:S04]  /*20a30*/  FFMA.FTZ R2, R0, R2, 0.20512372255325317383 ;  /* 0x3e520bf400027423 */ /* 0x000fc80000010002 */
[----:B------:R-:W-:-:S04]  /*20a40*/  FFMA.FTZ R2, R0, R2, -0.24046532809734344482 ;  /* 0xbe763c8b00027423 */ /* 0x000fc80000010002 */
[----:B------:R-:W-:-:S04]  /*20a50*/  FFMA.FTZ R2, R0, R2, 0.28857114911079406738 ;  /* 0x3e93bf9900027423 */ /* 0x000fc80000010002 */
[----:B------:R-:W-:-:S04]  /*20a60*/  FFMA.FTZ R2, R0, R2, -0.36067417263984680176 ;  /* 0xbeb8aa4900027423 */ /* 0x000fc80000010002 */
[----:B------:R-:W-:-:S04]  /*20a70*/  FFMA.FTZ R2, R0, R2, 0.48089820146560668945 ;  /* 0x3ef6384a00027423 */ /* 0x000fc80000010002 */
[----:B------:R-:W-:-:S04]  /*20a80*/  FFMA.FTZ R2, R0, R2, -0.72134751081466674805 ;  /* 0xbf38aa3b00027423 */ /* 0x000fc80000010002 */
[----:B------:R-:W-:-:S04]  /*20a90*/  FMUL R2, R0, R2 ;  /* 0x0000000200027220 */ /* 0x000fc80000400000 */
[C---:B------:R-:W-:Y:S01]  /*20aa0*/  FMUL R2, R0.reuse, R2 ;  /* 0x0000000200027220 */ /* 0x040fe20000400000 */
[----:B------:R-:W-:Y:S03]  /*20ab0*/  STL [R1+0xa8], R7 ;  /* 0x0000a80701007387 */ /* 0x000fe60000100800 */
[----:B------:R-:W-:Y:S01]  /*20ac0*/  FFMA.FTZ R0, R0, 1.4426950216293334961, R2 ;  /* 0x3fb8aa3b00007823 */ /* 0x000fe20000010002 */
[----:B------:R0:W-:Y:S03]  /*20ad0*/  STL [R1+0xa4], R6 ;  /* 0x0000a40601007387 */ /* 0x0001e60000100800 */
[----:B------:R-:W-:Y:S02]  /*20ae0*/  FADD R20, R3, R0 ;  /* 0x0000000003147221 */ /* 0x000fe40000000000 */
[----:B------:R-:W3:Y:S04]  /*20af0*/  LDL.LU R3, [R1+0xf8] ;  /* 0x0000f80001037983 */ /* 0x000ee80000300800 */
[----:B------:R-:W4:Y:S04]  /*20b00*/  LDL.LU R4, [R1+0xfc] ;  /* 0x0000fc0001047983 */ /* 0x000f280000300800 */
[----:B------:R-:W5:Y:S04]  /*20b10*/  LDL.LU R5, [R1+0xe8] ;  /* 0x0000e80001057983 */ /* 0x000f680000300800 */
[----:B0-----:R-:W5:Y:S01]  /*20b20*/  LDL.LU R6, [R1+0xec] ;  /* 0x0000ec0001067983 */ /* 0x001f620000300800 */
[----:B------:R-:W-:-:S13]  /*20b30*/  ISETP.GE.U32.AND P2, PT, R12, 0x7f800000, PT ;  /* 0x7f8000000c00780c */ /* 0x000fda0003f46070 */
[----:B------:R-:W-:-:S04]  /*20b40*/  @P2 IMAD.MOV.U32 R0, RZ, RZ, 0x7f800000 ;  /* 0x7f800000ff002424 */ /* 0x000fc800078e00ff */
[----:B------:R-:W-:Y:S01]  /*20b50*/  @P2 FFMA.FTZ R20, R12, R0, +INF ;  /* 0x7f8000000c142423 */ /* 0x000fe20000010000 */
[----:B------:R-:W-:Y:S01]  /*20b60*/  MOV R9, R114 ;  /* 0x0000007200097202 */ /* 0x000fe20000000f00 */
[----:B------:R-:W-:Y:S01]  /*20b70*/  IMAD.MOV.U32 R14, RZ, RZ, R115 ;  /* 0x000000ffff0e7224 */ /* 0x000fe200078e0073 */
[----:B------:R-:W-:Y:S01]  /*20b80*/  MOV R7, R122 ;  /* 0x0000007a00077202 */ /* 0x000fe20000000f00 */
[----:B------:R-:W-:Y:S02]  /*20b90*/  IMAD.MOV.U32 R8, RZ, RZ, R123 ;  /* 0x000000ffff087224 */ /* 0x000fe400078e007b */
        /* <DEDUP_REMOVED lines=9> */
[----:B------:R-:W-:Y:S01]  /*20c30*/  @P3 FMUL R14, R14, 0.25 ;  /* 0x3e8000000e0e3820 */ /* 0x000fe20000400000 */
[----:B------:R-:W-:Y:S01]  /*20c40*/  @P3 FMUL R9, R9, 0.25 ;  /* 0x3e80000009093820 */ /* 0x000fe20000400000 */
[----:B------:R-:W-:Y:S01]  /*20c50*/  @P3 FMUL R8, R8, 0.25 ;  /* 0x3e80000008083820 */ /* 0x000fe20000400000 */
[----:B------:R-:W-:Y:S01]  /*20c60*/  @P3 FMUL R7, R7, 0.25 ;  /* 0x3e80000007073820 */ /* 0x000fe20000400000 */
[----:B------:R-:W-:Y:S01]  /*20c70*/  @!P4 FMUL R14, R14, 16777216 ;  /* 0x4b8000000e0ec820 */ /* 0x000fe20000400000 */
[----:B------:R-:W-:Y:S01]  /*20c80*/  @!P4 FMUL R9, R9, 16777216 ;  /* 0x4b8000000909c820 */ /* 0x000fe20000400000 */
[----:B------:R-:W-:Y:S01]  /*20c90*/  @!P4 FMUL R8, R8, 16777216 ;  /* 0x4b8000000808c820 */ /* 0x000fe20000400000 */
[----:B------:R-:W-:Y:S01]  /*20ca0*/  @!P4 FMUL R7, R7, 16777216 ;  /* 0x4b8000000707c820 */ /* 0x000fe20000400000 */
[----:B---3--:R-:W-:Y:S01]  /*20cb0*/  @P3 FMUL R3, R3, 0.25 ;  /* 0x3e80000003033820 */ /* 0x008fe20000400000 */
[----:B----4-:R-:W-:Y:S01]  /*20cc0*/  @P3 FMUL R4, R4, 0.25 ;  /* 0x3e80000004043820 */ /* 0x010fe20000400000 */
[C---:B0-----:R-:W-:Y:S01]  /*20cd0*/  FMUL R14, R0.reuse, R14 ;  /* 0x0000000e000e7220 */ /* 0x041fe20000400000 */
[C---:B------:R-:W-:Y:S01]  /*20ce0*/  FMUL R9, R0.reuse, R9 ;  /* 0x0000000900097220 */ /* 0x040fe20000400000 */
[----:B-----5:R-:W-:Y:S01]  /*20cf0*/  @P3 FMUL R5, R5, 0.25 ;  /* 0x3e80000005053820 */ /* 0x020fe20000400000 */
[----:B------:R-:W-:Y:S01]  /*20d00*/  FMUL R8, R0, R8 ;  /* 0x0000000800087220 */ /* 0x000fe20000400000 */
[----:B------:R-:W-:Y:S01]  /*20d10*/  @P3 FMUL R6, R6, 0.25 ;  /* 0x3e80000006063820 */ /* 0x000fe20000400000 */
[----:B------:R-:W-:Y:S01]  /*20d20*/  FMUL R7, R0, R7 ;  /* 0x0000000700077220 */ /* 0x000fe20000400000 */
[----:B------:R-:W-:Y:S01]  /*20d30*/  @!P4 FMUL R5, R5, 16777216 ;  /* 0x4b8000000505c820 */ /* 0x000fe20000400000 */
[----:B------:R-:W-:Y:S01]  /*20d40*/  @!P4 FMUL R4, R4, 16777216 ;  /* 0x4b8000000404c820 */ /* 0x000fe20000400000 */
[----:B------:R-:W-:Y:S01]  /*20d50*/  @!P4 FMUL R6, R6, 16777216 ;  /* 0x4b8000000606c820 */ /* 0x000fe20000400000 */
[----:B------:R-:W-:Y:S01]  /*20d60*/  @!P4 FMUL R3, R3, 16777216 ;  /* 0x4b8000000303c820 */ /* 0x000fe20000400000 */
[----:B------:R0:W-:Y:S01]  /*20d70*/  STL [R1+0x88], R14 ;  /* 0x0000880e01007387 */ /* 0x0001e20000100800 */
[C---:B------:R-:W-:Y:S01]  /*20d80*/  FMUL R83, R0.reuse, R5 ;  /* 0x0000000500537220 */ /* 0x040fe20000400000 */
[----:B------:R-:W-:-:S02]  /*20d90*/  FMUL R85, R0, R6 ;  /* 0x0000000600557220 */ /* 0x000fc40000400000 */
[----:B------:R-:W-:Y:S01]  /*20da0*/  STL [R1+0x84], R9 ;  /* 0x0000840901007387 */ /* 0x000fe20000100800 */
[C---:B------:R-:W-:Y:S01]  /*20db0*/  FMUL R82, R0.reuse, R4 ;  /* 0x0000000400527220 */ /* 0x040fe20000400000 */
[----:B------:R-:W-:Y:S02]  /*20dc0*/  FMUL R81, R0, R3 ;  /* 0x0000000300517220 */ /* 0x000fe40000400000 */
[----:B------:R1:W-:Y:S04]  /*20dd0*/  STL [R1+0x80], R8 ;  /* 0x0000800801007387 */ /* 0x0003e80000100800 */
[----:B------:R2:W-:Y:S04]  /*20de0*/  STL [R1+0x7c], R7 ;  /* 0x00007c0701007387 */ /* 0x0005e80000100800 */
[----:B------:R-:W3:Y:S04]  /*20df0*/  LDL.LU R0, [R1+0xf0] ;  /* 0x0000f00001007983 */ /* 0x000ee80000300800 */
[----:B------:R-:W4:Y:S04]  /*20e00*/  LDL.LU R3, [R1+0xf4] ;  /* 0x0000f40001037983 */ /* 0x000f280000300800 */
        /* <DEDUP_REMOVED lines=8> */
[C---:B0-----:R-:W-:Y:S01]  /*20e90*/  FMUL R14, R2.reuse, 8388608 ;  /* 0x4b000000020e7820 */ /* 0x041fe20000400000 */
[----:B------:R-:W-:-:S04]  /*20ea0*/  FSETP.GEU.AND P3, PT, R2, 1.175494350822287508e-38, PT ;  /* 0x008000000200780b */ /* 0x000fc80003f6e000 */
[----:B------:R-:W-:-:S07]  /*20eb0*/  FSEL R14, R14, R2, !P3 ;  /* 0x000000020e0e7208 */ /* 0x000fce0005800000 */
[----:B------:R-:W-:-:S04]  /*20ec0*/  @P4 FMUL R2, R2, 0.25 ;  /* 0x3e80000002024820 */ /* 0x000fc80000400000 */
[----:B------:R-:W-:Y:S01]  /*20ed0*/  @!P5 FMUL R2, R2, 16777216 ;  /* 0x4b8000000202d820 */ /* 0x000fe20000400000 */
[----:B-1----:R-:W-:-:S05]  /*20ee0*/  MOV R8, R112 ;  /* 0x0000007000087202 */ /* 0x002fca0000000f00 */
[----:B------:R-:W0:Y:S01]  /*20ef0*/  MUFU.RCP R2, R2 ;  /* 0x0000000200027308 */ /* 0x000e220000001000 */
[----:B------:R-:W-:Y:S02]  /*20f00*/  IMAD.MOV.U32 R9, RZ, RZ, R113 ;  /* 0x000000ffff097224 */ /* 0x000fe400078e0071 */
[----:B------:R-:W-:Y:S02]  /*20f10*/  @P4 FMUL R8, R8, 0.25 ;  /* 0x3e80000008084820 */ /* 0x000fe40000400000 */
[----:B------:R-:W-:Y:S02]  /*20f20*/  @P4 FMUL R9, R9, 0.25 ;  /* 0x3e80000009094820 */ /* 0x000fe40000400000 */
[----:B------:R-:W-:Y:S02]  /*20f30*/  @!P5 FMUL R8, R8, 16777216 ;  /* 0x4b8000000808d820 */ /* 0x000fe40000400000 */
[----:B------:R-:W-:-:S04]  /*20f40*/  @!P5 FMUL R9, R9, 16777216 ;  /* 0x4b8000000909d820 */ /* 0x000fc80000400000 */
[C---:B0-----:R-:W-:Y:S01]  /*20f50*/  FMUL R9, R2.reuse, R9 ;  /* 0x0000000902097220 */ /* 0x041fe20000400000 */
[----:B------:R-:W-:-:S04]  /*20f60*/  FMUL R8, R2, R8 ;  /* 0x0000000802087220 */ /* 0x000fc80000400000 */
[----:B------:R-:W-:Y:S04]  /*20f70*/  STL [R1+0x68], R9 ;  /* 0x0000680901007387 */ /* 0x000fe80000100800 */
[----:B------:R-:W-:Y:S04]  /*20f80*/  STL [R1+0x64], R8 ;  /* 0x0000640801007387 */ /* 0x000fe80000100800 */
[----:B------:R-:W5:Y:S01]  /*20f90*/  LDL.LU.64 R30, [R1+0x40] ;  /* 0x00004000011e7983 */ /* 0x000f620000300a00 */
[----:B------:R-:W-:Y:S01]  /*20fa0*/  MOV R6, R120 ;  /* 0x0000007800067202 */ /* 0x000fe20000000f00 */
[----:B--2---:R-:W-:-:S04]  /*20fb0*/  IMAD.MOV.U32 R7, RZ, RZ, R121 ;  /* 0x000000ffff077224 */ /* 0x004fc800078e0079 */
[----:B------:R-:W-:Y:S01]  /*20fc0*/  @P4 FMUL R7, R7, 0.25 ;  /* 0x3e80000007074820 */ /* 0x000fe20000400000 */
[----:B------:R-:W-:-:S03]  /*20fd0*/  @P4 FMUL R6, R6, 0.25 ;  /* 0x3e80000006064820 */ /* 0x000fc60000400000 */
[----:B------:R-:W-:Y:S01]  /*20fe0*/  @!P5 FMUL R7, R7, 16777216 ;  /* 0x4b8000000707d820 */ /* 0x000fe20000400000 */
[----:B------:R-:W-:-:S03]  /*20ff0*/  @!P5 FMUL R6, R6, 16777216 ;  /* 0x4b8000000606d820 */ /* 0x000fc60000400000 */
[C---:B------:R-:W-:Y:S01]  /*21000*/  FMUL R7, R2.reuse, R7 ;  /* 0x0000000702077220 */ /* 0x040fe20000400000 */
[----:B------:R-:W-:Y:S01]  /*21010*/  FMUL R6, R2, R6 ;  /* 0x0000000602067220 */ /* 0x000fe20000400000 */
[----:B------:R-:W-:-:S03]  /*21020*/  FSEL R17, RZ, -23, P3 ;  /* 0xc1b80000ff117808 */ /* 0x000fc60001800000 */
[----:B------:R-:W-:Y:S04]  /*21030*/  STL [R1+0x60], R7 ;  /* 0x0000600701007387 */ /* 0x000fe80000100800 */
[----:B------:R0:W-:Y:S01]  /*21040*/  STL [R1+0x58], R6 ;  /* 0x0000580601007387 */ /* 0x0001e20000100800 */
[----:B------:R-:W-:Y:S01]  /*21050*/  FSETP.NEU.AND P3, PT, R10, RZ, PT ;  /* 0x000000ff0a00720b */ /* 0x000fe20003f6d000 */
[----:B------:R-:W-:Y:S02]  /*21060*/  IMAD.MOV.U32 R120, RZ, RZ, 0x3dc6b27f ;  /* 0x3dc6b27fff787424 */ /* 0x000fe400078e00ff */
[----:B---3--:R-:W-:Y:S01]  /*21070*/  @P4 FMUL R0, R0, 0.25 ;  /* 0x3e80000000004820 */ /* 0x008fe20000400000 */
[----:B----4-:R-:W-:-:S03]  /*21080*/  @P4 FMUL R3, R3, 0.25 ;  /* 0x3e80000003034820 */ /* 0x010fc60000400000 */
[----:B------:R-:W-:Y:S01]  /*21090*/  @!P5 FMUL R0, R0, 16777216 ;  /* 0x4b8000000000d820 */ /* 0x000fe20000400000 */
[----:B-----5:R-:W-:Y:S01]  /*210a0*/  @P4 FMUL R4, R4, 0.25 ;  /* 0x3e80000004044820 */ /* 0x020fe20000400000 */
[----:B------:R-:W-:-:S03]  /*210b0*/  @P4 FMUL R5, R5, 0.25 ;  /* 0x3e80000005054820 */ /* 0x000fc60000400000 */
[----:B------:R-:W-:Y:S01]  /*210c0*/  @!P5 FMUL R4, R4, 16777216 ;  /* 0x4b8000000404d820 */ /* 0x000fe20000400000 */
[----:B------:R-:W-:Y:S01]  /*210d0*/  @!P5 FMUL R3, R3, 16777216 ;  /* 0x4b8000000303d820 */ /* 0x000fe20000400000 */
[----:B------:R-:W-:Y:S01]  /*210e0*/  FMUL R75, R2, R0 ;  /* 0x00000000024b7220 */ /* 0x000fe20000400000 */
[----:B------:R-:W-:Y:S01]  /*210f0*/  @!P5 FMUL R5, R5, 16777216 ;  /* 0x4b8000000505d820 */ /* 0x000fe20000400000 */
[----:B------:R-:W-:Y:S01]  /*21100*/  IADD3 R0, PT, PT, R14, -0x3f3504f3, RZ ;  /* 0xc0cafb0d0e007810 */ /* 0x000fe20007ffe0ff */
[C---:B------:R-:W-:Y:S01]  /*21110*/  FMUL R78, R2.reuse, R4 ;  /* 0x00000004024e7220 */ /* 0x040fe20000400000 */
[C---:B------:R-:W-:Y:S01]  /*21120*/  FMUL R76, R2.reuse, R3 ;  /* 0x00000003024c7220 */ /* 0x040fe20000400000 */
[----:B------:R-:W-:Y:S01]  /*21130*/  FMUL R79, R2, R5 ;  /* 0x00000005024f7220 */ /* 0x000fe20000400000 */
[----:B------:R-:W-:Y:S01]  /*21140*/  LOP3.LUT R2, R0, 0xff800000, RZ, 0xc0, !PT ;  /* 0xff80000000027812 */ /* 0x000fe200078ec0ff */
[----:B------:R-:W2:Y:S03]  /*21150*/  LDL.LU R4, [R1+0x418] ;  /* 0x0004180001047983 */ /* 0x000ea60000300800 */
[----:B------:R-:W-:Y:S01]  /*21160*/  I2FP.F32.S32 R0, R2 ;  /* 0x0000000200007245 */ /* 0x000fe20000201400 */
[----:B------:R-:W3:Y:S04]  /*21170*/  LDL.LU R5, [R1+0x41c] ;  /* 0x00041c0001057983 */ /* 0x000ee80000300800 */
[----:B0-----:R-:W4:Y:S01]  /*21180*/  LDL.LU R6, [R1+0x408] ;  /* 0x0004080001067983 */ /* 0x001f220000300800 */
[----:B------:R-:W-:-:S03]  /*21190*/  FFMA.FTZ R0, R0, 1.1920928955078125e-07, R17 ;  /* 0x3400000000007823 */ /* 0x000fc60000010011 */
[----:B------:R-:W5:Y:S04]  /*211a0*/  LDL.LU R9, [R1+0x40c] ;  /* 0x00040c0001097983 */ /* 0x000f680000300800 */
[----:B------:R-:W3:Y:S04]  /*211b0*/  LDL.LU R10, [R1+0x3f8] ;  /* 0x0003f800010a7983 */ /* 0x000ee80000300800 */
[----:B------:R-:W4:Y:S04]  /*211c0*/  LDL.LU R17, [R1+0x3fc] ;  /* 0x0003fc0001117983 */ /* 0x000f280000300800 */
[----:B------:R-:W5:Y:S04]  /*211d0*/  LDL.LU R18, [R1+0x3a8] ;  /* 0x0003a80001127983 */ /* 0x000f680000300800 */
[----:B------:R-:W5:Y:S01]  /*211e0*/  LDL.LU R19, [R1+0x3ac] ;  /* 0x0003ac0001137983 */ /* 0x000f620000300800 */
[----:B------:R-:W-:-:S05]  /*211f0*/  IADD3 R2, PT, PT, R14, -R2, RZ ;  /* 0x800000020e027210 */ /* 0x000fca0007ffe0ff */
        /* <DEDUP_REMOVED lines=10> */
[----:B------:R-:W-:-:S03]  /*212a0*/  LOP3.LUT R28, R28, 0xfffff7ff, RZ, 0xc0, !PT ;  /* 0xfffff7ff1c1c7812 */ /* 0x000fc600078ec0ff */
[----:B------:R-:W-:Y:S01]  /*212b0*/  FMUL R3, R2, R3 ;  /* 0x0000000302037220 */ /* 0x000fe20000400000 */
[----:B------:R-:W-:-:S03]  /*212c0*/  @P3 LOP3.LUT R28, R28, 0x800, RZ, 0xfc, !PT ;  /* 0x000008001c1c3812 */ /* 0x000fc600078efcff */
[----:B------:R-:W-:Y:S01]  /*212d0*/  FMUL R3, R2, R3 ;  /* 0x0000000302037220 */ /* 0x000fe20000400000 */
[----:B------:R-:W-:-:S03]  /*212e0*/  ISETP.GE.U32.AND P3, PT, R14, 0x7f800000, PT ;  /* 0x7f8000000e00780c */ /* 0x000fc60003f66070 */
[----:B------:R-:W-:-:S04]  /*212f0*/  FFMA.FTZ R3, R2, 1.4426950216293334961, R3 ;  /* 0x3fb8aa3b02037823 */ /* 0x000fc80000010003 */
[----:B------:R-:W-:Y:S01]  /*21300*/  FADD R7, R0, R3 ;  /* 0x0000000300077221 */ /* 0x000fe20000000000 */
[----:B------:R-:W-:-:S04]  /*21310*/  IADD3 R3, PT, PT, R15, -0x3f3504f3, RZ ;  /* 0xc0cafb0d0f037810 */ /* 0x000fc80007ffe0ff */
[----:B------:R-:W-:Y:S01]  /*21320*/  LOP3.LUT R3, R3, 0xff800000, RZ, 0xc0, !PT ;  /* 0xff80000003037812 */ /* 0x000fe200078ec0ff */
[----:B------:R-:W-:-:S03]  /*21330*/  @P3 IMAD.MOV.U32 R0, RZ, RZ, 0x7f800000 ;  /* 0x7f800000ff003424 */ /* 0x000fc600078e00ff */
[----:B------:R-:W-:Y:S01]  /*21340*/  I2FP.F32.S32 R2, R3 ;  /* 0x0000000300027245 */ /* 0x000fe20000201400 */
[----:B------:R-:W-:Y:S02]  /*21350*/  IMAD.IADD R3, R15, 0x1, -R3 ;  /* 0x000000010f037824 */ /* 0x000fe400078e0a03 */
[----:B------:R-:W-:Y:S01]  /*21360*/  @P3 FFMA.FTZ R7, R14, R0, +INF ;  /* 0x7f8000000e073423 */ /* 0x000fe20000010000 */
[----:B------:R-:W-:Y:S01]  /*21370*/  FSEL R0, RZ, -23, P2 ;  /* 0xc1b80000ff007808 */ /* 0x000fe20001000000 */
[----:B------:R-:W-:-:S04]  /*21380*/  FADD R3, R3, -1 ;  /* 0xbf80000003037421 */ /* 0x000fc80000000000 */
[----:B------:R-:W-:Y:S01]  /*21390*/  FFMA.FTZ R0, R2, 1.1920928955078125e-07, R0 ;  /* 0x3400000002007823 */ /* 0x000fe20000010000 */
        /* <DEDUP_REMOVED lines=14> */
[----:B------:R-:W-:-:S05]  /*21480*/  @P2 MOV R0, 0x7f800000 ;  /* 0x7f80000000002802 */ /* 0x000fca0000000f00 */
[----:B------:R-:W-:Y:S01]  /*21490*/  @P2 FFMA.FTZ R3, R15, R0, +INF ;  /* 0x7f8000000f032423 */ /* 0x000fe20000010000 */
        /* <DEDUP_REMOVED lines=9> */
[----:B--2---:R-:W-:-:S04]  /*21530*/  @P3 FMUL R4, R4, 0.25 ;  /* 0x3e80000004043820 */ /* 0x004fc80000400000 */
[----:B------:R-:W-:Y:S01]  /*21540*/  @!P4 FMUL R4, R4, 16777216 ;  /* 0x4b8000000404c820 */ /* 0x000fe20000400000 */
[----:B---3--:R-:W-:Y:S01]  /*21550*/  @P3 FMUL R10, R10, 0.25 ;  /* 0x3e8000000a0a3820 */ /* 0x008fe20000400000 */
[----:B----4-:R-:W-:Y:S01]  /*21560*/  @P3 FMUL R17, R17, 0.25 ;  /* 0x3e80000011113820 */ /* 0x010fe20000400000 */
[----:B-----5:R-:W-:Y:S01]  /*21570*/  @P3 FMUL R18, R18, 0.25 ;  /* 0x3e80000012123820 */ /* 0x020fe20000400000 */
[----:B------:R-:W-:-:S03]  /*21580*/  @P3 FMUL R19, R19, 0.25 ;  /* 0x3e80000013133820 */ /* 0x000fc60000400000 */
[----:B------:R-:W-:Y:S01]  /*21590*/  @!P4 FMUL R18, R18, 16777216 ;  /* 0x4b8000001212c820 */ /* 0x000fe20000400000 */
[----:B------:R-:W-:Y:S01]  /*215a0*/  @!P4 FMUL R17, R17, 16777216 ;  /* 0x4b8000001111c820 */ /* 0x000fe20000400000 */
[----:B------:R-:W-:Y:S01]  /*215b0*/  @!P4 FMUL R19, R19, 16777216 ;  /* 0x4b8000001313c820 */ /* 0x000fe20000400000 */
[----:B------:R-:W-:Y:S01]  /*215c0*/  @!P4 FMUL R10, R10, 16777216 ;  /* 0x4b8000000a0ac820 */ /* 0x000fe20000400000 */
[C---:B0-----:R-:W-:Y:S02]  /*215d0*/  FMUL R18, R0.reuse, R18 ;  /* 0x0000001200127220 */ /* 0x041fe40000400000 */
[C---:B------:R-:W-:Y:S01]  /*215e0*/  FMUL R19, R0.reuse, R19 ;  /* 0x0000001300137220 */ /* 0x040fe20000400000 */
[C---:B------:R-:W-:Y:S01]  /*215f0*/  FMUL R17, R0.reuse, R17 ;  /* 0x0000001100117220 */ /* 0x040fe20000400000 */
[----:B------:R-:W-:Y:S01]  /*21600*/  FMUL R10, R0, R10 ;  /* 0x0000000a000a7220 */ /* 0x000fe20000400000 */
[----:B------:R-:W-:Y:S01]  /*21610*/  @P3 FMUL R6, R6, 0.25 ;  /* 0x3e80000006063820 */ /* 0x000fe20000400000 */
[----:B------:R-:W-:Y:S01]  /*21620*/  @P3 FMUL R9, R9, 0.25 ;  /* 0x3e80000009093820 */ /* 0x000fe20000400000 */
[----:B------:R-:W-:Y:S02]  /*21630*/  STL [R1+0x38], R19 ;  /* 0x0000381301007387 */ /* 0x000fe40000100800 */
[----:B------:R-:W-:-:S02]  /*21640*/  @!P4 FMUL R6, R6, 16777216 ;  /* 0x4b8000000606c820 */ /* 0x000fc40000400000 */
[----:B------:R-:W-:Y:S01]  /*21650*/  STL [R1+0x34], R18 ;  /* 0x0000341201007387 */ /* 0x000fe20000100800 */
[----:B------:R-:W-:-:S03]  /*21660*/  @!P4 FMUL R9, R9, 16777216 ;  /* 0x4b8000000909c820 */ /* 0x000fc60000400000 */
[----:B------:R-:W-:Y:S04]  /*21670*/  STL [R1+0x30], R17 ;  /* 0x0000301101007387 */ /* 0x000fe80000100800 */
[----:B------:R0:W-:Y:S01]  /*21680*/  STL [R1+0x2c], R10 ;  /* 0x00002c0a01007387 */ /* 0x0001e20000100800 */
[----:B------:R-:W-:-:S03]  /*21690*/  FMUL R69, R0, R4 ;  /* 0x0000000400457220 */ /* 0x000fc60000400000 */
[----:B------:R-:W2:Y:S01]  /*216a0*/  LDL.LU R56, [R1+0x410] ;  /* 0x0004100001387983 */ /* 0x000ea20000300800 */
[----:B------:R-:W-:-:S03]  /*216b0*/  FMUL R71, R0, R6 ;  /* 0x0000000600477220 */ /* 0x000fc60000400000 */
[----:B------:R-:W3:Y:S01]  /*216c0*/  LDL.LU R58, [R1+0x414] ;  /* 0x00041400013a7983 */ /* 0x000ee20000300800 */
[----:B------:R-:W-:-:S03]  /*216d0*/  FMUL R73, R0, R9 ;  /* 0x0000000900497220 */ /* 0x000fc60000400000 */
[----:B------:R-:W4:Y:S04]  /*216e0*/  LDL.LU R57, [R1+0x400] ;  /* 0x0004000001397983 */ /* 0x000f280000300800 */
[----:B------:R-:W5:Y:S04]  /*216f0*/  LDL.LU R59, [R1+0x404] ;  /* 0x00040400013b7983 */ /* 0x000f680000300800 */
[----:B------:R-:W2:Y:S04]  /*21700*/  LDL.LU R4, [R1+0x3f0] ;  /* 0x0003f00001047983 */ /* 0x000ea80000300800 */
[----:B------:R-:W2:Y:S04]  /*21710*/  LDL.LU R6, [R1+0x3f4] ;  /* 0x0003f40001067983 */ /* 0x000ea80000300800 */
[----:B------:R-:W2:Y:S04]  /*21720*/  LDL.LU R9, [R1+0x3a0] ;  /* 0x0003a00001097983 */ /* 0x000ea80000300800 */
[----:B0-----:R-:W3:Y:S01]  /*21730*/  LDL.LU R10, [R1+0x3a4] ;  /* 0x0003a400010a7983 */ /* 0x001ee20000300800 */
[----:B------:R-:W-:-:S04]  /*21740*/  @P3 FMUL R5, R5, 0.25 ;  /* 0x3e80000005053820 */ /* 0x000fc80000400000 */
[----:B------:R-:W-:Y:S01]  /*21750*/  @!P4 FMUL R5, R5, 16777216 ;  /* 0x4b8000000505c820 */ /* 0x000fe20000400000 */
[----:B------:R-:W-:Y:S01]  /*21760*/  FSETP.NEU.AND P4, PT, R16, RZ, PT ;  /* 0x000000ff1000720b */ /* 0x000fe20003f8d000 */
[----:B------:R-:W-:Y:S01]  /*21770*/  IMAD.MOV.U32 R2, RZ, RZ, R30 ;  /* 0x000000ffff027224 */ /* 0x000fe200078e001e */
[----:B------:R-:W-:Y:S01]  /*21780*/  LOP3.LUT R28, R28, 0xffffefff, RZ, 0xc0, !PT ;  /* 0xffffefff1c1c7812 */ /* 0x000fe200078ec0ff */
[----:B------:R-:W-:-:S03]  /*21790*/  FMUL R70, R0, R5 ;  /* 0x0000000500467220 */ /* 0x000fc60000400000 */
[----:B------:R-:W-:-:S07]  /*217a0*/  FSETP.GEU.AND P5, PT, |R2|, 1.175494350822287508e-38, PT ;  /* 0x008000000200780b */ /* 0x000fce0003fae200 */
        /* <DEDUP_REMOVED lines=10> */
[----:B------:R-:W-:Y:S01]  /*21850*/  LOP3.LUT R28, R28, 0xfffffdff, RZ, 0xc0, !PT ;  /* 0xfffffdff1c1c7812 */ /* 0x000fe200078ec0ff */
[----:B--2---:R-:W-:Y:S01]  /*21860*/  @P4 FMUL R9, R9, 0.25 ;  /* 0x3e80000009094820 */ /* 0x004fe20000400000 */
[----:B---3--:R-:W-:-:S03]  /*21870*/  @P4 FMUL R10, R10, 0.25 ;  /* 0x3e8000000a0a4820 */ /* 0x008fc60000400000 */
[----:B------:R-:W-:Y:S01]  /*21880*/  @!P5 FMUL R9, R9, 16777216 ;  /* 0x4b8000000909d820 */ /* 0x000fe20000400000 */
[----:B------:R-:W-:-:S03]  /*21890*/  @!P5 FMUL R10, R10, 16777216 ;  /* 0x4b8000000a0ad820 */ /* 0x000fc60000400000 */
[C---:B0-----:R-:W-:Y:S01]  /*218a0*/  FMUL R9, R2.reuse, R9 ;  /* 0x0000000902097220 */ /* 0x041fe20000400000 */
[----:B------:R-:W-:-:S05]  /*218b0*/  FMUL R10, R2, R10 ;  /* 0x0000000a020a7220 */ /* 0x000fca0000400000 */
[----:B------:R-:W-:Y:S04]  /*218c0*/  STL [R1+0x28], R10 ;  /* 0x0000280a01007387 */ /* 0x000fe80000100800 */
[----:B------:R-:W-:Y:S04]  /*218d0*/  STL [R1+0x24], R9 ;  /* 0x0000240901007387 */ /* 0x000fe80000100800 */
[----:B------:R-:W2:Y:S01]  /*218e0*/  LDL.LU.64 R30, [R1+0x48] ;  /* 0x00004800011e7983 */ /* 0x000ea20000300a00 */
[----:B------:R-:W-:Y:S01]  /*218f0*/  @P4 FMUL R6, R6, 0.25 ;  /* 0x3e80000006064820 */ /* 0x000fe20000400000 */
[----:B------:R-:W-:-:S03]  /*21900*/  @P4 FMUL R4, R4, 0.25 ;  /* 0x3e80000004044820 */ /* 0x000fc60000400000 */
[----:B------:R-:W-:Y:S01]  /*21910*/  @!P5 FMUL R6, R6, 16777216 ;  /* 0x4b8000000606d820 */ /* 0x000fe20000400000 */
[----:B------:R-:W-:-:S03]  /*21920*/  @!P5 FMUL R4, R4, 16777216 ;  /* 0x4b8000000404d820 */ /* 0x000fc60000400000 */
[C---:B------:R-:W-:Y:S01]  /*21930*/  FMUL R6, R2.reuse, R6 ;  /* 0x0000000602067220 */ /* 0x040fe20000400000 */
[----:B------:R-:W-:-:S04]  /*21940*/  FMUL R4, R2, R4 ;  /* 0x0000000402047220 */ /* 0x000fc80000400000 */
[----:B------:R0:W-:Y:S04]  /*21950*/  STL [R1+0x20], R6 ;  /* 0x0000200601007387 */ /* 0x0001e80000100800 */
[----:B------:R1:W-:Y:S04]  /*21960*/  STL [R1+0x18], R4 ;  /* 0x0000180401007387 */ /* 0x0003e80000100800 */
[----:B------:R-:W3:Y:S04]  /*21970*/  LDL.LU R52, [R1+0x548] ;  /* 0x0005480001347983 */ /* 0x000ee80000300800 */
[----:B------:R-:W3:Y:S04]  /*21980*/  LDL.LU R54, [R1+0x54c] ;  /* 0x00054c0001367983 */ /* 0x000ee80000300800 */
[----:B------:R-:W3:Y:S04]  /*21990*/  LDL.LU R53, [R1+0x538] ;  /* 0x0005380001357983 */ /* 0x000ee80000300800 */
[----:B------:R-:W3:Y:S04]  /*219a0*/  LDL.LU R55, [R1+0x53c] ;  /* 0x00053c0001377983 */ /* 0x000ee80000300800 */
[----:B0-----:R-:W3:Y:S04]  /*219b0*/  LDL.LU R6, [R1+0x528] ;  /* 0x0005280001067983 */ /* 0x001ee80000300800 */
[----:B------:R-:W3:Y:S04]  /*219c0*/  LDL.LU R11, [R1+0x52c] ;  /* 0x00052c00010b7983 */ /* 0x000ee80000300800 */
[----:B------:R-:W3:Y:S04]  /*219d0*/  LDL.LU R16, [R1+0x3e8] ;  /* 0x0003e80001107983 */ /* 0x000ee80000300800 */
[----:B------:R-:W3:Y:S01]  /*219e0*/  LDL.LU R17, [R1+0x3ec] ;  /* 0x0003ec0001117983 */ /* 0x000ee20000300800 */
[----:B-----5:R-:W-:Y:S01]  /*219f0*/  @P4 FMUL R59, R59, 0.25 ;  /* 0x3e8000003b3b4820 */ /* 0x020fe20000400000 */
[----:B----4-:R-:W-:Y:S01]  /*21a00*/  @P4 FMUL R57, R57, 0.25 ;  /* 0x3e80000039394820 */ /* 0x010fe20000400000 */
[----:B------:R-:W-:Y:S01]  /*21a10*/  @P4 FMUL R58, R58, 0.25 ;  /* 0x3e8000003a3a4820 */ /* 0x000fe20000400000 */
[----:B------:R-:W-:Y:S01]  /*21a20*/  @P4 FMUL R56, R56, 0.25 ;  /* 0x3e80000038384820 */ /* 0x000fe20000400000 */
[----:B------:R-:W-:Y:S01]  /*21a30*/  @!P5 FMUL R59, R59, 16777216 ;  /* 0x4b8000003b3bd820 */ /* 0x000fe20000400000 */
[----:B------:R-:W-:Y:S01]  /*21a40*/  @!P5 FMUL R57, R57, 16777216 ;  /* 0x4b8000003939d820 */ /* 0x000fe20000400000 */
[----:B------:R-:W-:Y:S01]  /*21a50*/  @!P5 FMUL R58, R58, 16777216 ;  /* 0x4b8000003a3ad820 */ /* 0x000fe20000400000 */
[----:B------:R-:W-:Y:S01]  /*21a60*/  @!P5 FMUL R56, R56, 16777216 ;  /* 0x4b8000003838d820 */ /* 0x000fe20000400000 */
[C---:B------:R-:W-:Y:S01]  /*21a70*/  FMUL R59, R2.reuse, R59 ;  /* 0x0000003b023b7220 */ /* 0x040fe20000400000 */
[C---:B------:R-:W-:Y:S01]  /*21a80*/  FMUL R57, R2.reuse, R57 ;  /* 0x0000003902397220 */ /* 0x040fe20000400000 */
[C---:B------:R-:W-:Y:S01]  /*21a90*/  FMUL R58, R2.reuse, R58 ;  /* 0x0000003a023a7220 */ /* 0x040fe20000400000 */
[----:B------:R-:W-:Y:S01]  /*21aa0*/  FMUL R56, R2, R56 ;  /* 0x0000003802387220 */ /* 0x000fe20000400000 */
[----:B------:R-:W-:-:S05]  /*21ab0*/  VIADD R2, R0, 0xc0cafb0d ;  /* 0xc0cafb0d00027836 */ /* 0x000fca0000000000 */
[----:B-1----:R-:W-:-:S04]  /*21ac0*/  LOP3.LUT R4, R2, 0xff800000, RZ, 0xc0, !PT ;  /* 0xff80000002047812 */ /* 0x002fc800078ec0ff */
        /* <DEDUP_REMOVED lines=44> */
[----:B--2---:R-:W-:-:S04]  /*21d90*/  MOV R5, R31 ;  /* 0x0000001f00057202 */ /* 0x004fc80000000f00 */
        /* <DEDUP_REMOVED lines=24> */
[----:B------:R-:W-:Y:S01]  /*21f20*/  STL [R1+0xc], R17 ;  /* 0x00000c1101007387 */ /* 0x000fe20000100800 */
[----:B------:R-:W-:Y:S01]  /*21f30*/  @!P4 FMUL R54, R54, 16777216 ;  /* 0x4b8000003636c820 */ /* 0x000fe20000400000 */
[----:B------:R-:W-:-:S02]  /*21f40*/  @!P4 FMUL R55, R55, 16777216 ;  /* 0x4b8000003737c820 */ /* 0x000fc40000400000 */
[----:B------:R0:W-:Y:S01]  /*21f50*/  STL [R1+0x8], R16 ;  /* 0x0000081001007387 */ /* 0x0001e20000100800 */
[----:B------:R-:W-:Y:S01]  /*21f60*/  @!P4 FMUL R53, R53, 16777216 ;  /* 0x4b8000003535c820 */ /* 0x000fe20000400000 */
[----:B------:R-:W-:Y:S02]  /*21f70*/  @!P4 FMUL R52, R52, 16777216 ;  /* 0x4b8000003434c820 */ /* 0x000fe40000400000 */
[----:B------:R1:W-:Y:S04]  /*21f80*/  STL [R1+0x4], R11 ;  /* 0x0000040b01007387 */ /* 0x0003e80000100800 */
[----:B------:R2:W-:Y:S01]  /*21f90*/  STL [R1], R6 ;  /* 0x0000000601007387 */ /* 0x0005e20000100800 */
[----:B------:R-:W-:-:S03]  /*21fa0*/  FMUL R55, R5, R55 ;  /* 0x0000003705377220 */ /* 0x000fc60000400000 */
[----:B------:R-:W3:Y:S01]  /*21fb0*/  LDL.LU R48, [R1+0x540] ;  /* 0x0005400001307983 */ /* 0x000ee20000300800 */
[C---:B------:R-:W-:Y:S01]  /*21fc0*/  FMUL R53, R5.reuse, R53 ;  /* 0x0000003505357220 */ /* 0x040fe20000400000 */
[C---:B------:R-:W-:Y:S02]  /*21fd0*/  FMUL R54, R5.reuse, R54 ;  /* 0x0000003605367220 */ /* 0x040fe40000400000 */
[----:B------:R-:W4:Y:S01]  /*21fe0*/  LDL.LU R50, [R1+0x544] ;  /* 0x0005440001327983 */ /* 0x000f220000300800 */
[----:B------:R-:W-:-:S03]  /*21ff0*/  FMUL R52, R5, R52 ;  /* 0x0000003405347220 */ /* 0x000fc60000400000 */
[----:B------:R-:W5:Y:S04]  /*22000*/  LDL.LU R49, [R1+0x530] ;  /* 0x0005300001317983 */ /* 0x000f680000300800 */
[----:B------:R-:W3:Y:S04]  /*22010*/  LDL.LU R51, [R1+0x534] ;  /* 0x0005340001337983 */ /* 0x000ee80000300800 */
[----:B------:R-:W3:Y:S04]  /*22020*/  LDL.LU R5, [R1+0x520] ;  /* 0x0005200001057983 */ /* 0x000ee80000300800 */
[----:B0-----:R-:W4:Y:S04]  /*22030*/  LDL.LU R16, [R1+0x524] ;  /* 0x0005240001107983 */ /* 0x001f280000300800 */
[----:B------:R-:W5:Y:S04]  /*22040*/  LDL.LU R17, [R1+0x3e0] ;  /* 0x0003e00001117983 */ /* 0x000f680000300800 */
[----:B------:R-:W5:Y:S01]  /*22050*/  LDL.LU R18, [R1+0x3e4] ;  /* 0x0003e40001127983 */ /* 0x000f620000300800 */
[----:B------:R-:W-:Y:S01]  /*22060*/  FSETP.NEU.AND P4, PT, R12, RZ, PT ;  /* 0x000000ff0c00720b */ /* 0x000fe20003f8d000 */
[----:B------:R-:W-:Y:S01]  /*22070*/  IMAD.MOV.U32 R4, RZ, RZ, R30 ;  /* 0x000000ffff047224 */ /* 0x000fe200078e001e */
[----:B------:R-:W-:Y:S01]  /*22080*/  LOP3.LUT R28, R28, 0xfffffbff, RZ, 0xc0, !PT ;  /* 0xfffffbff1c1c7812 */ /* 0x000fe200078ec0ff */
[----:B------:R-:W5:Y:S03]  /*22090*/  LDL.LU.64 R30, [R1+0x50] ;  /* 0x00005000011e7983 */ /* 0x000f660000300a00 */
[----:B------:R-:W-:-:S07]  /*220a0*/  FSETP.GEU.AND P5, PT, |R4|, 1.175494350822287508e-38, PT ;  /* 0x008000000400780b */ /* 0x000fce0003fae200 */
[----:B------:R-:W-:Y:S02]  /*220b0*/  @P4 LOP3.LUT R28, R28, 0x400, RZ, 0xfc, !PT ;  /* 0x000004001c1c4812 */ /* 0x000fe400078efcff */
[C---:B------:R-:W-:Y:S01]  /*220c0*/  FSETP.GT.AND P4, PT, |R4|.reuse, 8.50705917302346158658e+37, PT ;  /* 0x7e8000000400780b */ /* 0x040fe20003f84200 */
[C---:B-1----:R-:W-:Y:S01]  /*220d0*/  FMUL R11, R4.reuse, 8388608 ;  /* 0x4b000000040b7820 */ /* 0x042fe20000400000 */
[----:B------:R-:W-:-:S04]  /*220e0*/  FSETP.GEU.AND P3, PT, R4, 1.175494350822287508e-38, PT ;  /* 0x008000000400780b */ /* 0x000fc80003f6e000 */
[----:B------:R-:W-:-:S07]  /*220f0*/  FSEL R11, R11, R4, !P3 ;  /* 0x000000040b0b7208 */ /* 0x000fce0005800000 */
[----:B------:R-:W-:-:S04]  /*22100*/  @P4 FMUL R4, R4, 0.25 ;  /* 0x3e80000004044820 */ /* 0x000fc80000400000 */
[----:B------:R-:W-:-:S06]  /*22110*/  @!P5 FMUL R4, R4, 16777216 ;  /* 0x4b8000000404d820 */ /* 0x000fcc0000400000 */
[----:B------:R-:W0:Y:S01]  /*22120*/  MUFU.RCP R4, R4 ;  /* 0x0000000400047308 */ /* 0x000e220000001000 */
[----:B--2---:R-:W-:Y:S02]  /*22130*/  FSEL R6, RZ, -23, P3 ;  /* 0xc1b80000ff067808 */ /* 0x004fe40001800000 */
[----:B------:R-:W-:Y:S02]  /*22140*/  FSETP.NEU.AND P3, PT, R14, RZ, PT ;  /* 0x000000ff0e00720b */ /* 0x000fe40003f6d000 */
[----:B------:R-:W-:-:S11]  /*22150*/  LOP3.LUT R28, R28, 0xffffff7f, RZ, 0xc0, !PT ;  /* 0xffffff7f1c1c7812 */ /* 0x000fd600078ec0ff */
[----:B------:R-:W-:Y:S02]  /*22160*/  @P3 LOP3.LUT R28, R28, 0x80, RZ, 0xfc, !PT ;  /* 0x000000801c1c3812 */ /* 0x000fe400078efcff */
[----:B------:R-:W-:Y:S01]  /*22170*/  ISETP.GE.U32.AND P3, PT, R11, 0x7f800000, PT ;  /* 0x7f8000000b00780c */ /* 0x000fe20003f66070 */
        /* <DEDUP_REMOVED lines=11> */
[----:B------:R-:W-:-:S03]  /*22230*/  FMUL R121, R4, R5 ;  /* 0x0000000504797220 */ /* 0x000fc60000400000 */
[----:B------:R-:W-:Y:S04]  /*22240*/  STL [R1+0x8ec], R124 ;  /* 0x0008ec7c01007387 */ /* 0x000fe80000100800 */
[----:B------:R-:W-:Y:S04]  /*22250*/  STL [R1+0x8f0], R123 ;  /* 0x0008f07b01007387 */ /* 0x000fe80000100800 */
[----:B------:R-:W-:Y:S04]  /*22260*/  STL [R1+0x8f4], R122 ;  /* 0x0008f47a01007387 */ /* 0x000fe80000100800 */
[----:B------:R-:W-:Y:S04]  /*22270*/  STL [R1+0x8f8], R121 ;  /* 0x0008f87901007387 */ /* 0x000fe80000100800 */
[----:B------:R-:W2:Y:S04]  /*22280*/  LDL.LU R44, [R1+0x3d8] ;  /* 0x0003d800012c7983 */ /* 0x000ea80000300800 */
[----:B------:R-:W3:Y:S04]  /*22290*/  LDL.LU R46, [R1+0x3dc] ;  /* 0x0003dc00012e7983 */ /* 0x000ee80000300800 */
[----:B------:R-:W4:Y:S04]  /*222a0*/  LDL.LU R45, [R1+0x3c8] ;  /* 0x0003c800012d7983 */ /* 0x000f280000300800 */
[----:B------:R-:W5:Y:S04]  /*222b0*/  LDL.LU R47, [R1+0x3cc] ;  /* 0x0003cc00012f7983 */ /* 0x000f680000300800 */
[----:B------:R-:W2:Y:S04]  /*222c0*/  LDL.LU R116, [R1+0x3b8] ;  /* 0x0003b80001747983 */ /* 0x000ea80000300800 */
[----:B------:R-:W3:Y:S04]  /*222d0*/  LDL.LU R118, [R1+0x3bc] ;  /* 0x0003bc0001767983 */ /* 0x000ee80000300800 */
[----:B------:R-:W4:Y:S04]  /*222e0*/  LDL.LU R117, [R1+0x388] ;  /* 0x0003880001757983 */ /* 0x000f280000300800 */
[----:B------:R-:W5:Y:S01]  /*222f0*/  LDL.LU R119, [R1+0x38c] ;  /* 0x00038c0001777983 */ /* 0x000f620000300800 */
        /* <DEDUP_REMOVED lines=31> */
[----:B------:R-:W-:Y:S01]  /*224f0*/  IADD3 R6, PT, PT, R2, -0x3f3504f3, RZ ;  /* 0xc0cafb0d02067810 */ /* 0x000fe20007ffe0ff */
[----:B------:R-:W-:-:S03]  /*22500*/  @P3 IMAD.MOV.U32 R4, RZ, RZ, 0x7f800000 ;  /* 0x7f800000ff043424 */ /* 0x000fc600078e00ff */
[----:B------:R-:W-:Y:S01]  /*22510*/  LOP3.LUT R6, R6, 0xff800000, RZ, 0xc0, !PT ;  /* 0xff80000006067812 */ /* 0x000fe200078ec0ff */
[----:B------:R-:W-:-:S03]  /*22520*/  @P3 FFMA.FTZ R16, R11, R4, +INF ;  /* 0x7f8000000b103423 */ /* 0x000fc60000010004 */
[----:B------:R-:W-:Y:S01]  /*22530*/  I2FP.F32.S32 R5, R6 ;  /* 0x0000000600057245 */ /* 0x000fe20000201400 */
[----:B------:R-:W-:Y:S01]  /*22540*/  IMAD.IADD R6, R2, 0x1, -R6 ;  /* 0x0000000102067824 */ /* 0x000fe200078e0a06 */
        /* <DEDUP_REMOVED lines=13> */
[----:B------:R-:W-:-:S03]  /*22620*/  ISETP.GE.U32.AND P2, PT, R2, 0x7f800000, PT ;  /* 0x7f8000000200780c */ /* 0x000fc60003f46070 */
[----:B------:R-:W-:-:S04]  /*22630*/  FMUL R5, R6, R5 ;  /* 0x0000000506057220 */ /* 0x000fc80000400000 */
[----:B------:R-:W-:-:S04]  /*22640*/  FFMA.FTZ R5, R6, 1.4426950216293334961, R5 ;  /* 0x3fb8aa3b06057823 */ /* 0x000fc80000010005 */
[----:B------:R-:W-:Y:S01]  /*22650*/  FADD R29, R4, R5 ;  /* 0x00000005041d7221 */ /* 0x000fe20000000000 */
[----:B------:R-:W-:Y:S02]  /*22660*/  MOV R5, R31 ;  /* 0x0000001f00057202 */ /* 0x000fe40000000f00 */
[----:B------:R-:W-:Y:S02]  /*22670*/  @P2 MOV R4, 0x7f800000 ;  /* 0x7f80000000042802 */ /* 0x000fe40000000f00 */
[C---:B------:R-:W-:Y:S02]  /*22680*/  FSETP.GT.AND P3, PT, |R5|.reuse, 8.50705917302346158658e+37, PT ;  /* 0x7e8000000500780b */ /* 0x040fe40003f64200 */
[C---:B------:R-:W-:Y:S01]  /*22690*/  FSETP.GEU.AND P4, PT, |R5|.reuse, 1.175494350822287508e-38, PT ;  /* 0x008000000500780b */ /* 0x040fe20003f8e200 */
[----:B------:R-:W-:Y:S01]  /*226a0*/  @P2 FFMA.FTZ R29, R2, R4, +INF ;  /* 0x7f800000021d2423 */ /* 0x000fe20000010004 */
[C---:B------:R-:W-:Y:S01]  /*226b0*/  FMUL R12, R5.reuse, 8388608 ;  /* 0x4b000000050c7820 */ /* 0x040fe20000400000 */
[----:B------:R-:W-:-:S04]  /*226c0*/  FSETP.GEU.AND P2, PT, R5, 1.175494350822287508e-38, PT ;  /* 0x008000000500780b */ /* 0x000fc80003f4e000 */
[----:B------:R-:W-:-:S04]  /*226d0*/  FSEL R12, R12, R5, !P2 ;  /* 0x000000050c0c7208 */ /* 0x000fc80005000000 */
[----:B------:R-:W-:-:S04]  /*226e0*/  @P3 FMUL R5, R5, 0.25 ;  /* 0x3e80000005053820 */ /* 0x000fc80000400000 */
[----:B------:R-:W-:-:S06]  /*226f0*/  @!P4 FMUL R5, R5, 16777216 ;  /* 0x4b8000000505c820 */ /* 0x000fcc0000400000 */
[----:B------:R-:W0:Y:S01]  /*22700*/  MUFU.RCP R5, R5 ;  /* 0x0000000500057308 */ /* 0x000e220000001000 */
[----:B--2---:R-:W-:Y:S01]  /*22710*/  @P3 FMUL R116, R116, 0.25 ;  /* 0x3e80000074743820 */ /* 0x004fe20000400000 */
[----:B---3--:R-:W-:Y:S01]  /*22720*/  @P3 FMUL R118, R118, 0.25 ;  /* 0x3e80000076763820 */ /* 0x008fe20000400000 */
[----:B----4-:R-:W-:Y:S01]  /*22730*/  @P3 FMUL R117, R117, 0.25 ;  /* 0x3e80000075753820 */ /* 0x010fe20000400000 */
[----:B-----5:R-:W-:-:S03]  /*22740*/  @P3 FMUL R119, R119, 0.25 ;  /* 0x3e80000077773820 */ /* 0x020fc60000400000 */
        /* <DEDUP_REMOVED lines=16> */
[----:B------:R-:W5:Y:S04]  /*22850*/  LDL.LU R112, [R1+0x3b0] ;  /* 0x0003b00001707983 */ /* 0x000f680000300800 */
[----:B------:R-:W5:Y:S04]  /*22860*/  LDL.LU R114, [R1+0x3b4] ;  /* 0x0003b40001727983 */ /* 0x000f680000300800 */
[----:B------:R-:W5:Y:S04]  /*22870*/  LDL.LU R113, [R1+0x380] ;  /* 0x0003800001717983 */ /* 0x000f680000300800 */
[----:B------:R-:W5:Y:S04]  /*22880*/  LDL.LU R115, [R1+0x384] ;  /* 0x0003840001737983 */ /* 0x000f680000300800 */
[----:B------:R-:W5:Y:S01]  /*22890*/  LDL.LU.64 R32, [R1+0x6d0] ;  /* 0x0006d00001207983 */ /* 0x000f620000300a00 */
        /* <DEDUP_REMOVED lines=8> */
[----:B------:R-:W-:Y:S01]  /*22920*/  FSETP.NEU.AND P4, PT, R15, RZ, PT ;  /* 0x000000ff0f00720b */ /* 0x000fe20003f8d000 */
[----:B------:R-:W-:Y:S01]  /*22930*/  IMAD.MOV.U32 R4, RZ, RZ, R30 ;  /* 0x000000ffff047224 */ /* 0x000fe200078e001e */
[----:B------:R-:W-:-:S04]  /*22940*/  LOP3.LUT R28, R28, 0xfffffeff, RZ, 0xc0, !PT ;  /* 0xfffffeff1c1c7812 */ /* 0x000fc800078ec0ff */
        /* <DEDUP_REMOVED lines=9> */
[----:B------:R-:W-:-:S05]  /*229e0*/  VIADD R6, R18, 0xc0cafb0d ;  /* 0xc0cafb0d12067836 */ /* 0x000fca0000000000 */
[----:B------:R-:W-:Y:S01]  /*229f0*/  LOP3.LUT R6, R6, 0xff800000, RZ, 0xc0, !PT ;  /* 0xff80000006067812 */ /* 0x000fe200078ec0ff */
[C---:B------:R-:W-:Y:S01]  /*22a00*/  FMUL R47, R5.reuse, R47 ;  /* 0x0000002f052f7220 */ /* 0x040fe20000400000 */
[C---:B------:R-:W-:Y:S01]  /*22a10*/  FMUL R45, R5.reuse, R45 ;  /* 0x0000002d052d7220 */ /* 0x040fe20000400000 */
[C---:B------:R-:W-:Y:S01]  /*22a20*/  FMUL R46, R5.reuse, R46 ;  /* 0x0000002e052e7220 */ /* 0x040fe20000400000 */
[----:B------:R-:W-:Y:S01]  /*22a30*/  FMUL R44, R5, R44 ;  /* 0x0000002c052c7220 */ /* 0x000fe20000400000 */
[----:B------:R-:W-:Y:S02]  /*22a40*/  FSEL R5, RZ, -23, P3 ;  /* 0xc1b80000ff057808 */ /* 0x000fe40001800000 */
[----:B------:R-:W-:Y:S01]  /*22a50*/  ISETP.GE.U32.AND P3, PT, R18, 0x7f800000, PT ;  /* 0x7f8000001200780c */ /* 0x000fe20003f66070 */
[----:B--2---:R-:W-:Y:S01]  /*22a60*/  @P4 FMUL R40, R40, 0.25 ;  /* 0x3e80000028284820 */ /* 0x004fe20000400000 */
        /* <DEDUP_REMOVED lines=22> */
[----:B------:R-:W-:Y:S01]  /*22bd0*/  FMUL R40, R4, R40 ;  /* 0x0000002804287220 */ /* 0x000fe20000400000 */
[----:B------:R-:W-:-:S02]  /*22be0*/  I2FP.F32.S32 R4, R6 ;  /* 0x0000000600047245 */ /* 0x000fc40000201400 */
        /* <DEDUP_REMOVED lines=16> */
[----:B------:R-:W-:-:S04]  /*22cf0*/  @P3 IMAD.MOV.U32 R4, RZ, RZ, 0x7f800000 ;  /* 0x7f800000ff043424 */ /* 0x000fc800078e00ff */
[----:B------:R-:W-:Y:S01]  /*22d00*/  @P3 FFMA.FTZ R30, R18, R4, +INF ;  /* 0x7f800000121e3423 */ /* 0x000fe20000010004 */
[----:B------:R-:W-:-:S04]  /*22d10*/  IADD3 R4, PT, PT, R12, -0x3f3504f3, RZ ;  /* 0xc0cafb0d0c047810 */ /* 0x000fc80007ffe0ff */
[----:B------:R-:W-:-:S04]  /*22d20*/  LOP3.LUT R4, R4, 0xff800000, RZ, 0xc0, !PT ;  /* 0xff80000004047812 */ /* 0x000fc800078ec0ff */
        /* <DEDUP_REMOVED lines=12> */
[----:B------:R-:W-:Y:S01]  /*22df0*/  FFMA.FTZ R6, R4, R6, 0.48089820146560668945 ;  /* 0x3ef6384a04067423 */ /* 0x000fe20000010006 */
[----:B------:R-:W-:-:S03]  /*22e00*/  ISETP.GE.U32.AND P2, PT, R12, 0x7f800000, PT ;  /* 0x7f8000000c00780c */ /* 0x000fc60003f46070 */
[----:B------:R-:W-:-:S04]  /*22e10*/  FFMA.FTZ R6, R4, R6, -0.72134751081466674805 ;  /* 0xbf38aa3b04067423 */ /* 0x000fc80000010006 */
[----:B------:R-:W-:-:S04]  /*22e20*/  FMUL R6, R4, R6 ;  /* 0x0000000604067220 */ /* 0x000fc80000400000 */
[----:B------:R-:W-:-:S04]  /*22e30*/  FMUL R6, R4, R6 ;  /* 0x0000000604067220 */ /* 0x000fc80000400000 */
[----:B------:R-:W-:Y:S01]  /*22e40*/  FFMA.FTZ R6, R4, 1.4426950216293334961, R6 ;  /* 0x3fb8aa3b04067823 */ /* 0x000fe20000010006 */
[----:B------:R-:W-:Y:S01]  /*22e50*/  @P2 MOV R4, 0x7f800000 ;  /* 0x7f80000000042802 */ /* 0x000fe20000000f00 */
[----:B------:R-:W-:Y:S02]  /*22e60*/  STL [R1+0x90c], R115 ;  /* 0x00090c7301007387 */ /* 0x000fe40000100800 */
[----:B------:R-:W-:Y:S02]  /*22e70*/  FADD R14, R5, R6 ;  /* 0x00000006050e7221 */ /* 0x000fe40000000000 */
[----:B------:R-:W-:Y:S01]  /*22e80*/  @P2 FFMA.FTZ R14, R12, R4, +INF ;  /* 0x7f8000000c0e2423 */ /* 0x000fe20000010004 */
[----:B------:R-:W-:Y:S01]  /*22e90*/  STL [R1+0x910], R113 ;  /* 0x0009107101007387 */ /* 0x000fe20000100800 */
[----:B------:R-:W-:-:S03]  /*22ea0*/  MOV R5, R33 ;  /* 0x0000002100057202 */ /* 0x000fc60000000f00 */
[----:B------:R-:W-:Y:S01]  /*22eb0*/  STL [R1+0x914], R114 ;  /* 0x0009147201007387 */ /* 0x000fe20000100800 */
[----:B------:R-:W-:-:S03]  /*22ec0*/  IMAD.MOV.U32 R4, RZ, RZ, R32 ;  /* 0x000000ffff047224 */ /* 0x000fc600078e0020 */
[----:B------:R-:W-:Y:S04]  /*22ed0*/  STL [R1+0x918], R112 ;  /* 0x0009187001007387 */ /* 0x000fe80000100800 */
[----:B------:R-:W2:Y:S04]  /*22ee0*/  LDL.LU R31, [R1+0x568] ;  /* 0x00056800011f7983 */ /* 0x000ea80000300800 */
[----:B------:R0:W-:Y:S04]  /*22ef0*/  STL [R1+0x3c], R14 ;  /* 0x00003c0e01007387 */ /* 0x0001e80000100800 */
[----:B------:R-:W3:Y:S04]  /*22f00*/  LDL.LU R33, [R1+0x56c] ;  /* 0x00056c0001217983 */ /* 0x000ee80000300800 */
[----:B------:R-:W4:Y:S04]  /*22f10*/  LDL.LU R32, [R1+0x578] ;  /* 0x0005780001207983 */ /* 0x000f280000300800 */
[----:B------:R-:W5:Y:S04]  /*22f20*/  LDL.LU R39, [R1+0x57c] ;  /* 0x00057c0001277983 */ /* 0x000f680000300800 */
[----:B------:R-:W2:Y:S04]  /*22f30*/  LDL.LU R108, [R1+0x598] ;  /* 0x00059800016c7983 */ /* 0x000ea80000300800 */
[----:B------:R-:W2:Y:S04]  /*22f40*/  LDL.LU R110, [R1+0x59c] ;  /* 0x00059c00016e7983 */ /* 0x000ea80000300800 */
[----:B------:R-:W2:Y:S04]  /*22f50*/  LDL.LU R109, [R1+0x588] ;  /* 0x00058800016d7983 */ /* 0x000ea80000300800 */
[----:B------:R-:W3:Y:S01]  /*22f60*/  LDL.LU R111, [R1+0x58c] ;  /* 0x00058c00016f7983 */ /* 0x000ee20000300800 */
[----:B------:R-:W-:-:S02]  /*22f70*/  FSETP.GT.AND P3, PT, |R5|, 8.50705917302346158658e+37, PT ;  /* 0x7e8000000500780b */ /* 0x000fc40003f64200 */
[C---:B------:R-:W-:Y:S01]  /*22f80*/  FSETP.GEU.AND P4, PT, |R5|.reuse, 1.175494350822287508e-38, PT ;  /* 0x008000000500780b */ /* 0x040fe20003f8e200 */
[C---:B------:R-:W-:Y:S01]  /*22f90*/  FMUL R17, R5.reuse, 8388608 ;  /* 0x4b00000005117820 */ /* 0x040fe20000400000 */
[----:B------:R-:W-:-:S04]  /*22fa0*/  FSETP.GEU.AND P2, PT, R5, 1.175494350822287508e-38, PT ;  /* 0x008000000500780b */ /* 0x000fc80003f4e000 */
[----:B------:R-:W-:-:S05]  /*22fb0*/  FSEL R17, R17, R5, !P2 ;  /* 0x0000000511117208 */ /* 0x000fca0005000000 */
[----:B------:R-:W-:-:S04]  /*22fc0*/  @P3 FMUL R5, R5, 0.25 ;  /* 0x3e80000005053820 */ /* 0x000fc80000400000 */
[----:B------:R-:W-:-:S06]  /*22fd0*/  @!P4 FMUL R5, R5, 16777216 ;  /* 0x4b8000000505c820 */ /* 0x000fcc0000400000 */
[----:B------:R-:W1:Y:S01]  /*22fe0*/  MUFU.RCP R5, R5 ;  /* 0x0000000500057308 */ /* 0x000e620000001000 */
[----:B--2---:R-:W-:Y:S01]  /*22ff0*/  @P3 FMUL R109, R109, 0.25 ;  /* 0x3e8000006d6d3820 */ /* 0x004fe20000400000 */
[----:B---3--:R-:W-:-:S03]  /*23000*/  @P3 FMUL R111, R111, 0.25 ;  /* 0x3e8000006f6f3820 */ /* 0x008fc60000400000 */
[----:B------:R-:W-:Y:S01]  /*23010*/  @!P4 FMUL R109, R109, 16777216 ;  /* 0x4b8000006d6dc820 */ /* 0x000fe20000400000 */
[----:B------:R-:W-:-:S03]  /*23020*/  @!P4 FMUL R111, R111, 16777216 ;  /* 0x4b8000006f6fc820 */ /* 0x000fc60000400000 */
[C---:B-1----:R-:W-:Y:S01]  /*23030*/  FMUL R109, R5.reuse, R109 ;  /* 0x0000006d056d7220 */ /* 0x042fe20000400000 */
[----:B------:R-:W-:-:S05]  /*23040*/  FMUL R111, R5, R111 ;  /* 0x0000006f056f7220 */ /* 0x000fca0000400000 */
[----:B------:R-:W-:Y:S04]  /*23050*/  STL [R1+0x91c], R111 ;  /* 0x00091c6f01007387 */ /* 0x000fe80000100800 */
[----:B------:R-:W-:Y:S04]  /*23060*/  STL [R1+0x920], R109 ;  /* 0x0009206d01007387 */ /* 0x000fe80000100800 */
[----:B------:R-:W2:Y:S04]  /*23070*/  LDL.LU R37, [R1+0x560] ;  /* 0x0005600001257983 */ /* 0x000ea80000300800 */
[----:B------:R-:W3:Y:S04]  /*23080*/  LDL.LU R35, [R1+0x564] ;  /* 0x0005640001237983 */ /* 0x000ee80000300800 */
[----:B------:R-:W3:Y:S04]  /*23090*/  LDL.LU R36, [R1+0x570] ;  /* 0x0005700001247983 */ /* 0x000ee80000300800 */
[----:B------:R-:W3:Y:S04]  /*230a0*/  LDL.LU R34, [R1+0x574] ;  /* 0x0005740001227983 */ /* 0x000ee80000300800 */
[----:B------:R-:W3:Y:S04]  /*230b0*/  LDL.LU R104, [R1+0x590] ;  /* 0x0005900001687983 */ /* 0x000ee80000300800 */
[----:B------:R-:W3:Y:S04]  /*230c0*/  LDL.LU R106, [R1+0x594] ;  /* 0x00059400016a7983 */ /* 0x000ee80000300800 */
[----:B------:R-:W3:Y:S04]  /*230d0*/  LDL.LU R105, [R1+0x580] ;  /* 0x0005800001697983 */ /* 0x000ee80000300800 */
[----:B------:R-:W3:Y:S01]  /*230e0*/  LDL.LU R107, [R1+0x584] ;  /* 0x00058400016b7983 */ /* 0x000ee20000300800 */
[----:B------:R-:W-:Y:S01]  /*230f0*/  @P3 FMUL R110, R110, 0.25 ;  /* 0x3e8000006e6e3820 */ /* 0x000fe20000400000 */
[----:B------:R-:W-:Y:S01]  /*23100*/  @P3 FMUL R108, R108, 0.25 ;  /* 0x3e8000006c6c3820 */ /* 0x000fe20000400000 */
        /* <DEDUP_REMOVED lines=8> */
[----:B------:R-:W-:Y:S01]  /*23190*/  @!P4 FMUL R33, R33, 16777216 ;  /* 0x4b8000002121c820 */ /* 0x000fe20000400000 */
[----:B------:R-:W-:Y:S01]  /*231a0*/  @!P4 FMUL R31, R31, 16777216 ;  /* 0x4b8000001f1fc820 */ /* 0x000fe20000400000 */
[----:B------:R-:W-:-:S02]  /*231b0*/  FSETP.GT.AND P4, PT, |R4|, 8.50705917302346158658e+37, PT ;  /* 0x7e8000000400780b */ /* 0x000fc40003f84200 */
[C---:B------:R-:W-:Y:S01]  /*231c0*/  FSETP.GEU.AND P5, PT, |R4|.reuse, 1.175494350822287508e-38, PT ;  /* 0x008000000400780b */ /* 0x040fe20003fae200 */
[C---:B------:R-:W-:Y:S01]  /*231d0*/  FMUL R25, R4.reuse, 8388608 ;  /* 0x4b00000004197820 */ /* 0x040fe20000400000 */
[----:B------:R-:W-:Y:S01]  /*231e0*/  FSETP.GEU.AND P3, PT, R4, 1.175494350822287508e-38, PT ;  /* 0x008000000400780b */ /* 0x000fe20003f6e000 */
[----:B------:R-:W4:Y:S03]  /*231f0*/  LDL.LU.64 R64, [R1+0x6d8] ;  /* 0x0006d80001407983 */ /* 0x000f260000300a00 */
[----:B------:R-:W-:-:S05]  /*23200*/  FSEL R25, R25, R4, !P3 ;  /* 0x0000000419197208 */ /* 0x000fca0005800000 */
[----:B------:R-:W-:-:S04]  /*23210*/  @P4 FMUL R4, R4, 0.25 ;  /* 0x3e80000004044820 */ /* 0x000fc80000400000 */
[----:B------:R-:W-:-:S06]  /*23220*/  @!P5 FMUL R4, R4, 16777216 ;  /* 0x4b8000000404d820 */ /* 0x000fcc0000400000 */
[----:B------:R-:W1:Y:S01]  /*23230*/  MUFU.RCP R4, R4 ;  /* 0x0000000400047308 */ /* 0x000e620000001000 */
[C---:B------:R-:W-:Y:S01]  /*23240*/  FMUL R110, R5.reuse, R110 ;  /* 0x0000006e056e7220 */ /* 0x040fe20000400000 */
[C---:B------:R-:W-:Y:S01]  /*23250*/  FMUL R108, R5.reuse, R108 ;  /* 0x0000006c056c7220 */ /* 0x040fe20000400000 */
        /* <DEDUP_REMOVED lines=8> */
[----:B------:R-:W-:Y:S01]  /*232e0*/  @P4 FMUL R36, R36, 0.25 ;  /* 0x3e80000024244820 */ /* 0x000fe20000400000 */
        /* <DEDUP_REMOVED lines=16> */
[C---:B------:R-:W-:Y:S01]  /*233f0*/  FMUL R104, R4.reuse, R104 ;  /* 0x0000006804687220 */ /* 0x040fe20000400000 */
        /* <DEDUP_REMOVED lines=22> */
[----:B------:R-:W-:-:S03]  /*23560*/  @P3 IMAD.MOV.U32 R4, RZ, RZ, 0x7f800000 ;  /* 0x7f800000ff043424 */ /* 0x000fc600078e00ff */
[----:B0-----:R-:W-:Y:S01]  /*23570*/  FADD R14, R5, R6 ;  /* 0x00000006050e7221 */ /* 0x001fe20000000000 */
        /* <DEDUP_REMOVED lines=22> */
[----:B------:R0:W-:Y:S02]  /*236e0*/  STL [R1+0x1c], R14 ;  /* 0x00001c0e01007387 */ /* 0x0001e40000100800 */
[----:B0-----:R-:W-:Y:S02]  /*236f0*/  FADD R14, R5, R6 ;  /* 0x00000006050e7221 */ /* 0x001fe40000000000 */
[----:B------:R-:W-:Y:S01]  /*23700*/  @P2 FFMA.FTZ R14, R17, R4, +INF ;  /* 0x7f800000110e2423 */ /* 0x000fe20000010004 */
[----:B------:R-:W-:Y:S02]  /*23710*/  F2FP.F16.F32.PACK_AB R6, R63, R62 ;  /* 0x0000003e3f06723e */ /* 0x000fe400000000ff */
[----:B------:R-:W-:Y:S02]  /*23720*/  F2FP.F16.F32.PACK_AB R5, R61, R38 ;  /* 0x000000263d05723e */ /* 0x000fe400000000ff */
[----:B------:R0:W-:Y:S01]  /*23730*/  STL [R1+0x14], R14 ;  /* 0x0000140e01007387 */ /* 0x0001e20000100800 */
[----:B------:R-:W-:-:S03]  /*23740*/  F2FP.F16.F32.PACK_AB R4, R60, R26 ;  /* 0x0000001a3c04723e */ /* 0x000fc600000000ff */
[----:B------:R-:W2:Y:S04]  /*23750*/  LDL.LU R63, [R1+0x5a8] ;  /* 0x0005a800013f7983 */ /* 0x000ea80000300800 */
[----:B------:R-:W3:Y:S01]  /*23760*/  LDL.LU R61, [R1+0x5ac] ;  /* 0x0005ac00013d7983 */ /* 0x000ee20000300800 */
[----:B----4-:R-:W-:Y:S01]  /*23770*/  IMAD.MOV.U32 R19, RZ, RZ, R64 ;  /* 0x000000ffff137224 */ /* 0x010fe200078e0040 */
[----:B------:R-:W1:Y:S01]  /*23780*/  S2R R118, SR_TID.X ;  /* 0x0000000000767919 */ /* 0x000e620000002100 */
[----:B------:R-:W-:Y:S01]  /*23790*/  MOV R24, R65 ;  /* 0x0000004100187202 */ /* 0x000fe20000000f00 */
[----:B0-----:R-:W0:Y:S01]  /*237a0*/  LDC.64 R14, c[0x0][0x398] ;  /* 0x0000e600ff0e7b82 */ /* 0x001e220000000a00 */
[----:B------:R-:W4:Y:S04]  /*237b0*/  LDL.LU R62, [R1+0x5b8] ;  /* 0x0005b800013e7983 */ /* 0x000f280000300800 */
[----:B------:R-:W5:Y:S04]  /*237c0*/  LDL.LU R60, [R1+0x5bc] ;  /* 0x0005bc00013c7983 */ /* 0x000f680000300800 */
[----:B------:R-:W5:Y:S04]  /*237d0*/  LDL.LU R100, [R1+0x5c8] ;  /* 0x0005c80001647983 */ /* 0x000f680000300800 */
[----:B------:R-:W5:Y:S04]  /*237e0*/  LDL.LU R102, [R1+0x5cc] ;  /* 0x0005cc0001667983 */ /* 0x000f680000300800 */
[----:B------:R-:W5:Y:S04]  /*237f0*/  LDL.LU R101, [R1+0x5d8] ;  /* 0x0005d80001657983 */ /* 0x000f680000300800 */
[----:B------:R-:W5:Y:S01]  /*23800*/  LDL.LU R103, [R1+0x5dc] ;  /* 0x0005dc0001677983 */ /* 0x000f620000300800 */
[----:B------:R-:W0:Y:S01]  /*23810*/  S2R R64, SR_TID.X ;  /* 0x0000000000407919 */ /* 0x000e220000002100 */
[----:B------:R-:W-:Y:S01]  /*23820*/  FSETP.NEU.AND P2, PT, R0, RZ, PT ;  /* 0x000000ff0000720b */ /* 0x000fe20003f4d000 */
[C---:B-1----:R-:W-:Y:S01]  /*23830*/  IMAD.SHL.U32 R0, R118.reuse, 0x200, RZ ;  /* 0x0000020076007824 */ /* 0x042fe200078e00ff */
[----:B------:R-:W-:Y:S01]  /*23840*/  SHF.L.U32 R26, R118, 0x3, RZ ;  /* 0x00000003761a7819 */ /* 0x000fe200000006ff */
[----:B------:R-:W5:Y:S01]  /*23850*/  LDL.LU R67, [R1+0x5a0] ;  /* 0x0005a00001437983 */ /* 0x000f620000300800 */
[----:B0-----:R-:W-:-:S02]  /*23860*/  LOP3.LUT R65, R64, 0xff, RZ, 0xc0, !PT ;  /* 0x000000ff40417812 */ /* 0x001fc400078ec0ff */
[----:B------:R-:W0:Y:S01]  /*23870*/  S2R R64, SR_CTAID.X ;  /* 0x0000000000407919 */ /* 0x000e220000002500 */
[----:B------:R-:W-:Y:S02]  /*23880*/  LOP3.LUT R28, R28, 0xfffffffd, RZ, 0xc0, !PT ;  /* 0xfffffffd1c1c7812 */ /* 0x000fe400078ec0ff */
[----:B------:R-:W-:Y:S02]  /*23890*/  LOP3.LUT R0, R0, 0x1000, RZ, 0xc0, !PT ;  /* 0x0000100000007812 */ /* 0x000fe400078ec0ff */
[----:B------:R-:W-:Y:S02]  /*238a0*/  LOP3.LUT R26, R26, 0x80, RZ, 0xc0, !PT ;  /* 0x000000801a1a7812 */ /* 0x000fe400078ec0ff */
[----:B------:R-:W-:Y:S02]  /*238b0*/  @P2 LOP3.LUT R28, R28, 0x2, RZ, 0xfc, !PT ;  /* 0x000000021c1c2812 */ /* 0x000fe400078efcff */
[----:B------:R-:W-:Y:S02]  /*238c0*/  IADD3 R26, PT, PT, R26, UR6, R0 ;  /* 0x000000061a1a7c10 */ /* 0x000fe4000fffe000 */
[----:B------:R-:W-:-:S02]  /*238d0*/  FSETP.NEU.AND P2, PT, R8, RZ, PT ;  /* 0x000000ff0800720b */ /* 0x000fc40003f4d000 */
[----:B------:R-:W-:Y:S01]  /*238e0*/  LOP3.LUT R28, R28, 0xfffffff7, RZ, 0xc0, !PT ;  /* 0xfffffff71c1c7812 */ /* 0x000fe200078ec0ff */
[----:B0-----:R-:W-:-:S04]  /*238f0*/  IMAD R64, R64, 0x100, R65 ;  /* 0x0000010040407824 */ /* 0x001fc800078e0241 */
[----:B------:R-:W-:Y:S02]  /*23900*/  IMAD R0, R64, UR11, RZ ;  /* 0x0000000b40007c24 */ /* 0x000fe4000f8e02ff */
        /* <DEDUP_REMOVED lines=8> */
[----:B------:R-:W-:-:S02]  /*23990*/  @P2 LOP3.LUT R28, R28, 0x8, RZ, 0xfc, !PT ;  /* 0x000000081c1c2812 */ /* 0x000fc400078efcff */
[----:B------:R-:W-:Y:S01]  /*239a0*/  FSETP.NEU.AND P2, PT, R11, RZ, PT ;  /* 0x000000ff0b00720b */ /* 0x000fe20003f4d000 */
[----:B------:R-:W5:Y:S01]  /*239b0*/  LDL.LU R121, [R1+0xb4] ;  /* 0x0000b40001797983 */ /* 0x000f620000300800 */
[----:B------:R-:W-:-:S03]  /*239c0*/  UIMAD UR7, UR8, UR10, URZ ;  /* 0x0000000a080772a4 */ /* 0x000fc6000f8e02ff */
[----:B------:R-:W5:Y:S01]  /*239d0*/  LDL.LU R122, [R1+0xa0] ;  /* 0x0000a000017a7983 */ /* 0x000f620000300800 */
[----:B------:R-:W-:-:S03]  /*239e0*/  UIMAD.WIDE UR4, UR7, 0x2, URZ ;  /* 0x00000002070478a5 */ /* 0x000fc6000f8e02ff */
[----:B------:R-:W5:Y:S01]  /*239f0*/  LDL.LU R123, [R1+0x8c] ;  /* 0x00008c00017b7983 */ /* 0x000f620000300800 */
[----:B------:R-:W-:Y:S01]  /*23a00*/  USHF.L.U32 UR7, UR7, 0x1, URZ ;  /* 0x0000000107077899 */ /* 0x000fe200080006ff */
[----:B------:R-:W-:Y:S02]  /*23a10*/  LOP3.LUT R28, R28, 0xffffffdf, RZ, 0xc0, !PT ;  /* 0xffffffdf1c1c7812 */ /* 0x000fe400078ec0ff */
[----:B------:R-:W-:Y:S01]  /*23a20*/  SHF.L.U32 R8, R0, 0x1, RZ ;  /* 0x0000000100087819 */ /* 0x000fe200000006ff */
[----:B------:R-:W5:Y:S01]  /*23a30*/  LDL.LU R124, [R1+0x5c] ;  /* 0x00005c00017c7983 */ /* 0x000f620000300800 */
[----:B------:R-:W-:Y:S01]  /*23a40*/  FSETP.NEU.AND P4, PT, R2, RZ, PT ;  /* 0x000000ff0200720b */ /* 0x000fe20003f8d000 */
[----:B------:R-:W-:Y:S01]  /*23a50*/  IMAD.HI R0, R0, 0x2, RZ ;  /* 0x0000000200007827 */ /* 0x000fe200078e02ff */
[----:B------:R-:W-:-:S03]  /*23a60*/  @P2 LOP3.LUT R28, R28, 0x20, RZ, 0xfc, !PT ;  /* 0x000000201c1c2812 */ /* 0x000fc600078efcff */
[----:B------:R-:W-:Y:S01]  /*23a70*/  FMUL R38, R24, 8388608 ;  /* 0x4b00000018267820 */ /* 0x000fe20000400000 */
[----:B------:R-:W-:Y:S01]  /*23a80*/  IADD3 R2, P2, P3, R8, UR7, R14 ;  /* 0x0000000708027c10 */ /* 0x000fe2000fb5e00e */
[----:B------:R-:W0:Y:S01]  /*23a90*/  LDCU UR4, c[0x0][0x3e8] ;  /* 0x00007d00ff0477ac */ /* 0x000e220008000800 */
[----:B------:R-:W-:Y:S02]  /*23aa0*/  LOP3.LUT R28, R28, 0xffffffbf, RZ, 0xc0, !PT ;  /* 0xffffffbf1c1c7812 */ /* 0x000fe400078ec0ff */
[----:B------:R-:W-:Y:S02]  /*23ab0*/  IADD3.X R0, PT, PT, R0, UR5, R15, P2, P3 ;  /* 0x0000000500007c10 */ /* 0x000fe400097e640f */
[----:B------:R-:W-:Y:S02]  /*23ac0*/  FSETP.NEU.AND P3, PT, R18, RZ, PT ;  /* 0x000000ff1200720b */ /* 0x000fe40003f6d000 */
[----:B------:R-:W-:Y:S02]  /*23ad0*/  @P4 LOP3.LUT R28, R28, 0x40, RZ, 0xfc, !PT ;  /* 0x000000401c1c4812 */ /* 0x000fe400078efcff */
[----:B------:R-:W-:-:S02]  /*23ae0*/  FSETP.GT.AND P4, PT, |R24|, 8.50705917302346158658e+37, PT ;  /* 0x7e8000001800780b */ /* 0x000fc40003f84200 */
[----:B------:R-:W-:Y:S02]  /*23af0*/  FSETP.GEU.AND P2, PT, R24, 1.175494350822287508e-38, PT ;  /* 0x008000001800780b */ /* 0x000fe40003f4e000 */
[----:B------:R-:W-:-:S05]  /*23b00*/  LOP3.LUT R28, R28, 0xffffffef, RZ, 0xc0, !PT ;  /* 0xffffffef1c1c7812 */ /* 0x000fca00078ec0ff */
[----:B------:R-:W-:Y:S02]  /*23b10*/  @P3 LOP3.LUT R28, R28, 0x10, RZ, 0xfc, !PT ;  /* 0x000000101c1c3812 */ /* 0x000fe400078efcff */
[----:B------:R-:W-:Y:S02]  /*23b20*/  FSEL R38, R38, R24, !P2 ;  /* 0x0000001826267208 */ /* 0x000fe40005000000 */
[----:B------:R-:W-:Y:S02]  /*23b30*/  LOP3.LUT R28, R28, 0xfbffffff, RZ, 0xc0, !PT ;  /* 0xfbffffff1c1c7812 */ /* 0x000fe400078ec0ff */
[C---:B------:R-:W-:Y:S01]  /*23b40*/  FSETP.GEU.AND P3, PT, |R24|.reuse, 1.175494350822287508e-38, PT ;  /* 0x008000001800780b */ /* 0x040fe20003f6e200 */
[----:B------:R-:W-:Y:S01]  /*23b50*/  @P4 FMUL R24, R24, 0.25 ;  /* 0x3e80000018184820 */ /* 0x000fe20000400000 */
[----:B------:R-:W-:-:S04]  /*23b60*/  @P2 LOP3.LUT R28, R28, 0x4000000, RZ, 0xfc, !PT ;  /* 0x040000001c1c2812 */ /* 0x000fc800078efcff */
[C---:B------:R-:W-:Y:S02]  /*23b70*/  LOP3.LUT P2, RZ, R28.reuse, 0x400, RZ, 0xc0, !PT ;  /* 0x000004001cff7812 */ /* 0x040fe4000784c0ff */
[----:B------:R-:W-:-:S04]  /*23b80*/  LOP3.LUT R28, R28, 0xf7ffffff, RZ, 0xc0, !PT ;  /* 0xf7ffffff1c1c7812 */ /* 0x000fc800078ec0ff */
[----:B------:R-:W-:Y:S01]  /*23b90*/  LOP3.LUT R28, R28, 0xfffffffb, RZ, 0xc0, !PT ;  /* 0xfffffffb1c1c7812 */ /* 0x000fe200078ec0ff */
[----:B--2---:R-:W-:Y:S01]  /*23ba0*/  @P4 FMUL R63, R63, 0.25 ;  /* 0x3e8000003f3f4820 */ /* 0x004fe20000400000 */
[----:B---3--:R-:W-:Y:S01]  /*23bb0*/  @P4 FMUL R61, R61, 0.25 ;  /* 0x3e8000003d3d4820 */ /* 0x008fe20000400000 */
[----:B----4-:R-:W-:Y:S01]  /*23bc0*/  @P4 FMUL R62, R62, 0.25 ;  /* 0x3e8000003e3e4820 */ /* 0x010fe20000400000 */
[----:B-----5:R-:W-:Y:S01]  /*23bd0*/  @P4 FMUL R60, R60, 0.25 ;  /* 0x3e8000003c3c4820 */ /* 0x020fe20000400000 */
[----:B------:R-:W-:Y:S01]  /*23be0*/  @P4 FMUL R100, R100, 0.25 ;  /* 0x3e80000064644820 */ /* 0x000fe20000400000 */
[----:B------:R-:W-:Y:S01]  /*23bf0*/  @P4 FMUL R102, R102, 0.25 ;  /* 0x3e80000066664820 */ /* 0x000fe20000400000 */
[----:B------:R-:W-:Y:S01]  /*23c00*/  @P4 FMUL R101, R101, 0.25 ;  /* 0x3e80000065654820 */ /* 0x000fe20000400000 */
[----:B------:R-:W-:Y:S01]  /*23c10*/  @P4 FMUL R103, R103, 0.25 ;  /* 0x3e80000067674820 */ /* 0x000fe20000400000 */
[----:B------:R-:W-:-:S13]  /*23c20*/  FSETP.NEU.AND P4, PT, R12, RZ, PT ;  /* 0x000000ff0c00720b */ /* 0x000fda0003f8d000 */
[----:B------:R-:W-:-:S04]  /*23c30*/  @P4 LOP3.LUT R28, R28, 0x4, RZ, 0xfc, !PT ;  /* 0x000000041c1c4812 */ /* 0x000fc800078efcff */
[----:B------:R-:W-:-:S04]  /*23c40*/  @P2 LOP3.LUT R28, R28, 0x8000000, RZ, 0xfc, !PT ;  /* 0x080000001c1c2812 */ /* 0x000fc800078efcff */
[C---:B------:R-:W-:Y:S02]  /*23c50*/  LOP3.LUT P2, RZ, R28.reuse, 0x200, RZ, 0xc0, !PT ;  /* 0x000002001cff7812 */ /* 0x040fe4000784c0ff */
[----:B------:R-:W-:-:S11]  /*23c60*/  LOP3.LUT R28, R28, 0xefffffff, RZ, 0xc0, !PT ;  /* 0xefffffff1c1c7812 */ /* 0x000fd600078ec0ff */
        /* <DEDUP_REMOVED lines=10> */
[----:B------:R-:W-:-:S13]  /*23d10*/  LOP3.LUT P2, RZ, R28, 0x2000, RZ, 0xc0, !PT ;  /* 0x000020001cff7812 */ /* 0x000fda000784c0ff */
[----:B------:R-:W-:Y:S02]  /*23d20*/  @P2 LOP3.LUT R13, R13, 0x1, RZ, 0xfc, !PT ;  /* 0x000000010d0d2812 */ /* 0x000fe400078efcff */
[----:B------:R-:W-:Y:S02]  /*23d30*/  LOP3.LUT P2, RZ, R28, 0x10000, RZ, 0xc0, !PT ;  /* 0x000100001cff7812 */ /* 0x000fe4000784c0ff */
[----:B------:R-:W-:-:S11]  /*23d40*/  LOP3.LUT R13, R13, 0xfffffffd, RZ, 0xc0, !PT ;  /* 0xfffffffd0d0d7812 */ /* 0x000fd600078ec0ff */
        /* <DEDUP_REMOVED lines=29> */
[----:B------:R-:W-:Y:S02]  /*23f20*/  LOP3.LUT R13, R13, 0xfffff7ff, RZ, 0xc0, !PT ;  /* 0xfffff7ff0d0d7812 */ /* 0x000fe400078ec0ff */
[----:B------:R-:W-:Y:S02]  /*23f30*/  FSEL R8, R119, -INF , P1 ;  /* 0xff80000077087808 */ /* 0x000fe40000800000 */
[----:B------:R-:W-:-:S03]  /*23f40*/  FSEL R11, R121, -INF , P0 ;  /* 0xff800000790b7808 */ /* 0x000fc60000000000 */
[----:B------:R1:W-:Y:S04]  /*23f50*/  STL [R1+0xec], R8 ;  /* 0x0000ec0801007387 */ /* 0x0003e80000100800 */
[----:B------:R-:W-:Y:S02]  /*23f60*/  @P2 LOP3.LUT R13, R13, 0x800, RZ, 0xfc, !PT ;  /* 0x000008000d0d2812 */ /* 0x000fe400078efcff */
[----:B------:R-:W-:-:S04]  /*23f70*/  LOP3.LUT P2, RZ, R28, 0x400000, RZ, 0xc0, !PT ;  /* 0x004000001cff7812 */ /* 0x000fc8000784c0ff */
[----:B-1----:R-:W-:Y:S02]  /*23f80*/  FSEL R8, R122, -INF , P2 ;  /* 0xff8000007a087808 */ /* 0x002fe40001000000 */
[----:B------:R-:W-:Y:S01]  /*23f90*/  LOP3.LUT P2, RZ, R13, 0x800, RZ, 0xc0, !PT ;  /* 0x000008000dff7812 */ /* 0x000fe2000784c0ff */
[----:B------:R1:W-:Y:S04]  /*23fa0*/  STL [R1+0xf0], R11 ;  /* 0x0000f00b01007387 */ /* 0x0003e80000100800 */
[----:B------:R2:W-:Y:S01]  /*23fb0*/  STL [R1+0xf4], R8 ;  /* 0x0000f40801007387 */ /* 0x0005e20000100800 */
[----:B-1----:R-:W-:Y:S02]  /*23fc0*/  FSEL R11, R123, -INF , P2 ;  /* 0xff8000007b0b7808 */ /* 0x002fe40001000000 */
[----:B------:R-:W-:-:S04]  /*23fd0*/  LOP3.LUT P2, RZ, R13, 0x400, RZ, 0xc0, !PT ;  /* 0x000004000dff7812 */ /* 0x000fc8000784c0ff */
[----:B--2---:R-:W-:Y:S02]  /*23fe0*/  FSEL R8, R124, -INF , P2 ;  /* 0xff8000007c087808 */ /* 0x004fe40001000000 */
        /* <DEDUP_REMOVED lines=12> */
[C---:B------:R-:W-:Y:S01]  /*240b0*/  LOP3.LUT P2, RZ, R13.reuse, 0x20, RZ, 0xc0, !PT ;  /* 0x000000200dff7812 */ /* 0x040fe2000784c0ff */
        /* <DEDUP_REMOVED lines=21> */
[----:B------:R-:W-:-:S03]  /*24210*/  LOP3.LUT P2, RZ, R28, 0x40000000, RZ, 0xc0, !PT ;  /* 0x400000001cff7812 */ /* 0x000fc6000784c0ff */
[----:B------:R-:W-:Y:S01]  /*24220*/  STL [R1+0xa0], R11 ;  /* 0x0000a00b01007387 */ /* 0x000fe20000100800 */
[----:B--2---:R-:W-:-:S03]  /*24230*/  FSEL R8, R23, -INF , P2 ;  /* 0xff80000017087808 */ /* 0x004fc60001000000 */
[----:B------:R-:W2:Y:S04]  /*24240*/  LDL.LU R12, [R1+0x434] ;  /* 0x00043400010c7983 */ /* 0x000ea80000300800 */
[----:B------:R-:W2:Y:S04]  /*24250*/  LDL.LU R15, [R1+0x430] ;  /* 0x00043000010f7983 */ /* 0x000ea80000300800 */
[----:B------:R1:W-:Y:S04]  /*24260*/  STL [R1+0xb4], R8 ;  /* 0x0000b40801007387 */ /* 0x0003e80000100800 */
[----:B-1----:R-:W3:Y:S04]  /*24270*/  LDL.LU R8, [R1+0x2ec] ;  /* 0x0002ec0001087983 */ /* 0x002ee80000300800 */
[----:B------:R-:W3:Y:S04]  /*24280*/  LDL.LU R14, [R1+0x2e4] ;  /* 0x0002e400010e7983 */ /* 0x000ee80000300800 */
        /* <DEDUP_REMOVED lines=14> */
[----:B------:R-:W-:-:S02]  /*24370*/  LOP3.LUT P2, RZ, R28, 0x20000000, RZ, 0xc0, !PT ;  /* 0x200000001cff7812 */ /* 0x000fc4000784c0ff */
[C---:B------:R-:W-:Y:S02]  /*24380*/  FSETP.GT.AND P5, PT, |R19|.reuse, 8.50705917302346158658e+37, PT ;  /* 0x7e8000001300780b */ /* 0x040fe40003fa4200 */
[----:B------:R-:W-:Y:S02]  /*24390*/  FSEL R13, R22, -INF , P2 ;  /* 0xff800000160d7808 */ /* 0x000fe40001000000 */
[----:B------:R-:W-:Y:S01]  /*243a0*/  LOP3.LUT P2, RZ, R28, 0x10000000, RZ, 0xc0, !PT ;  /* 0x100000001cff7812 */ /* 0x000fe2000784c0ff */
[----:B------:R-:W-:-:S03]  /*243b0*/  FMUL R18, R19, 8388608 ;  /* 0x4b00000013127820 */ /* 0x000fc60000400000 */
[----:B------:R-:W-:Y:S02]  /*243c0*/  FSEL R21, R21, -INF , P2 ;  /* 0xff80000015157808 */ /* 0x000fe40001000000 */
[C---:B------:R-:W-:Y:S01]  /*243d0*/  LOP3.LUT P2, RZ, R28.reuse, 0x8000000, RZ, 0xc0, !PT ;  /* 0x080000001cff7812 */ /* 0x040fe2000784c0ff */
[----:B------:R1:W-:Y:S01]  /*243e0*/  STL [R1+0xc8], R13 ;  /* 0x0000c80d01007387 */ /* 0x0003e20000100800 */
[----:B------:R-:W-:Y:S01]  /*243f0*/  FSETP.GEU.AND P4, PT, R19, 1.175494350822287508e-38, PT ;  /* 0x008000001300780b */ /* 0x000fe20003f8e000 */
[----:B------:R-:W-:Y:S01]  /*24400*/  @!P3 FMUL R103, R103, 16777216 ;  /* 0x4b8000006767b820 */ /* 0x000fe20000400000 */
[----:B------:R-:W-:Y:S01]  /*24410*/  LOP3.LUT P0, RZ, R28, 0x80, RZ, 0xc0, !PT ;  /* 0x000000801cff7812 */ /* 0x000fe2000780c0ff */
[----:B------:R-:W-:Y:S01]  /*24420*/  @!P3 FMUL R101, R101, 16777216 ;  /* 0x4b8000006565b820 */ /* 0x000fe20000400000 */
[----:B------:R-:W-:Y:S01]  /*24430*/  FSEL R18, R18, R19, !P4 ;  /* 0x0000001312127208 */ /* 0x000fe20006000000 */
[----:B------:R-:W-:Y:S01]  /*24440*/  @!P3 FMUL R102, R102, 16777216 ;  /* 0x4b8000006666b820 */ /* 0x000fe20000400000 */
[----:B------:R-:W-:Y:S01]  /*24450*/  FSETP.GEU.AND P6, PT, |R19|, 1.175494350822287508e-38, PT ;  /* 0x008000001300780b */ /* 0x000fe20003fce200 */
[----:B------:R-:W-:Y:S01]  /*24460*/  @!P3 FMUL R100, R100, 16777216 ;  /* 0x4b8000006464b820 */ /* 0x000fe20000400000 */
[----:B-1----:R-:W-:Y:S01]  /*24470*/  FSEL R13, R20, -INF , P2 ;  /* 0xff800000140d7808 */ /* 0x002fe20001000000 */
[----:B------:R-:W-:Y:S01]  /*24480*/  @!P3 FMUL R60, R60, 16777216 ;  /* 0x4b8000003c3cb820 */ /* 0x000fe20000400000 */
[----:B------:R-:W-:Y:S01]  /*24490*/  @!P3 FMUL R62, R62, 16777216 ;  /* 0x4b8000003e3eb820 */ /* 0x000fe20000400000 */
[----:B------:R-:W-:Y:S01]  /*244a0*/  @!P3 FMUL R61, R61, 16777216 ;  /* 0x4b8000003d3db820 */ /* 0x000fe20000400000 */
[----:B------:R-:W-:Y:S01]  /*244b0*/  @!P3 FMUL R63, R63, 16777216 ;  /* 0x4b8000003f3fb820 */ /* 0x000fe20000400000 */
[----:B------:R-:W-:Y:S01]  /*244c0*/  @!P3 FMUL R24, R24, 16777216 ;  /* 0x4b8000001818b820 */ /* 0x000fe20000400000 */
[----:B------:R-:W-:Y:S01]  /*244d0*/  LOP3.LUT P1, RZ, R28, 0x100, RZ, 0xc0, !PT ;  /* 0x000001001cff7812 */ /* 0x000fe2000782c0ff */
[----:B------:R-:W-:Y:S01]  /*244e0*/  @P5 FMUL R99, R99, 0.25 ;  /* 0x3e80000063635820 */ /* 0x000fe20000400000 */
        /* <DEDUP_REMOVED lines=8> */
[C---:B------:R-:W-:Y:S01]  /*24570*/  LOP3.LUT P3, RZ, R28.reuse, 0x2, RZ, 0xc0, !PT ;  /* 0x000000021cff7812 */ /* 0x040fe2000786c0ff */
[----:B------:R-:W-:Y:S01]  /*24580*/  STL [R1+0xe0], R21 ;  /* 0x0000e01501007387 */ /* 0x000fe20000100800 */
[----:B------:R-:W-:-:S02]  /*24590*/  LOP3.LUT P5, RZ, R28, 0x8, RZ, 0xc0, !PT ;  /* 0x000000081cff7812 */ /* 0x000fc400078ac0ff */
[----:B------:R-:W-:Y:S01]  /*245a0*/  FSEL R20, R7, -INF , P0 ;  /* 0xff80000007147808 */ /* 0x000fe20000000000 */
[----:B------:R1:W-:Y:S01]  /*245b0*/  STL [R1+0xe4], R13 ;  /* 0x0000e40d01007387 */ /* 0x0003e20000100800 */
[----:B------:R-:W-:-:S03]  /*245c0*/  FSEL R7, R10, -INF , P3 ;  /* 0xff8000000a077808 */ /* 0x000fc60001800000 */
[----:B------:R-:W-:Y:S01]  /*245d0*/  STL [R1+0xe8], R20 ;  /* 0x0000e81401007387 */ /* 0x000fe20000100800 */
[----:B-1----:R-:W-:Y:S02]  /*245e0*/  FSEL R13, R3, -INF , P1 ;  /* 0xff800000030d7808 */ /* 0x002fe40000800000 */
[----:B------:R-:W-:-:S03]  /*245f0*/  FSEL R3, R9, -INF , P5 ;  /* 0xff80000009037808 */ /* 0x000fc60002800000 */
[----:B------:R-:W-:Y:S01]  /*24600*/  STL [R1+0x5c], R13 ;  /* 0x00005c0d01007387 */ /* 0x000fe20000100800 */
[----:B------:R-:W-:-:S03]  /*24610*/  SHF.L.U32 R21, R118, 0x4, RZ ;  /* 0x0000000476157819 */ /* 0x000fc600000006ff */
[----:B------:R-:W-:Y:S04]  /*24620*/  STL [R1+0x54], R7 ;  /* 0x0000540701007387 */ /* 0x000fe80000100800 */
[----:B------:R1:W-:Y:S01]  /*24630*/  STL [R1+0x50], R3 ;  /* 0x0000500301007387 */ /* 0x0003e20000100800 */
[----:B------:R-:W-:Y:S02]  /*24640*/  LOP3.LUT R21, R21, 0x70, RZ, 0xc0, !PT ;  /* 0x0000007015157812 */ /* 0x000fe400078ec0ff */
[----:B-1----:R-:W-:-:S05]  /*24650*/  LOP3.LUT R3, R118, 0x1e0, RZ, 0xc0, !PT ;  /* 0x000001e076037812 */ /* 0x002fca00078ec0ff */
[----:B------:R-:W-:-:S04]  /*24660*/  IMAD R3, R3, 0x100, R26 ;  /* 0x0000010003037824 */ /* 0x000fc800078e021a */
[----:B------:R-:W-:Y:S01]  /*24670*/  IMAD.IADD R3, R21, 0x1, R3 ;  /* 0x0000000115037824 */ /* 0x000fe200078e0203 */
[----:B--2---:R-:W-:-:S05]  /*24680*/  F2FP.F16.F32.PACK_AB R7, R12, R15 ;  /* 0x0000000f0c07723e */ /* 0x004fca00000000ff */
[----:B------:R1:W-:Y:S02]  /*24690*/  STSM.16.M88.4 [R3], R4 ;  /* 0x0000000403007844 */ /* 0x0003e40000000200 */
[----:B-1----:R-:W-:-:S04]  /*246a0*/  IADD3 R4, PT, PT, R18, -0x3f3504f3, RZ ;  /* 0xc0cafb0d12047810 */ /* 0x002fc80007ffe0ff */
[----:B------:R-:W-:Y:S02]  /*246b0*/  LOP3.LUT R4, R4, 0xff800000, RZ, 0xc0, !PT ;  /* 0xff80000004047812 */ /* 0x000fe400078ec0ff */
[----:B----4-:R-:W-:-:S03]  /*246c0*/  F2FP.F16.F32.PACK_AB R9, R11, R109 ;  /* 0x0000006d0b09723e */ /* 0x010fc600000000ff */
[----:B------:R-:W-:Y:S01]  /*246d0*/  IMAD.IADD R5, R18, 0x1, -R4 ;  /* 0x0000000112057824 */ /* 0x000fe200078e0a04 */
[----:B---3--:R-:W-:-:S03]  /*246e0*/  F2FP.F16.F32.PACK_AB R8, R8, R14 ;  /* 0x0000000e0808723e */ /* 0x008fc600000000ff */
[----:B------:R-:W-:Y:S01]  /*246f0*/  FADD R5, R5, -1 ;  /* 0xbf80000005057421 */ /* 0x000fe20000000000 */
[----:B-----5:R-:W-:Y:S02]  /*24700*/  F2FP.F16.F32.PACK_AB R11, R114, R113 ;  /* 0x00000071720b723e */ /* 0x020fe400000000ff */
[----:B------:R-:W2:Y:S01]  /*24710*/  LDL.LU R113, [R1+0x274] ;  /* 0x0002740001717983 */ /* 0x000ea20000300800 */
[----:B------:R-:W-:-:S03]  /*24720*/  F2FP.F16.F32.PACK_AB R12, R115, R116 ;  /* 0x00000074730c723e */ /* 0x000fc600000000ff */
[----:B------:R-:W2:Y:S04]  /*24730*/  LDL.LU R115, [R1+0x258] ;  /* 0x0002580001737983 */ /* 0x000ea80000300800 */
[----:B------:R-:W3:Y:S01]  /*24740*/  LDL.LU R116, [R1+0x278] ;  /* 0x0002780001747983 */ /* 0x000ee20000300800 */
[----:B------:R-:W-:-:S03]  /*24750*/  F2FP.F16.F32.PACK_AB R13, R117, R119 ;  /* 0x00000077750d723e */ /* 0x000fc600000000ff */
[----:B------:R-:W3:Y:S04]  /*24760*/  LDL.LU R117, [R1+0x270] ;  /* 0x0002700001757983 */ /* 0x000ee80000300800 */
[----:B------:R-:W4:Y:S01]  /*24770*/  LDL.LU R119, [R1+0x28c] ;  /* 0x00028c0001777983 */ /* 0x000f220000300800 */
[----:B------:R-:W-:-:S03]  /*24780*/  F2FP.F16.F32.PACK_AB R14, R121, R122 ;  /* 0x0000007a790e723e */ /* 0x000fc600000000ff */
[----:B------:R-:W4:Y:S01]  /*24790*/  LDL.LU R121, [R1+0x27c] ;  /* 0x00027c0001797983 */ /* 0x000f220000300800 */
[----:B------:R-:W-:-:S03]  /*247a0*/  FFMA.FTZ R6, R5, R120, -0.16845393180847167969 ;  /* 0xbe2c7f3005067423 */ /* 0x000fc60000010078 */
[----:B------:R-:W5:Y:S01]  /*247b0*/  LDL.LU R122, [R1+0x2a8] ;  /* 0x0002a800017a7983 */ /* 0x000f620000300800 */
[----:B------:R-:W-:-:S03]  /*247c0*/  F2FP.F16.F32.PACK_AB R15, R123, R124 ;  /* 0x0000007c7b0f723e */ /* 0x000fc600000000ff */
[----:B------:R-:W5:Y:S04]  /*247d0*/  LDL.LU R123, [R1+0x288] ;  /* 0x00028800017b7983 */ /* 0x000f680000300800 */
[----:B------:R-:W2:Y:S04]  /*247e0*/  LDL.LU R124, [R1+0x240] ;  /* 0x00024000017c7983 */ /* 0x000ea80000300800 */
[----:B------:R-:W2:Y:S01]  /*247f0*/  LDL.LU R120, [R1+0x238] ;  /* 0x0002380001787983 */ /* 0x000ea20000300800 */
[----:B------:R-:W-:-:S04]  /*24800*/  FFMA.FTZ R6, R5, R6, 0.1716887056827545166 ;  /* 0x3e2fcf2a05067423 */ /* 0x000fc80000010006 */
[----:B------:R-:W-:-:S04]  /*24810*/  FFMA.FTZ R6, R5, R6, -0.17900948226451873779 ;  /* 0xbe374e4305067423 */ /* 0x000fc80000010006 */
[----:B------:R-:W-:-:S04]  /*24820*/  FFMA.FTZ R6, R5, R6, 0.20512372255325317383 ;  /* 0x3e520bf405067423 */ /* 0x000fc80000010006 */
[----:B------:R-:W-:-:S04]  /*24830*/  FFMA.FTZ R6, R5, R6, -0.24046532809734344482 ;  /* 0xbe763c8b05067423 */ /* 0x000fc80000010006 */
[----:B------:R-:W-:Y:S01]  /*24840*/  FFMA.FTZ R6, R5, R6, 0.28857114911079406738 ;  /* 0x3e93bf9905067423 */ /* 0x000fe20000010006 */
[----:B------:R-:W-:-:S03]  /*24850*/  F2FP.F16.F32.PACK_AB R10, R111, R112 ;  /* 0x000000706f0a723e */ /* 0x000fc600000000ff */
[----:B------:R-:W-:-:S04]  /*24860*/  FFMA.FTZ R6, R5, R6, -0.36067417263984680176 ;  /* 0xbeb8aa4905067423 */ /* 0x000fc80000010006 */
[C---:B------:R-:W-:Y:S01]  /*24870*/  FFMA.FTZ R6, R5.reuse, R6, 0.48089820146560668945 ;  /* 0x3ef6384a05067423 */ /* 0x040fe20000010006 */
[----:B------:R1:W-:Y:S01]  /*24880*/  STSM.16.M88.4 [R3+0x100], R8 ;  /* 0x0001000803007844 */ /* 0x0003e20000000200 */
[----:B------:R-:W-:Y:S02]  /*24890*/  SHF.L.U32 R7, R118, 0x2, RZ ;  /* 0x0000000276077819 */ /* 0x000fe400000006ff */
[----:B------:R-:W-:Y:S01]  /*248a0*/  FFMA.FTZ R6, R5, R6, -0.72134751081466674805 ;  /* 0xbf38aa3b05067423 */ /* 0x000fe20000010006 */
[----:B------:R-:W-:Y:S01]  /*248b0*/  @!P6 FMUL R19, R19, 16777216 ;  /* 0x4b8000001313e820 */ /* 0x000fe20000400000 */
[----:B------:R-:W-:Y:S02]  /*248c0*/  LOP3.LUT R7, R7, 0x380, RZ, 0xc0, !PT ;  /* 0x0000038007077812 */ /* 0x000fe400078ec0ff */
[----:B------:R-:W-:Y:S01]  /*248d0*/  FMUL R6, R5, R6 ;  /* 0x0000000605067220 */ /* 0x000fe20000400000 */
[----:B-1----:R-:W-:-:S04]  /*248e0*/  SHF.R.U32.HI R8, RZ, 0x1, R118 ;  /* 0x00000001ff087819 */ /* 0x002fc80000011676 */
[----:B------:R-:W-:Y:S01]  /*248f0*/  LOP3.LUT R8, R8, 0xc, RZ, 0xc0, !PT ;  /* 0x0000000c08087812 */ /* 0x000fe200078ec0ff */
[----:B------:R-:W-:-:S03]  /*24900*/  FMUL R6, R5, R6 ;  /* 0x0000000605067220 */ /* 0x000fc60000400000 */
[----:B------:R-:W-:Y:S01]  /*24910*/  IADD3 R7, PT, PT, R8, UR6, R7 ;  /* 0x0000000608077c10 */ /* 0x000fe2000fffe007 */
[----:B------:R-:W1:Y:S01]  /*24920*/  MUFU.RCP R19, R19 ;  /* 0x0000001300137308 */ /* 0x000e620000001000 */
[----:B------:R-:W-:Y:S01]  /*24930*/  FFMA.FTZ R6, R5, 1.4426950216293334961, R6 ;  /* 0x3fb8aa3b05067823 */ /* 0x000fe20000010006 */
[----:B------:R-:W-:Y:S02]  /*24940*/  LOP3.LUT P5, RZ, R28, 0x20, RZ, 0xc0, !PT ;  /* 0x000000201cff7812 */ /* 0x000fe400078ac0ff */
[----:B------:R-:W-:-:S05]  /*24950*/  IMAD.IADD R5, R21, 0x1, R7 ;  /* 0x0000000115057824 */ /* 0x000fca00078e0207 */
[----:B------:R0:W-:Y:S01]  /*24960*/  STL [R1+0x4c], R5 ;  /* 0x00004c0501007387 */ /* 0x0001e20000100800 */
[----:B------:R-:W-:Y:S01]  /*24970*/  @!P6 FMUL R99, R99, 16777216 ;  /* 0x4b8000006363e820 */ /* 0x000fe20000400000 */
[----:B------:R-:W-:Y:S01]  /*24980*/  @!P6 FMUL R97, R97, 16777216 ;  /* 0x4b8000006161e820 */ /* 0x000fe20000400000 */
[----:B------:R-:W-:Y:S01]  /*24990*/  @!P6 FMUL R98, R98, 16777216 ;  /* 0x4b8000006262e820 */ /* 0x000fe20000400000 */
[----:B------:R-:W-:Y:S01]  /*249a0*/  @!P6 FMUL R96, R96, 16777216 ;  /* 0x4b8000006060e820 */ /* 0x000fe20000400000 */
[----:B------:R-:W-:Y:S01]  /*249b0*/  @!P6 FMUL R65, R65, 16777216 ;  /* 0x4b8000004141e820 */ /* 0x000fe20000400000 */
[----:B0-----:R-:W-:Y:S01]  /*249c0*/  FSEL R5, R16, -INF , P5 ;  /* 0xff80000010057808 */ /* 0x001fe20002800000 */
[----:B------:R-:W-:Y:S01]  /*249d0*/  @!P6 FMUL R66, R66, 16777216 ;  /* 0x4b8000004242e820 */ /* 0x000fe20000400000 */
[----:B------:R-:W-:Y:S01]  /*249e0*/  @!P6 FMUL R64, R64, 16777216 ;  /* 0x4b8000004040e820 */ /* 0x000fe20000400000 */
[----:B------:R-:W-:Y:S02]  /*249f0*/  @!P6 FMUL R67, R67, 16777216 ;  /* 0x4b8000004343e820 */ /* 0x000fe40000400000 */
[----:B------:R-:W-:Y:S01]  /*24a00*/  STL [R1+0x48], R5 ;  /* 0x0000480501007387 */ /* 0x000fe20000100800 */
[----:B-1----:R-:W-:-:S03]  /*24a10*/  FMUL R99, R19, R99 ;  /* 0x0000006313637220 */ /* 0x002fc60000400000 */
[----:B------:R-:W3:Y:S01]  /*24a20*/  LDL.LU R16, [R1+0x244] ;  /* 0x0002440001107983 */ /* 0x000ee20000300800 */
[C---:B------:R-:W-:Y:S01]  /*24a30*/  FMUL R97, R19.reuse, R97 ;  /* 0x0000006113617220 */ /* 0x040fe20000400000 */
[C---:B------:R-:W-:Y:S02]  /*24a40*/  FMUL R98, R19.reuse, R98 ;  /* 0x0000006213627220 */ /* 0x040fe40000400000 */
[----:B------:R-:W3:Y:S01]  /*24a50*/  LDL.LU R9, [R1+0x23c] ;  /* 0x00023c0001097983 */ /* 0x000ee20000300800 */
[C---:B------:R-:W-:Y:S01]  /*24a60*/  FMUL R96, R19.reuse, R96 ;  /* 0x0000006013607220 */ /* 0x040fe20000400000 */
[C---:B------:R-:W-:Y:S01]  /*24a70*/  FMUL R65, R19.reuse, R65 ;  /* 0x0000004113417220 */ /* 0x040fe20000400000 */
[C---:B------:R-:W-:Y:S01]  /*24a80*/  FMUL R66, R19.reuse, R66 ;  /* 0x0000004213427220 */ /* 0x040fe20000400000 */
[----:B------:R-:W3:Y:S01]  /*24a90*/  LDL.LU R21, [R1+0x24c] ;  /* 0x00024c0001157983 */ /* 0x000ee20000300800 */
[C---:B------:R-:W-:Y:S01]  /*24aa0*/  FMUL R64, R19.reuse, R64 ;  /* 0x0000004013407220 */ /* 0x040fe20000400000 */
[----:B------:R-:W-:-:S02]  /*24ab0*/  FMUL R67, R19, R67 ;  /* 0x0000004313437220 */ /* 0x000fc40000400000 */
[----:B------:R-:W3:Y:S04]  /*24ac0*/  LDL.LU R10, [R1+0x248] ;  /* 0x00024800010a7983 */ /* 0x000ee80000300800 */
[----:B------:R-:W3:Y:S04]  /*24ad0*/  LDL.LU R19, [R1+0x254] ;  /* 0x0002540001137983 */ /* 0x000ee80000300800 */
[----:B------:R0:W-:Y:S04]  /*24ae0*/  STSM.16.M88.4 [R3+0x200], R12 ;  /* 0x0002000c03007844 */ /* 0x0001e80000000200 */
[----:B------:R-:W3:Y:S04]  /*24af0*/  LDL.LU R11, [R1+0x250] ;  /* 0x00025000010b7983 */ /* 0x000ee80000300800 */
[----:B0-----:R-:W5:Y:S01]  /*24b00*/  LDL.LU R12, [R1+0x218] ;  /* 0x00021800010c7983 */ /* 0x001f620000300800 */
[----:B--2---:R-:W-:-:S03]  /*24b10*/  F2FP.F16.F32.PACK_AB R8, R124, R120 ;  /* 0x000000787c08723e */ /* 0x004fc600000000ff */
[----:B------:R-:W2:Y:S01]  /*24b20*/  LDL.LU R120, [R1+0x210] ;  /* 0x0002100001787983 */ /* 0x000ea20000300800 */
[----:B------:R-:W0:Y:S01]  /*24b30*/  MUFU.RCP R24, R24 ;  /* 0x0000001800187308 */ /* 0x000e220000001000 */
[----:B------:R-:W-:-:S04]  /*24b40*/  LOP3.LUT P2, RZ, R28, 0x4000000, RZ, 0xc0, !PT ;  /* 0x040000001cff7812 */ /* 0x000fc8000784c0ff */
[----:B------:R-:W-:Y:S02]  /*24b50*/  FSEL R68, RZ, -23, P2 ;  /* 0xc1b80000ff447808 */ /* 0x000fe40001000000 */
[----:B------:R-:W-:Y:S02]  /*24b60*/  ISETP.GE.U32.AND P2, PT, R18, 0x7f800000, PT ;  /* 0x7f8000001200780c */ /* 0x000fe40003f46070 */
[----:B------:R-:W-:Y:S02]  /*24b70*/  FSEL R20, RZ, -23, P4 ;  /* 0xc1b80000ff147808 */ /* 0x000fe40002000000 */
[----:B------:R-:W-:Y:S02]  /*24b80*/  I2FP.F32.S32 R4, R4 ;  /* 0x0000000400047245 */ /* 0x000fe40000201400 */
[----:B------:R-:W-:Y:S01]  /*24b90*/  FSETP.NEU.AND P1, PT, R17, RZ, PT ;  /* 0x000000ff1100720b */ /* 0x000fe20003f2d000 */
[C---:B0-----:R-:W-:Y:S01]  /*24ba0*/  FMUL R103, R24.reuse, R103 ;  /* 0x0000006718677220 */ /* 0x041fe20000400000 */
[C---:B------:R-:W-:Y:S01]  /*24bb0*/  FMUL R101, R24.reuse, R101 ;  /* 0x0000006518657220 */ /* 0x040fe20000400000 */
[C---:B------:R-:W-:Y:S01]  /*24bc0*/  FMUL R102, R24.reuse, R102 ;  /* 0x0000006618667220 */ /* 0x040fe20000400000 */
[C---:B------:R-:W-:Y:S01]  /*24bd0*/  FMUL R100, R24.reuse, R100 ;  /* 0x0000006418647220 */ /* 0x040fe20000400000 */
[C---:B------:R-:W-:Y:S01]  /*24be0*/  FMUL R60, R24.reuse, R60 ;  /* 0x0000003c183c7220 */ /* 0x040fe20000400000 */
[C---:B------:R-:W-:Y:S01]  /*24bf0*/  FMUL R62, R24.reuse, R62 ;  /* 0x0000003e183e7220 */ /* 0x040fe20000400000 */
[C---:B------:R-:W-:Y:S01]  /*24c00*/  FMUL R61, R24.reuse, R61 ;  /* 0x0000003d183d7220 */ /* 0x040fe20000400000 */
[----:B------:R-:W-:-:S02]  /*24c10*/  FMUL R63, R24, R63 ;  /* 0x0000003f183f7220 */ /* 0x000fc40000400000 */
[----:B------:R-:W2:Y:S01]  /*24c20*/  LDL.LU R24, [R1+0x21c] ;  /* 0x00021c0001187983 */ /* 0x000ea20000300800 */
[----:B------:R-:W-:-:S03]  /*24c30*/  FFMA.FTZ R4, R4, 1.1920928955078125e-07, R20 ;  /* 0x3400000004047823 */ /* 0x000fc60000010014 */
[----:B------:R-:W2:Y:S01]  /*24c40*/  LDL.LU R13, [R1+0x214] ;  /* 0x00021400010d7983 */ /* 0x000ea20000300800 */
[----:B------:R-:W-:-:S03]  /*24c50*/  FSETP.NEU.AND P0, PT, R25, RZ, PT ;  /* 0x000000ff1900720b */ /* 0x000fc60003f0d000 */
[----:B------:R-:W2:Y:S01]  /*24c60*/  LDL.LU R17, [R1+0x230] ;  /* 0x0002300001117983 */ /* 0x000ea20000300800 */
[----:B------:R-:W-:-:S03]  /*24c70*/  IADD3 R72, PT, PT, R38, -0x3f3504f3, RZ ;  /* 0xc0cafb0d26487810 */ /* 0x000fc60007ffe0ff */
[----:B------:R-:W2:Y:S04]  /*24c80*/  LDL.LU R14, [R1+0x228] ;  /* 0x00022800010e7983 */ /* 0x000ea80000300800 */
[----:B------:R-:W2:Y:S01]  /*24c90*/  LDL.LU R15, [R1+0x234] ;  /* 0x00023400010f7983 */ /* 0x000ea20000300800 */
[----:B------:R-:W-:-:S03]  /*24ca0*/  FADD R125, R4, R6 ;  /* 0x00000006047d7221 */ /* 0x000fc60000000000 */
[----:B------:R-:W2:Y:S01]  /*24cb0*/  LDL.LU R26, [R1+0x22c] ;  /* 0x00022c00011a7983 */ /* 0x000ea20000300800 */
[----:B------:R-:W-:-:S03]  /*24cc0*/  @P2 IMAD.MOV.U32 R4, RZ, RZ, 0x7f800000 ;  /* 0x7f800000ff042424 */ /* 0x000fc600078e00ff */
[----:B------:R-:W2:Y:S01]  /*24cd0*/  LDL.LU R25, [R1+0x1d0] ;  /* 0x0001d00001197983 */ /* 0x000ea20000300800 */
[----:B------:R-:W-:-:S03]  /*24ce0*/  LOP3.LUT R72, R72, 0xff800000, RZ, 0xc0, !PT ;  /* 0xff80000048487812 */ /* 0x000fc600078ec0ff */
[----:B------:R-:W2:Y:S04]  /*24cf0*/  LDL.LU R22, [R1+0x15c] ;  /* 0x00015c0001167983 */ /* 0x000ea80000300800 */
[----:B------:R-:W2:Y:S04]  /*24d00*/  LDL.LU R23, [R1+0x1d8] ;  /* 0x0001d80001177983 */ /* 0x000ea80000300800 */
[----:B------:R-:W2:Y:S01]  /*24d10*/  LDL.LU R27, [R1+0x1d4] ;  /* 0x0001d400011b7983 */ /* 0x000ea20000300800 */
[----:B------:R-:W-:-:S03]  /*24d20*/  @P2 FFMA.FTZ R125, R18, R4, +INF ;  /* 0x7f800000127d2423 */ /* 0x000fc60000010004 */
[----:B------:R-:W2:Y:S01]  /*24d30*/  LDL.LU R74, [R1+0x1ec] ;  /* 0x0001ec00014a7983 */ /* 0x000ea20000300800 */
[----:B------:R-:W-:-:S03]  /*24d40*/  I2FP.F32.S32 R4, R72 ;  /* 0x0000004800047245 */ /* 0x000fc60000201400 */
[----:B------:R-:W2:Y:S04]  /*24d50*/  LDL.LU R77, [R1+0x1dc] ;  /* 0x0001dc00014d7983 */ /* 0x000ea80000300800 */
[----:B------:R-:W2:Y:S04]  /*24d60*/  LDL.LU R80, [R1+0x1f8] ;  /* 0x0001f80001507983 */ /* 0x000ea80000300800 */
[----:B------:R-:W2:Y:S04]  /*24d70*/  LDL.LU R84, [R1+0x1e8] ;  /* 0x0001e80001547983 */ /* 0x000ea80000300800 */
[----:B------:R-:W2:Y:S04]  /*24d80*/  LDL.LU R86, [R1+0xc0] ;  /* 0x0000c00001567983 */ /* 0x000ea80000300800 */
[----:B------:R-:W2:Y:S01]  /*24d90*/  LDL.LU R87, [R1+0xb8] ;  /* 0x0000b80001577983 */ /* 0x000ea20000300800 */
[----:B------:R-:W-:-:S03]  /*24da0*/  FFMA.FTZ R68, R4, 1.1920928955078125e-07, R68 ;  /* 0x3400000004447823 */ /* 0x000fc60000010044 */
[----:B------:R-:W2:Y:S01]  /*24db0*/  LDL.LU R92, [R1+0xc4] ;  /* 0x0000c400015c7983 */ /* 0x000ea20000300800 */
[----:B------:R-:W-:-:S03]  /*24dc0*/  F2FP.F16.F32.PACK_AB R4, R113, R115 ;  /* 0x000000737104723e */ /* 0x000fc600000000ff */
[----:B------:R-:W2:Y:S04]  /*24dd0*/  LDL.LU R109, [R1+0xbc] ;  /* 0x0000bc00016d7983 */ /* 0x000ea80000300800 */
[----:B------:R-:W2:Y:S01]  /*24de0*/  LDL.LU R111, [R1+0x154] ;  /* 0x00015400016f7983 */ /* 0x000ea20000300800 */
[----:B---3--:R-:W-:-:S03]  /*24df0*/  F2FP.F16.F32.PACK_AB R5, R116, R117 ;  /* 0x000000757405723e */ /* 0x008fc600000000ff */
[----:B------:R-:W3:Y:S04]  /*24e00*/  LDL.LU R112, [R1+0xdc] ;  /* 0x0000dc0001707983 */ /* 0x000ee80000300800 */
[----:B------:R-:W3:Y:S01]  /*24e10*/  LDL.LU R114, [R1+0x158] ;  /* 0x0001580001727983 */ /* 0x000ee20000300800 */
[----:B----4-:R-:W-:-:S03]  /*24e20*/  F2FP.F16.F32.PACK_AB R6, R119, R121 ;  /* 0x000000797706723e */ /* 0x010fc600000000ff */
[----:B------:R-:W4:Y:S04]  /*24e30*/  LDL.LU R113, [R1+0x150] ;  /* 0x0001500001717983 */ /* 0x000f280000300800 */
[----:B------:R-:W4:Y:S01]  /*24e40*/  LDL.LU R115, [R1+0x70] ;  /* 0x0000700001737983 */ /* 0x000f220000300800 */
[----:B-----5:R-:W-:-:S03]  /*24e50*/  F2FP.F16.F32.PACK_AB R7, R122, R123 ;  /* 0x0000007b7a07723e */ /* 0x020fc600000000ff */
[----:B------:R-:W5:Y:S04]  /*24e60*/  LDL.LU R116, [R1+0x6c] ;  /* 0x00006c0001747983 */ /* 0x000f680000300800 */
[----:B------:R-:W5:Y:S04]  /*24e70*/  LDL.LU R117, [R1+0x78] ;  /* 0x0000780001757983 */ /* 0x000f680000300800 */
[----:B------:R-:W5:Y:S04]  /*24e80*/  LDL.LU R119, [R1+0x74] ;  /* 0x0000740001777983 */ /* 0x000f680000300800 */
[----:B------:R-:W5:Y:S04]  /*24e90*/  LDL.LU R121, [R1+0x98] ;  /* 0x0000980001797983 */ /* 0x000f680000300800 */
[----:B------:R-:W5:Y:S04]  /*24ea0*/  LDL.LU R122, [R1+0x90] ;  /* 0x00009000017a7983 */ /* 0x000f680000300800 */
[----:B------:R-:W5:Y:S04]  /*24eb0*/  LDL.LU R123, [R1+0x9c] ;  /* 0x00009c00017b7983 */ /* 0x000f680000300800 */
[----:B------:R-:W5:Y:S01]  /*24ec0*/  LDL.LU R124, [R1+0x94] ;  /* 0x00009400017c7983 */ /* 0x000f620000300800 */
[----:B--2---:R-:W-:-:S03]  /*24ed0*/  F2FP.F16.F32.PACK_AB R12, R12, R120 ;  /* 0x000000780c0c723e */ /* 0x004fc600000000ff */
[----:B------:R-:W2:Y:S01]  /*24ee0*/  LDL.LU R120, [R1+0x10] ;  /* 0x0000100001787983 */ /* 0x000ea20000300800 */
[----:B------:R-:W-:Y:S01]  /*24ef0*/  IADD3 R72, PT, PT, R38, -R72, RZ ;  /* 0x8000004826487210 */ /* 0x000fe20007ffe0ff */
[----:B------:R-:W-:-:S04]  /*24f00*/  IMAD.MOV.U32 R20, RZ, RZ, 0x3dc6b27f ;  /* 0x3dc6b27fff147424 */ /* 0x000fc800078e00ff */
[----:B------:R-:W-:-:S04]  /*24f10*/  FADD R72, R72, -1 ;  /* 0xbf80000048487421 */ /* 0x000fc80000000000 */
[----:B------:R-:W-:-:S04]  /*24f20*/  FFMA.FTZ R20, R72, R20, -0.16845393180847167969 ;  /* 0xbe2c7f3048147423 */ /* 0x000fc80000010014 */
[----:B------:R-:W-:-:S04]  /*24f30*/  FFMA.FTZ R20, R72, R20, 0.1716887056827545166 ;  /* 0x3e2fcf2a48147423 */ /* 0x000fc80000010014 */
[C---:B------:R-:W-:Y:S01]  /*24f40*/  FFMA.FTZ R20, R72.reuse, R20, -0.17900948226451873779 ;  /* 0xbe374e4348147423 */ /* 0x040fe20000010014 */
[----:B------:R0:W-:Y:S03]  /*24f50*/  STSM.16.M88.4 [R3+0x300], R4 ;  /* 0x0003000403007844 */ /* 0x0001e60000000200 */
[----:B------:R-:W-:Y:S01]  /*24f60*/  FFMA.FTZ R20, R72, R20, 0.20512372255325317383 ;  /* 0x3e520bf448147423 */ /* 0x000fe20000010014 */
[----:B------:R-:W-:Y:S02]  /*24f70*/  F2FP.F16.F32.PACK_AB R9, R16, R9 ;  /* 0x000000091009723e */ /* 0x000fe400000000ff */
[----:B------:R-:W-:Y:S02]  /*24f80*/  F2FP.F16.F32.PACK_AB R10, R21, R10 ;  /* 0x0000000a150a723e */ /* 0x000fe400000000ff */
[----:B------:R-:W-:Y:S02]  /*24f90*/  F2FP.F16.F32.PACK_AB R11, R19, R11 ;  /* 0x0000000b130b723e */ /* 0x000fe400000000ff */
[----:B------:R-:W-:Y:S01]  /*24fa0*/  F2FP.F16.F32.PACK_AB R13, R24, R13 ;  /* 0x0000000d180d723e */ /* 0x000fe200000000ff */
[----:B0-----:R-:W-:Y:S01]  /*24fb0*/  FFMA.FTZ R4, R72, R20, -0.24046532809734344482 ;  /* 0xbe763c8b48047423 */ /* 0x001fe20000010014 */
[----:B------:R-:W-:-:S03]  /*24fc0*/  F2FP.F16.F32.PACK_AB R14, R17, R14 ;  /* 0x0000000e110e723e */ /* 0x000fc600000000ff */
[----:B------:R-:W-:Y:S01]  /*24fd0*/  FFMA.FTZ R4, R72, R4, 0.28857114911079406738 ;  /* 0x3e93bf9948047423 */ /* 0x000fe20000010004 */
[----:B------:R-:W-:Y:S01]  /*24fe0*/  FSETP.NEU.AND P2, PT, R18, RZ, PT ;  /* 0x000000ff1200720b */ /* 0x000fe20003f4d000 */
[----:B------:R-:W-:Y:S01]  /*24ff0*/  STSM.16.M88.4 [R3+0x400], R8 ;  /* 0x0004000803007844 */ /* 0x000fe20000000200 */
[----:B------:R-:W-:Y:S02]  /*25000*/  F2FP.F16.F32.PACK_AB R15, R15, R26 ;  /* 0x0000001a0f0f723e */ /* 0x000fe400000000ff */
[----:B------:R-:W-:-:S03]  /*25010*/  F2FP.F16.F32.PACK_AB R5, R91, R89 ;  /* 0x000000595b05723e */ /* 0x000fc600000000ff */
[----:B------:R0:W-:Y:S01]  /*25020*/  STSM.16.M88.4 [R3+0x500], R12 ;  /* 0x0005000c03007844 */ /* 0x0001e20000000200 */
[----:B------:R-:W-:Y:S02]  /*25030*/  F2FP.F16.F32.PACK_AB R16, R25, R22 ;  /* 0x000000161910723e */ /* 0x000fe400000000ff */
[----:B------:R-:W-:Y:S02]  /*25040*/  F2FP.F16.F32.PACK_AB R6, R94, R93 ;  /* 0x0000005d5e06723e */ /* 0x000fe400000000ff */
[----:B------:R-:W-:Y:S02]  /*25050*/  F2FP.F16.F32.PACK_AB R17, R23, R27 ;  /* 0x0000001b1711723e */ /* 0x000fe400000000ff */
[----:B------:R-:W-:Y:S01]  /*25060*/  LOP3.LUT P5, RZ, R28, 0x40, RZ, 0xc0, !PT ;  /* 0x000000401cff7812 */ /* 0x000fe200078ac0ff */
[----:B0-----:R-:W-:Y:S01]  /*25070*/  FFMA.FTZ R12, R72, R4, -0.36067417263984680176 ;  /* 0xbeb8aa49480c7423 */ /* 0x001fe20000010004 */
[----:B------:R-:W-:Y:S02]  /*25080*/  F2FP.F16.F32.PACK_AB R18, R74, R77 ;  /* 0x0000004d4a12723e */ /* 0x000fe400000000ff */
[----:B------:R-:W-:-:S02]  /*25090*/  F2FP.F16.F32.PACK_AB R4, R90, R88 ;  /* 0x000000585a04723e */ /* 0x000fc400000000ff */
[----:B------:R-:W-:Y:S02]  /*250a0*/  F2FP.F16.F32.PACK_AB R19, R80, R84 ;  /* 0x000000545013723e */ /* 0x000fe400000000ff */
[----:B------:R-:W-:-:S03]  /*250b0*/  F2FP.F16.F32.PACK_AB R20, R86, R87 ;  /* 0x000000575614723e */ /* 0x000fc600000000ff */
[----:B------:R-:W-:Y:S01]  /*250c0*/  STSM.16.M88.4 [R3+0x600], R16 ;  /* 0x0006001003007844 */ /* 0x000fe20000000200 */
[----:B------:R-:W-:Y:S02]  /*250d0*/  F2FP.F16.F32.PACK_AB R21, R92, R109 ;  /* 0x0000006d5c15723e */ /* 0x000fe400000000ff */
[----:B---3--:R-:W-:Y:S02]  /*250e0*/  F2FP.F16.F32.PACK_AB R22, R111, R112 ;  /* 0x000000706f16723e */ /* 0x008fe400000000ff */
[----:B----4-:R-:W-:Y:S02]  /*250f0*/  F2FP.F16.F32.PACK_AB R23, R114, R113 ;  /* 0x000000717217723e */ /* 0x010fe400000000ff */
[----:B-----5:R-:W-:-:S03]  /*25100*/  F2FP.F16.F32.PACK_AB R24, R115, R116 ;  /* 0x000000747318723e */ /* 0x020fc600000000ff */
[----:B------:R-:W-:Y:S01]  /*25110*/  STSM.16.M88.4 [R3+0x700], R20 ;  /* 0x0007001403007844 */ /* 0x000fe20000000200 */
[----:B------:R-:W-:Y:S02]  /*25120*/  F2FP.F16.F32.PACK_AB R25, R117, R119 ;  /* 0x000000777519723e */ /* 0x000fe400000000ff */
[----:B------:R-:W-:Y:S02]  /*25130*/  F2FP.F16.F32.PACK_AB R26, R121, R122 ;  /* 0x0000007a791a723e */ /* 0x000fe400000000ff */
[----:B------:R-:W-:-:S05]  /*25140*/  F2FP.F16.F32.PACK_AB R27, R123, R124 ;  /* 0x0000007c7b1b723e */ /* 0x000fca00000000ff */
[----:B------:R0:W-:Y:S01]  /*25150*/  STSM.16.M88.4 [R3+0x800], R24 ;  /* 0x0008001803007844 */ /* 0x0001e20000000200 */
[----:B------:R-:W-:Y:S02]  /*25160*/  F2FP.F16.F32.PACK_AB R11, R85, R82 ;  /* 0x00000052550b723e */ /* 0x000fe400000000ff */
[----:B------:R-:W-:Y:S02]  /*25170*/  F2FP.F16.F32.PACK_AB R10, R83, R81 ;  /* 0x00000051530a723e */ /* 0x000fe400000000ff */
[----:B------:R-:W-:Y:S01]  /*25180*/  F2FP.F16.F32.PACK_AB R9, R79, R76 ;  /* 0x0000004c4f09723e */ /* 0x000fe200000000ff */
[----:B0-----:R-:W3:Y:S04]  /*25190*/  LDL.LU R27, [R1+0x460] ;  /* 0x00046000011b7983 */ /* 0x001ee80000300800 */
[----:B------:R-:W3:Y:S01]  /*251a0*/  LDL.LU R20, [R1+0x458] ;  /* 0x0004580001147983 */ /* 0x000ee20000300800 */
[----:B------:R-:W-:-:S02]  /*251b0*/  F2FP.F16.F32.PACK_AB R8, R78, R75 ;  /* 0x0000004b4e08723e */ /* 0x000fc400000000ff */
[----:B--2---:R-:W-:-:S05]  /*251c0*/  F2FP.F16.F32.PACK_AB R7, R120, R95 ;  /* 0x0000005f7807723e */ /* 0x004fca00000000ff */
[----:B------:R0:W-:Y:S02]  /*251d0*/  STSM.16.M88.4 [R3+0x900], R4 ;  /* 0x0009000403007844 */ /* 0x0001e40000000200 */
[----:B0-----:R-:W-:-:S05]  /*251e0*/  FSEL R4, R29, -INF , P5 ;  /* 0xff8000001d047808 */ /* 0x001fca0002800000 */
[----:B------:R0:W-:Y:S04]  /*251f0*/  STL [R1+0x44], R4 ;  /* 0x0000440401007387 */ /* 0x0001e80000100800 */
[----:B------:R-:W2:Y:S04]  /*25200*/  LDL.LU R21, [R1+0x464] ;  /* 0x0004640001157983 */ /* 0x000ea80000300800 */
[----:B------:R-:W2:Y:S04]  /*25210*/  LDL.LU R22, [R1+0x45c] ;  /* 0x00045c0001167983 */ /* 0x000ea80000300800 */
        /* <DEDUP_REMOVED lines=36> */
[----:B------:R-:W-:-:S04]  /*25460*/  FFMA.FTZ R12, R72, R12, 0.48089820146560668945 ;  /* 0x3ef6384a480c7423 */ /* 0x000fc8000001000c */
[----:B------:R-:W-:-:S04]  /*25470*/  FFMA.FTZ R12, R72, R12, -0.72134751081466674805 ;  /* 0xbf38aa3b480c7423 */ /* 0x000fc8000001000c */
[----:B------:R-:W-:-:S04]  /*25480*/  FMUL R12, R72, R12 ;  /* 0x0000000c480c7220 */ /* 0x000fc80000400000 */
[C---:B------:R-:W-:Y:S01]  /*25490*/  FMUL R12, R72.reuse, R12 ;  /* 0x0000000c480c7220 */ /* 0x040fe20000400000 */
[----:B------:R-:W-:Y:S02]  /*254a0*/  F2FP.F16.F32.PACK_AB R13, R59, R58 ;  /* 0x0000003a3b0d723e */ /* 0x000fe400000000ff */
[----:B------:R-:W-:Y:S01]  /*254b0*/  F2FP.F16.F32.PACK_AB R14, R71, R69 ;  /* 0x00000045470e723e */ /* 0x000fe200000000ff */
[----:B------:R-:W-:Y:S01]  /*254c0*/  FFMA.FTZ R72, R72, 1.4426950216293334961, R12 ;  /* 0x3fb8aa3b48487823 */ /* 0x000fe2000001000c */
[----:B------:R-:W-:Y:S02]  /*254d0*/  F2FP.F16.F32.PACK_AB R12, R57, R56 ;  /* 0x00000038390c723e */ /* 0x000fe400000000ff */
[----:B------:R-:W-:Y:S01]  /*254e0*/  F2FP.F16.F32.PACK_AB R15, R73, R70 ;  /* 0x00000046490f723e */ /* 0x000fe200000000ff */
[----:B------:R1:W-:Y:S01]  /*254f0*/  STSM.16.M88.4 [R3+0xa00], R8 ;  /* 0x000a000803007844 */ /* 0x0003e20000000200 */
[----:B------:R-:W-:Y:S02]  /*25500*/  F2FP.F16.F32.PACK_AB R16, R49, R48 ;  /* 0x000000303110723e */ /* 0x000fe400000000ff */
[----:B------:R-:W-:-:S02]  /*25510*/  F2FP.F16.F32.PACK_AB R17, R51, R50 ;  /* 0x000000323311723e */ /* 0x000fc400000000ff */
[----:B------:R-:W-:Y:S02]  /*25520*/  F2FP.F16.F32.PACK_AB R18, R53, R52 ;  /* 0x000000343512723e */ /* 0x000fe400000000ff */
[----:B------:R-:W-:Y:S01]  /*25530*/  F2FP.F16.F32.PACK_AB R19, R55, R54 ;  /* 0x000000363713723e */ /* 0x000fe200000000ff */
[----:B------:R3:W-:Y:S01]  /*25540*/  STSM.16.M88.4 [R3+0xb00], R12 ;  /* 0x000b000c03007844 */ /* 0x0007e20000000200 */
[----:B0-----:R-:W-:Y:S02]  /*25550*/  F2FP.F16.F32.PACK_AB R4, R41, R40 ;  /* 0x000000282904723e */ /* 0x001fe400000000ff */
[----:B------:R-:W-:Y:S02]  /*25560*/  F2FP.F16.F32.PACK_AB R5, R43, R42 ;  /* 0x0000002a2b05723e */ /* 0x000fe400000000ff */
[----:B------:R-:W-:Y:S02]  /*25570*/  F2FP.F16.F32.PACK_AB R6, R45, R44 ;  /* 0x0000002c2d06723e */ /* 0x000fe400000000ff */
[----:B------:R-:W-:-:S02]  /*25580*/  F2FP.F16.F32.PACK_AB R7, R47, R46 ;  /* 0x0000002e2f07723e */ /* 0x000fc400000000ff */
[----:B-1----:R-:W-:Y:S02]  /*25590*/  F2FP.F16.F32.PACK_AB R8, R36, R37 ;  /* 0x000000252408723e */ /* 0x002fe400000000ff */
[----:B------:R-:W-:Y:S02]  /*255a0*/  F2FP.F16.F32.PACK_AB R9, R34, R35 ;  /* 0x000000232209723e */ /* 0x000fe400000000ff */
[----:B------:R-:W-:Y:S02]  /*255b0*/  F2FP.F16.F32.PACK_AB R10, R32, R31 ;  /* 0x0000001f200a723e */ /* 0x000fe400000000ff */
[----:B------:R-:W-:Y:S02]  /*255c0*/  F2FP.F16.F32.PACK_AB R11, R39, R33 ;  /* 0x00000021270b723e */ /* 0x000fe400000000ff */
[----:B---3--:R-:W-:Y:S02]  /*255d0*/  F2FP.F16.F32.PACK_AB R12, R66, R67 ;  /* 0x00000043420c723e */ /* 0x008fe400000000ff */
[----:B------:R-:W-:-:S02]  /*255e0*/  F2FP.F16.F32.PACK_AB R13, R65, R64 ;  /* 0x00000040410d723e */ /* 0x000fc400000000ff */
[----:B------:R-:W-:Y:S02]  /*255f0*/  F2FP.F16.F32.PACK_AB R14, R62, R63 ;  /* 0x0000003f3e0e723e */ /* 0x000fe400000000ff */
[----:B------:R-:W-:Y:S01]  /*25600*/  F2FP.F16.F32.PACK_AB R15, R60, R61 ;  /* 0x0000003d3c0f723e */ /* 0x000fe200000000ff */
[----:B------:R-:W-:Y:S04]  /*25610*/  STSM.16.M88.4 [R3+0xc00], R16 ;  /* 0x000c001003007844 */ /* 0x000fe80000000200 */
[----:B------:R0:W-:Y:S04]  /*25620*/  STSM.16.M88.4 [R3+0xd00], R4 ;  /* 0x000d000403007844 */ /* 0x0001e80000000200 */
[----:B------:R-:W-:Y:S04]  /*25630*/  STSM.16.M88.4 [R3+0xe00], R8 ;  /* 0x000e000803007844 */ /* 0x000fe80000000200 */
[----:B------:R-:W-:Y:S01]  /*25640*/  STSM.16.M88.4 [R3+0xf00], R12 ;  /* 0x000f000c03007844 */ /* 0x000fe20000000200 */
[----:B------:R-:W-:-:S02]  /*25650*/  ISETP.GE.U32.AND P4, PT, R38, 0x7f800000, PT ;  /* 0x7f8000002600780c */ /* 0x000fc40003f86070 */
[----:B------:R-:W-:Y:S02]  /*25660*/  LOP3.LUT P5, RZ, R28, 0x10, RZ, 0xc0, !PT ;  /* 0x000000101cff7812 */ /* 0x000fe400078ac0ff */
[----:B------:R-:W-:Y:S02]  /*25670*/  LOP3.LUT R118, R118, 0x1ff, RZ, 0xc0, !PT ;  /* 0x000001ff76767812 */ /* 0x000fe400078ec0ff */
[----:B0-----:R-:W-:Y:S01]  /*25680*/  FSEL R4, R30, -INF , P5 ;  /* 0xff8000001e047808 */ /* 0x001fe20002800000 */
[----:B------:R-:W-:-:S04]  /*25690*/  FADD R120, R68, R72 ;  /* 0x0000004844787221 */ /* 0x000fc80000000000 */
[----:B------:R0:W-:Y:S02]  /*256a0*/  STL [R1+0x40], R4 ;  /* 0x0000400401007387 */ /* 0x0001e40000100800 */
[----:B------:R-:W-:Y:S02]  /*256b0*/  @P4 MOV R16, 0x7f800000 ;  /* 0x7f80000000104802 */ /* 0x000fe40000000f00 */
[C---:B------:R-:W-:Y:S02]  /*256c0*/  FSETP.NEU.AND P3, PT, R38.reuse, RZ, PT ;  /* 0x000000ff2600720b */ /* 0x040fe40003f6d000 */
[----:B------:R-:W-:Y:S01]  /*256d0*/  F2FP.F16.F32.PACK_AB R68, R27, R20 ;  /* 0x000000141b44723e */ /* 0x000fe200000000ff */
[----:B------:R-:W-:Y:S01]  /*256e0*/  @P4 FFMA.FTZ R120, R38, R16, +INF ;  /* 0x7f80000026784423 */ /* 0x000fe20000010010 */
[----:B0-----:R-:W-:Y:S01]  /*256f0*/  LEA R4, R118, UR6, 0x4 ;  /* 0x0000000676047c11 */ /* 0x001fe2000f8e20ff */
[----:B------:R-:W-:Y:S01]  /*25700*/  BAR.SYNC.DEFER_BLOCKING 0x0 ;  /* 0x0000000000007b1d */ /* 0x000fe20000010000 */
[----:B------:R-:W-:-:S02]  /*25710*/  LOP3.LUT P6, RZ, R28, 0x4, RZ, 0xc0, !PT ;  /* 0x000000041cff7812 */ /* 0x000fc400078cc0ff */
[----:B------:R-:W-:-:S03]  /*25720*/  ISETP.GE.U32.AND P4, PT, R118, 0x100, PT ;  /* 0x000001007600780c */ /* 0x000fc60003f86070 */
[----:B------:R-:W0:Y:S04]  /*25730*/  LDS.128 R64, [R4] ;  /* 0x0000000004407984 */ /* 0x000e280000000c00 */
[----:B------:R-:W1:Y:S04]  /*25740*/  LDS.128 R12, [R4+0x2000] ;  /* 0x00200000040c7984 */ /* 0x000e680000000c00 */
[----:B------:R-:W3:Y:S04]  /*25750*/  LDS.128 R60, [R4+0x4000] ;  /* 0x00400000043c7984 */ /* 0x000ee80000000c00 */
[----:B------:R-:W0:Y:S04]  /*25760*/  LDS.128 R56, [R4+0x6000] ;  /* 0x0060000004387984 */ /* 0x000e280000000c00 */
[----:B------:R-:W0:Y:S04]  /*25770*/  LDS.128 R52, [R4+0x8000] ;  /* 0x0080000004347984 */ /* 0x000e280000000c00 */
[----:B------:R-:W0:Y:S04]  /*25780*/  LDS.128 R48, [R4+0xa000] ;  /* 0x00a0000004307984 */ /* 0x000e280000000c00 */
[----:B------:R-:W0:Y:S04]  /*25790*/  LDS.128 R44, [R4+0xc000] ;  /* 0x00c00000042c7984 */ /* 0x000e280000000c00 */
[----:B------:R-:W0:Y:S04]  /*257a0*/  LDS.128 R40, [R4+0xe000] ;  /* 0x00e0000004287984 */ /* 0x000e280000000c00 */
[----:B------:R-:W0:Y:S04]  /*257b0*/  LDS.128 R36, [R4+0x10000] ;  /* 0x0100000004247984 */ /* 0x000e280000000c00 */
[----:B------:R-:W0:Y:S04]  /*257c0*/  LDS.128 R32, [R4+0x12000] ;  /* 0x0120000004207984 */ /* 0x000e280000000c00 */
[----:B------:R-:W0:Y:S01]  /*257d0*/  LDS.128 R28, [R4+0x14000] ;  /* 0x01400000041c7984 */ /* 0x000e220000000c00 */
[----:B--2---:R-:W-:-:S03]  /*257e0*/  F2FP.F16.F32.PACK_AB R69, R21, R22 ;  /* 0x000000161545723e */ /* 0x004fc600000000ff */
[----:B------:R-:W2:Y:S04]  /*257f0*/  LDS.128 R24, [R4+0x16000] ;  /* 0x0160000004187984 */ /* 0x000ea80000000c00 */
[----:B------:R-:W-:Y:S01]  /*25800*/  LDS.128 R16, [R4+0x1a000] ;  /* 0x01a0000004107984 */ /* 0x000fe20000000c00 */
[----:B----4-:R-:W-:-:S03]  /*25810*/  F2FP.F16.F32.PACK_AB R70, R23, R82 ;  /* 0x000000521746723e */ /* 0x010fc600000000ff */
[----:B------:R-:W-:Y:S04]  /*25820*/  LDS.128 R8, [R4+0x1c000] ;  /* 0x01c0000004087984 */ /* 0x000fe80000000c00 */
[----:B------:R-:W4:Y:S04]  /*25830*/  LDS.128 R20, [R4+0x18000] ;  /* 0x0180000004147984 */ /* 0x000f280000000c00 */
[----:B------:R-:W0:Y:S01]  /*25840*/  LDS.128 R4, [R4+0x1e000] ;  /* 0x01e0000004047984 */ /* 0x000e220000000c00 */
[----:B-----5:R-:W-:Y:S01]  /*25850*/  F2FP.F16.F32.PACK_AB R71, R85, R81 ;  /* 0x000000515547723e */ /* 0x020fe200000000ff */
[----:B------:R-:W-:Y:S01]  /*25860*/  BAR.SYNC.DEFER_BLOCKING 0x0 ;  /* 0x0000000000007b1d */ /* 0x000fe20000010000 */
[----:B------:R-:W-:-:S02]  /*25870*/  F2FP.F16.F32.PACK_AB R72, R83, R76 ;  /* 0x0000004c5348723e */ /* 0x000fc400000000ff */
[----:B------:R-:W-:Y:S02]  /*25880*/  F2FP.F16.F32.PACK_AB R73, R79, R75 ;  /* 0x0000004b4f49723e */ /* 0x000fe400000000ff */
[----:B------:R-:W-:Y:S02]  /*25890*/  F2FP.F16.F32.PACK_AB R74, R78, R74 ;  /* 0x0000004a4e4a723e */ /* 0x000fe400000000ff */
[----:B------:R-:W-:Y:S02]  /*258a0*/  F2FP.F16.F32.PACK_AB R75, R95, R93 ;  /* 0x0000005d5f4b723e */ /* 0x000fe400000000ff */
[----:B------:R-:W-:Y:S02]  /*258b0*/  F2FP.F16.F32.PACK_AB R76, R94, R89 ;  /* 0x000000595e4c723e */ /* 0x000fe400000000ff */
[----:B------:R-:W-:Y:S02]  /*258c0*/  F2FP.F16.F32.PACK_AB R77, R91, R77 ;  /* 0x0000004d5b4d723e */ /* 0x000fe400000000ff */
[----:B------:R-:W-:-:S02]  /*258d0*/  F2FP.F16.F32.PACK_AB R78, R88, R90 ;  /* 0x0000005a584e723e */ /* 0x000fc400000000ff */
[----:B------:R-:W5:Y:S04]  /*258e0*/  LDL.LU R88, [R1+0x224] ;  /* 0x0002240001587983 */ /* 0x000f680000300800 */
[----:B------:R-:W2:Y:S04]  /*258f0*/  LDL.LU R89, [R1+0x25c] ;  /* 0x00025c0001597983 */ /* 0x000ea80000300800 */
[----:B------:R-:W2:Y:S04]  /*25900*/  LDL.LU R90, [R1+0x294] ;  /* 0x00029400015a7983 */ /* 0x000ea80000300800 */
[----:B------:R-:W2:Y:S01]  /*25910*/  LDL.LU R91, [R1+0x298] ;  /* 0x00029800015b7983 */ /* 0x000ea20000300800 */
[----:B------:R-:W-:-:S02]  /*25920*/  F2FP.F16.F32.PACK_AB R79, R80, R84 ;  /* 0x00000054504f723e */ /* 0x000fc400000000ff */
[----:B------:R-:W-:Y:S02]  /*25930*/  F2FP.F16.F32.PACK_AB R81, R92, R109 ;  /* 0x0000006d5c51723e */ /* 0x000fe400000000ff */
[----:B------:R-:W2:Y:S04]  /*25940*/  LDL.LU R92, [R1+0x1e0] ;  /* 0x0001e000015c7983 */ /* 0x000ea80000300800 */
[----:B------:R-:W2:Y:S01]  /*25950*/  LDL.LU R93, [R1+0x1e4] ;  /* 0x0001e400015d7983 */ /* 0x000ea20000300800 */
[----:B------:R-:W-:-:S03]  /*25960*/  F2FP.F16.F32.PACK_AB R82, R111, R112 ;  /* 0x000000706f52723e */ /* 0x000fc600000000ff */
[----:B------:R-:W2:Y:S04]  /*25970*/  LDL.LU R109, [R1+0x20c] ;  /* 0x00020c00016d7983 */ /* 0x000ea80000300800 */
[----:B------:R-:W2:Y:S01]  /*25980*/  LDL.LU R94, [R1+0x1fc] ;  /* 0x0001fc00015e7983 */ /* 0x000ea20000300800 */
[----:B------:R-:W-:-:S03]  /*25990*/  F2FP.F16.F32.PACK_AB R83, R114, R113 ;  /* 0x000000717253723e */ /* 0x000fc600000000ff */
[----:B------:R-:W3:Y:S04]  /*259a0*/  LDL.LU R111, [R1+0x220] ;  /* 0x00022000016f7983 */ /* 0x000ee80000300800 */
[----:B------:R-:W3:Y:S01]  /*259b0*/  LDL.LU R95, [R1+0x208] ;  /* 0x00020800015f7983 */ /* 0x000ee20000300800 */
[----:B------:R-:W-:-:S03]  /*259c0*/  F2FP.F16.F32.PACK_AB R84, R115, R116 ;  /* 0x000000747354723e */ /* 0x000fc600000000ff */
[----:B------:R-:W4:Y:S04]  /*259d0*/  LDL.LU R112, [R1+0x198] ;  /* 0x0001980001707983 */ /* 0x000f280000300800 */
[----:B------:R-:W4:Y:S04]  /*259e0*/  LDL.LU R114, [R1+0x19c] ;  /* 0x00019c0001727983 */ /* 0x000f280000300800 */
[----:B------:R-:W4:Y:S01]  /*259f0*/  LDL.LU R113, [R1+0x1b8] ;  /* 0x0001b80001717983 */ /* 0x000f220000300800 */
[----:B------:R-:W-:-:S03]  /*25a00*/  F2FP.F16.F32.PACK_AB R85, R117, R119 ;  /* 0x000000777555723e */ /* 0x000fc600000000ff */
[----:B------:R-:W4:Y:S01]  /*25a10*/  LDL.LU R115, [R1+0x1bc] ;  /* 0x0001bc0001737983 */ /* 0x000f220000300800 */
[----:B------:R-:W-:-:S03]  /*25a20*/  F2FP.F16.F32.PACK_AB R80, R86, R87 ;  /* 0x000000575650723e */ /* 0x000fc600000000ff */
[----:B------:R-:W4:Y:S01]  /*25a30*/  LDL.LU R116, [R1+0x148] ;  /* 0x0001480001747983 */ /* 0x000f220000300800 */
[----:B------:R-:W-:-:S03]  /*25a40*/  F2FP.F16.F32.PACK_AB R86, R121, R122 ;  /* 0x0000007a7956723e */ /* 0x000fc600000000ff */
[----:B------:R-:W4:Y:S04]  /*25a50*/  LDL.LU R118, [R1+0x14c] ;  /* 0x00014c0001767983 */ /* 0x000f280000300800 */
[----:B------:R-:W4:Y:S01]  /*25a60*/  LDL.LU R117, [R1+0x178] ;  /* 0x0001780001757983 */ /* 0x000f220000300800 */
[----:B------:R-:W-:-:S03]  /*25a70*/  F2FP.F16.F32.PACK_AB R87, R123, R124 ;  /* 0x0000007c7b57723e */ /* 0x000fc600000000ff */
[----:B------:R-:W4:Y:S04]  /*25a80*/  LDL.LU R119, [R1+0x17c] ;  /* 0x00017c0001777983 */ /* 0x000f280000300800 */
[----:B------:R-:W4:Y:S04]  /*25a90*/  LDL.LU R121, [R1+0xac] ;  /* 0x0000ac0001797983 */ /* 0x000f280000300800 */
[----:B------:R-:W4:Y:S04]  /*25aa0*/  LDL.LU R122, [R1+0xb0] ;  /* 0x0000b000017a7983 */ /* 0x000f280000300800 */
[----:B------:R-:W4:Y:S04]  /*25ab0*/  LDL.LU R123, [R1+0xd4] ;  /* 0x0000d400017b7983 */ /* 0x000f280000300800 */
[----:B------:R-:W4:Y:S04]  /*25ac0*/  LDL.LU R124, [R1+0xd8] ;  /* 0x0000d800017c7983 */ /* 0x000f280000300800 */
[----:B------:R0:W-:Y:S04]  /*25ad0*/  STSM.16.M88.4 [R3], R68 ;  /* 0x0000004403007844 */ /* 0x0001e80000000200 */
[----:B------:R1:W-:Y:S04]  /*25ae0*/  STSM.16.M88.4 [R3+0x100], R72 ;  /* 0x0001004803007844 */ /* 0x0003e80000000200 */
[----:B------:R1:W-:Y:S04]  /*25af0*/  STSM.16.M88.4 [R3+0x200], R76 ;  /* 0x0002004c03007844 */ /* 0x0003e80000000200 */
[----:B0-----:R-:W4:Y:S04]  /*25b00*/  LDL.LU R68, [R1+0x190] ;  /* 0x0001900001447983 */ /* 0x001f280000300800 */
[----:B------:R-:W5:Y:S04]  /*25b10*/  LDL.LU R69, [R1+0x194] ;  /* 0x0001940001457983 */ /* 0x000f680000300800 */
[----:B------:R-:W5:Y:S04]  /*25b20*/  LDL.LU R70, [R1+0x1a8] ;  /* 0x0001a80001467983 */ /* 0x000f680000300800 */
        /* <DEDUP_REMOVED lines=9> */
[----:B------:R0:W-:Y:S04]  /*25bc0*/  STSM.16.M88.4 [R3+0x300], R80 ;  /* 0x0003005003007844 */ /* 0x0001e80000000200 */
[----:B------:R1:W-:Y:S04]  /*25bd0*/  STSM.16.M88.4 [R3+0x400], R84 ;  /* 0x0004005403007844 */ /* 0x0003e80000000200 */
[----:B0-----:R-:W5:Y:S04]  /*25be0*/  LDL.LU R80, [R1+0x29c] ;  /* 0x00029c0001507983 */ /* 0x001f680000300800 */
[----:B------:R-:W5:Y:S04]  /*25bf0*/  LDL.LU R81, [R1+0x2b4] ;  /* 0x0002b40001517983 */ /* 0x000f680000300800 */
[----:B------:R-:W5:Y:S04]  /*25c00*/  LDL.LU R82, [R1+0x1f0] ;  /* 0x0001f00001527983 */ /* 0x000f680000300800 */
[----:B------:R-:W5:Y:S04]  /*25c10*/  LDL.LU R83, [R1+0x1f4] ;  /* 0x0001f40001537983 */ /* 0x000f680000300800 */
[----:B-1----:R-:W5:Y:S04]  /*25c20*/  LDL.LU R86, [R1+0x260] ;  /* 0x0002600001567983 */ /* 0x002f680000300800 */
[----:B------:R-:W5:Y:S01]  /*25c30*/  LDL.LU R87, [R1+0x264] ;  /* 0x0002640001577983 */ /* 0x000f620000300800 */
[----:B--2---:R-:W-:-:S02]  /*25c40*/  F2FP.F16.F32.PACK_AB R94, R109, R94 ;  /* 0x0000005e6d5e723e */ /* 0x004fc400000000ff */
[----:B---3--:R-:W-:Y:S02]  /*25c50*/  F2FP.F16.F32.PACK_AB R95, R111, R95 ;  /* 0x0000005f6f5f723e */ /* 0x008fe400000000ff */
[----:B----4-:R-:W-:Y:S02]  /*25c60*/  F2FP.F16.F32.PACK_AB R68, R112, R68 ;  /* 0x000000447044723e */ /* 0x010fe400000000ff */
[----:B-----5:R-:W-:Y:S02]  /*25c70*/  F2FP.F16.F32.PACK_AB R69, R114, R69 ;  /* 0x000000457245723e */ /* 0x020fe400000000ff */
[----:B------:R-:W-:Y:S02]  /*25c80*/  F2FP.F16.F32.PACK_AB R70, R113, R70 ;  /* 0x000000467146723e */ /* 0x000fe400000000ff */
[----:B------:R-:W-:Y:S02]  /*25c90*/  F2FP.F16.F32.PACK_AB R71, R115, R71 ;  /* 0x000000477347723e */ /* 0x000fe400000000ff */
[----:B------:R-:W-:-:S02]  /*25ca0*/  F2FP.F16.F32.PACK_AB R72, R116, R72 ;  /* 0x000000487448723e */ /* 0x000fc400000000ff */
[----:B------:R-:W-:Y:S02]  /*25cb0*/  F2FP.F16.F32.PACK_AB R73, R118, R73 ;  /* 0x000000497649723e */ /* 0x000fe400000000ff */
[----:B------:R-:W-:Y:S02]  /*25cc0*/  F2FP.F16.F32.PACK_AB R74, R117, R74 ;  /* 0x0000004a754a723e */ /* 0x000fe400000000ff */
[----:B------:R-:W-:Y:S02]  /*25cd0*/  F2FP.F16.F32.PACK_AB R75, R119, R75 ;  /* 0x0000004b774b723e */ /* 0x000fe400000000ff */
[----:B------:R-:W-:Y:S02]  /*25ce0*/  F2FP.F16.F32.PACK_AB R76, R121, R76 ;  /* 0x0000004c794c723e */ /* 0x000fe400000000ff */
[----:B------:R-:W-:Y:S02]  /*25cf0*/  F2FP.F16.F32.PACK_AB R90, R80, R90 ;  /* 0x0000005a505a723e */ /* 0x000fe400000000ff */
[----:B------:R-:W2:Y:S01]  /*25d00*/  LDL.LU R80, [R1+0x58] ;  /* 0x0000580001507983 */ /* 0x000ea20000300800 */
[----:B------:R-:W-:-:S03]  /*25d10*/  F2FP.F16.F32.PACK_AB R91, R81, R91 ;  /* 0x0000005b515b723e */ /* 0x000fc600000000ff */
[----:B------:R-:W3:Y:S01]  /*25d20*/  LDL.LU R81, [R1+0x60] ;  /* 0x0000600001517983 */ /* 0x000ee20000300800 */
[----:B------:R-:W-:-:S03]  /*25d30*/  F2FP.F16.F32.PACK_AB R92, R82, R92 ;  /* 0x0000005c525c723e */ /* 0x000fc600000000ff */
[----:B------:R-:W4:Y:S01]  /*25d40*/  LDL.LU R82, [R1+0x7c] ;  /* 0x00007c0001527983 */ /* 0x000f220000300800 */
[----:B------:R-:W-:-:S03]  /*25d50*/  F2FP.F16.F32.PACK_AB R93, R83, R93 ;  /* 0x0000005d535d723e */ /* 0x000fc600000000ff */
[----:B------:R-:W5:Y:S01]  /*25d60*/  LDL.LU R83, [R1+0x80] ;  /* 0x0000800001537983 */ /* 0x000f620000300800 */
[----:B------:R-:W-:-:S03]  /*25d70*/  F2FP.F16.F32.PACK_AB R88, R86, R88 ;  /* 0x000000585658723e */ /* 0x000fc600000000ff */
[----:B------:R-:W2:Y:S01]  /*25d80*/  LDL.LU R84, [R1+0x18] ;  /* 0x0000180001547983 */ /* 0x000ea20000300800 */
[----:B------:R-:W-:-:S03]  /*25d90*/  F2FP.F16.F32.PACK_AB R89, R87, R89 ;  /* 0x000000595759723e */ /* 0x000fc600000000ff */
        /* <DEDUP_REMOVED lines=12> */
[----:B------:R-:W-:-:S03]  /*25e60*/  F2FP.F16.F32.PACK_AB R77, R122, R77 ;  /* 0x0000004d7a4d723e */ /* 0x000fc600000000ff */
[----:B------:R-:W3:Y:S01]  /*25e70*/  LDL.LU R119, [R1+0x8fc] ;  /* 0x0008fc0001777983 */ /* 0x000ee20000300800 */
[----:B------:R-:W-:-:S03]  /*25e80*/  F2FP.F16.F32.PACK_AB R78, R123, R78 ;  /* 0x0000004e7b4e723e */ /* 0x000fc600000000ff */
[----:B------:R-:W4:Y:S01]  /*25e90*/  LDL.LU R121, [R1+0x8f8] ;  /* 0x0008f80001797983 */ /* 0x000f220000300800 */
[----:B------:R-:W-:-:S03]  /*25ea0*/  F2FP.F16.F32.PACK_AB R79, R124, R79 ;  /* 0x0000004f7c4f723e */ /* 0x000fc600000000ff */
[----:B------:R-:W4:Y:S04]  /*25eb0*/  LDL.LU R122, [R1+0x8f4] ;  /* 0x0008f400017a7983 */ /* 0x000f280000300800 */
[----:B------:R-:W4:Y:S04]  /*25ec0*/  LDL.LU R123, [R1+0x8f0] ;  /* 0x0008f000017b7983 */ /* 0x000f280000300800 */
[----:B------:R-:W4:Y:S04]  /*25ed0*/  LDL.LU R124, [R1+0x8ec] ;  /* 0x0008ec00017c7983 */ /* 0x000f280000300800 */
[----:B------:R0:W-:Y:S04]  /*25ee0*/  STSM.16.M88.4 [R3+0x500], R88 ;  /* 0x0005005803007844 */ /* 0x0001e80000000200 */
[----:B------:R1:W-:Y:S04]  /*25ef0*/  STSM.16.M88.4 [R3+0x600], R92 ;  /* 0x0006005c03007844 */ /* 0x0003e80000000200 */
[----:B------:R1:W-:Y:S04]  /*25f00*/  STSM.16.M88.4 [R3+0x700], R68 ;  /* 0x0007004403007844 */ /* 0x0003e80000000200 */
[----:B0-----:R-:W4:Y:S04]  /*25f10*/  LDL.LU R89, [R1+0x38] ;  /* 0x0000380001597983 */ /* 0x001f280000300800 */
[----:B------:R-:W5:Y:S04]  /*25f20*/  LDL.LU R88, [R1] ;  /* 0x0000000001587983 */ /* 0x000f680000300800 */
        /* <DEDUP_REMOVED lines=10> */
[----:B------:R-:W-:Y:S04]  /*25fd0*/  STSM.16.M88.4 [R3+0x800], R72 ;  /* 0x0008004803007844 */ /* 0x000fe80000000200 */
[----:B------:R0:W-:Y:S02]  /*25fe0*/  STSM.16.M88.4 [R3+0x900], R76 ;  /* 0x0009004c03007844 */ /* 0x0001e40000000200 */
[----:B0-----:R-:W-:-:S02]  /*25ff0*/  F2FP.F16.F32.PACK_AB R77, R107, R106 ;  /* 0x0000006a6b4d723e */ /* 0x001fc400000000ff */
[----:B------:R-:W5:Y:S01]  /*26000*/  LDL.LU R107, [R1+0x51c] ;  /* 0x00051c00016b7983 */ /* 0x000f620000300800 */
[----:B--2---:R-:W-:Y:S02]  /*26010*/  F2FP.F16.F32.PACK_AB R74, R117, R116 ;  /* 0x00000074754a723e */ /* 0x004fe400000000ff */
[----:B------:R-:W0:Y:S01]  /*26020*/  S2R R117, SR_TID.X ;  /* 0x0000000000757919 */ /* 0x000e220000002100 */
[----:B------:R-:W-:Y:S02]  /*26030*/  F2FP.F16.F32.PACK_AB R72, R113, R112 ;  /* 0x000000707148723e */ /* 0x000fe400000000ff */
[----:B------:R-:W-:Y:S02]  /*26040*/  F2FP.F16.F32.PACK_AB R73, R115, R114 ;  /* 0x000000727349723e */ /* 0x000fe400000000ff */
[----:B---3--:R-:W-:Y:S02]  /*26050*/  F2FP.F16.F32.PACK_AB R75, R119, R118 ;  /* 0x00000076774b723e */ /* 0x008fe400000000ff */
[----:B------:R-:W-:-:S02]  /*26060*/  F2FP.F16.F32.PACK_AB R78, R109, R108 ;  /* 0x0000006c6d4e723e */ /* 0x000fc400000000ff */
[----:B------:R-:W-:Y:S02]  /*26070*/  F2FP.F16.F32.PACK_AB R79, R111, R110 ;  /* 0x0000006e6f4f723e */ /* 0x000fe400000000ff */
[----:B----4-:R-:W-:Y:S02]  /*26080*/  F2FP.F16.F32.PACK_AB R87, R89, R87 ;  /* 0x000000575957723e */ /* 0x010fe400000000ff */
[----:B------:R-:W1:Y:S01]  /*26090*/  LDC R89, c[0x0][0x3e8] ;  /* 0x0000fa00ff597b82 */ /* 0x000e620000000800 */
[----:B0-----:R-:W-:Y:S02]  /*260a0*/  SHF.R.U32.HI R76, RZ, 0x8, R117 ;  /* 0x00000008ff4c7819 */ /* 0x001fe40000011675 */
[----:B-----5:R-:W-:Y:S02]  /*260b0*/  F2FP.F16.F32.PACK_AB R84, R92, R84 ;  /* 0x000000545c54723e */ /* 0x020fe400000000ff */
[----:B------:R-:W-:Y:S02]  /*260c0*/  F2FP.F16.F32.PACK_AB R85, R93, R85 ;  /* 0x000000555d55723e */ /* 0x000fe400000000ff */
[----:B------:R-:W-:-:S02]  /*260d0*/  F2FP.F16.F32.PACK_AB R86, R94, R86 ;  /* 0x000000565e56723e */ /* 0x000fc400000000ff */
[----:B------:R-:W-:Y:S02]  /*260e0*/  F2FP.F16.F32.PACK_AB R80, R68, R80 ;  /* 0x000000504450723e */ /* 0x000fe400000000ff */
[----:B------:R-:W-:Y:S02]  /*260f0*/  F2FP.F16.F32.PACK_AB R68, R123, R121 ;  /* 0x000000797b44723e */ /* 0x000fe400000000ff */
[----:B------:R-:W-:Y:S02]  /*26100*/  F2FP.F16.F32.PACK_AB R81, R69, R81 ;  /* 0x000000514551723e */ /* 0x000fe400000000ff */
[----:B------:R-:W-:Y:S02]  /*26110*/  F2FP.F16.F32.PACK_AB R69, R124, R122 ;  /* 0x0000007a7c45723e */ /* 0x000fe400000000ff */
[----:B------:R-:W-:Y:S02]  /*26120*/  F2FP.F16.F32.PACK_AB R82, R70, R82 ;  /* 0x000000524652723e */ /* 0x000fe400000000ff */
[----:B------:R-:W-:-:S02]  /*26130*/  F2FP.F16.F32.PACK_AB R70, R95, R88 ;  /* 0x000000585f46723e */ /* 0x000fc400000000ff */
[----:B------:R-:W-:Y:S01]  /*26140*/  F2FP.F16.F32.PACK_AB R83, R71, R83 ;  /* 0x000000534753723e */ /* 0x000fe200000000ff */
[----:B------:R-:W0:Y:S01]  /*26150*/  LDC R88, c[0x0][0x3e8] ;  /* 0x0000fa00ff587b82 */ /* 0x000e220000000800 */
[----:B------:R-:W-:-:S03]  /*26160*/  F2FP.F16.F32.PACK_AB R71, R90, R91 ;  /* 0x0000005b5a47723e */ /* 0x000fc600000000ff */
[----:B------:R2:W-:Y:S04]  /*26170*/  STSM.16.M88.4 [R3+0xa00], R80 ;  /* 0x000a005003007844 */ /* 0x0005e80000000200 */
[----:B------:R-:W-:Y:S04]  /*26180*/  STSM.16.M88.4 [R3+0xb00], R84 ;  /* 0x000b005403007844 */ /* 0x000fe80000000200 */
[----:B------:R3:W-:Y:S01]  /*26190*/  STSM.16.M88.4 [R3+0xc00], R68 ;  /* 0x000c004403007844 */ /* 0x0007e20000000200 */
[----:B--2---:R-:W2:Y:S01]  /*261a0*/  LDC R83, c[0x0][0x3e8] ;  /* 0x0000fa00ff537b82 */ /* 0x004ea20000000800 */
[----:B---3--:R-:W-:-:S07]  /*261b0*/  SGXT.U32 R71, R76, 0x1 ;  /* 0x000000014c47781a */ /* 0x008fce0000000000 */
[----:B------:R-:W3:Y:S01]  /*261c0*/  LDC R84, c[0x0][0x3e8] ;  /* 0x0000fa00ff547b82 */ /* 0x000ee20000000800 */
[----:B------:R-:W-:Y:S01]  /*261d0*/  IMAD R71, R71, UR4, RZ ;  /* 0x0000000447477c24 */ /* 0x000fe2000f8e02ff */
[----:B------:R1:W-:Y:S01]  /*261e0*/  STSM.16.M88.4 [R3+0xd00], R72 ;  /* 0x000d004803007844 */ /* 0x0003e20000000200 */
[----:B------:R-:W-:Y:S01]  /*261f0*/  F2FP.F16.F32.PACK_AB R76, R105, R104 ;  /* 0x00000068694c723e */ /* 0x000fe200000000ff */
[----:B------:R-:W4:Y:S04]  /*26200*/  LDCU UR4, c[0x0][0x3ec] ;  /* 0x00007d80ff0477ac */ /* 0x000f280008000800 */
[----:B------:R-:W5:Y:S01]  /*26210*/  LDC R85, c[0x0][0x3e8] ;  /* 0x0000fa00ff557b82 */ /* 0x000f620000000800 */
[----:B------:R-:W-:Y:S01]  /*26220*/  LEA R80, P5, R71, R2, 0x1 ;  /* 0x0000000247507211 */ /* 0x000fe200078a08ff */
[----:B------:R-:W2:Y:S01]  /*26230*/  S2R R91, SR_TID.X ;  /* 0x00000000005b7919 */ /* 0x000ea20000002100 */
[----:B------:R-:W-:-:S02]  /*26240*/  F2FP.F16.F32.PACK_AB R68, R97, R96 ;  /* 0x000000606144723e */ /* 0x000fc400000000ff */
[----:B------:R-:W-:Y:S02]  /*26250*/  LEA.HI.X.SX32 R81, R71, R0, 0x1, P5 ;  /* 0x0000000047517211 */ /* 0x000fe400028f0eff */
[----:B------:R-:W-:Y:S02]  /*26260*/  F2FP.F16.F32.PACK_AB R69, R99, R98 ;  /* 0x000000626345723e */ /* 0x000fe400000000ff */
[----:B------:R-:W-:Y:S01]  /*26270*/  F2FP.F16.F32.PACK_AB R70, R101, R100 ;  /* 0x000000646546723e */ /* 0x000fe200000000ff */
[----:B-1----:R-:W-:Y:S01]  /*26280*/  IMAD R72, R89, 0x2, R71 ;  /* 0x0000000259487824 */ /* 0x002fe200078e0247 */
[----:B------:R-:W-:Y:S01]  /*26290*/  F2FP.F16.F32.PACK_AB R71, R103, R102 ;  /* 0x000000666747723e */ /* 0x000fe200000000ff */
[----:B------:R1:W-:Y:S04]  /*262a0*/  STSM.16.M88.4 [R3+0xe00], R76 ;  /* 0x000e004c03007844 */ /* 0x0003e80000000200 */
[----:B------:R2:W-:Y:S01]  /*262b0*/  STSM.16.M88.4 [R3+0xf00], R68 ;  /* 0x000f004403007844 */ /* 0x0005e20000000200 */
[----:B------:R-:W-:Y:S01]  /*262c0*/  BAR.SYNC.DEFER_BLOCKING 0x0 ;  /* 0x0000000000007b1d */ /* 0x000fe20000010000 */
[----:B------:R-:W-:-:S02]  /*262d0*/  LEA R74, P5, R72, R2, 0x1 ;  /* 0x00000002484a7211 */ /* 0x000fc400078a08ff */
[----:B0-----:R-:W-:Y:S02]  /*262e0*/  LEA R82, R88, R72, 0x1 ;  /* 0x0000004858527211 */ /* 0x001fe400078e08ff */
[----:B------:R-:W-:-:S03]  /*262f0*/  LEA.HI.X.SX32 R75, R72, R0, 0x1, P5 ;  /* 0x00000000484b7211 */ /* 0x000fc600028f0eff */
[----:B-1----:R-:W0:Y:S01]  /*26300*/  LDC R79, c[0x0][0x3e8] ;  /* 0x0000fa00ff4f7b82 */ /* 0x002e220000000800 */
[C---:B------:R-:W-:Y:S01]  /*26310*/  LEA R72, P5, R82.reuse, R2, 0x1 ;  /* 0x0000000252487211 */ /* 0x040fe200078a08ff */
[----:B------:R-:W4:Y:S03]  /*26320*/  LDL.LU R104, [R1+0xec] ;  /* 0x0000ec0001687983 */ /* 0x000f260000300800 */
[----:B------:R-:W-:Y:S01]  /*26330*/  LEA.HI.X.SX32 R73, R82, R0, 0x1, P5 ;  /* 0x0000000052497211 */ /* 0x000fe200028f0eff */
[----:B---3--:R-:W-:Y:S02]  /*26340*/  IMAD R82, R84, 0x2, R82 ;  /* 0x0000000254527824 */ /* 0x008fe400078e0252 */
[----:B------:R-:W1:Y:S01]  /*26350*/  LDC R76, c[0x0][0x3e8] ;  /* 0x0000fa00ff4c7b82 */ /* 0x000e620000000800 */
[----:B------:R-:W-:Y:S01]  /*26360*/  PRMT R78, R66, 0x7632, R78 ;  /* 0x00007632424e7816 */ /* 0x000fe2000000004e */
[----:B------:R-:W3:Y:S04]  /*26370*/  LDL.LU R105, [R1+0x518] ;  /* 0x0005180001697983 */ /* 0x000ee80000300800 */
[----:B------:R5:W-:Y:S04]  /*26380*/  STG.E.U16 desc[UR12][R80.64], R64 ;  /* 0x0000004050007986 */ /* 0x000be8000c10150c */
[----:B------:R5:W-:Y:S01]  /*26390*/  STG.E.U16 desc[UR12][R74.64], R65 ;  /* 0x000000414a007986 */ /* 0x000be2000c10150c */
[----:B--2---:R-:W-:-:S03]  /*263a0*/  LEA R3, R83, R82, 0x1 ;  /* 0x0000005253037211 */ /* 0x004fc600078e08ff */
[----:B------:R2:W-:Y:S01]  /*263b0*/  STG.E.U16 desc[UR12][R72.64], R66 ;  /* 0x0000004248007986 */ /* 0x0005e2000c10150c */
[----:B-----5:R-:W5:Y:S01]  /*263c0*/  LDC R80, c[0x0][0x3e8] ;  /* 0x0000fa00ff507b82 */ /* 0x020f620000000800 */
[----:B------:R-:W-:Y:S02]  /*263d0*/  PRMT R77, R65, 0x7632, R77 ;  /* 0x00007632414d7816 */ /* 0x000fe4000000004d */
[----:B------:R-:W3:Y:S01]  /*263e0*/  LDL.LU R86, [R1+0xf0] ;  /* 0x0000f00001567983 */ /* 0x000ee20000300800 */
[----:B------:R-:W-:-:S04]  /*263f0*/  PRMT R75, R64, 0x7632, R75 ;  /* 0x00007632404b7816 */ /* 0x000fc8000000004b */
[----:B------:R-:W1:Y:S01]  /*26400*/  LDC R74, c[0x0][0x3e8] ;  /* 0x0000fa00ff4a7b82 */ /* 0x000e620000000800 */
[C---:B--2---:R-:W-:Y:S01]  /*26410*/  LEA R72, P5, R82.reuse, R2, 0x1 ;  /* 0x0000000252487211 */ /* 0x044fe200078a08ff */
[----:B------:R-:W-:Y:S01]  /*26420*/  IMAD R64, R85, 0x2, R3 ;  /* 0x0000000255407824 */ /* 0x000fe200078e0203 */
[----:B------:R-:W-:Y:S01]  /*26430*/  LOP3.LUT R91, R91, 0x1ff, RZ, 0xc0, !PT ;  /* 0x000001ff5b5b7812 */ /* 0x000fe200078ec0ff */
[----:B------:R-:W2:Y:S01]  /*26440*/  LDL.LU R87, [R1+0x514] ;  /* 0x0005140001577983 */ /* 0x000ea20000300800 */
[----:B------:R-:W-:Y:S02]  /*26450*/  LEA.HI.X.SX32 R73, R82, R0, 0x1, P5 ;  /* 0x0000000052497211 */ /* 0x000fe400028f0eff */
[----:B------:R-:W-:Y:S01]  /*26460*/  LEA R70, P5, R3, R2, 0x1 ;  /* 0x0000000203467211 */ /* 0x000fe200078a08ff */
[----:B------:R-:W5:Y:S01]  /*26470*/  LDC R81, c[0x0][0x3e8] ;  /* 0x0000fa00ff517b82 */ /* 0x000f620000000800 */
[----:B------:R-:W-:Y:S01]  /*26480*/  LEA R91, R91, UR6, 0x4 ;  /* 0x000000065b5b7c11 */ /* 0x000fe2000f8e20ff */
[----:B------:R-:W2:Y:S01]  /*26490*/  LDL.LU R118, [R1+0xf4] ;  /* 0x0000f40001767983 */ /* 0x000ea20000300800 */
[----:B------:R-:W-:-:S02]  /*264a0*/  LEA.HI.X.SX32 R71, R3, R0, 0x1, P5 ;  /* 0x0000000003477211 */ /* 0x000fc400028f0eff */
[C---:B------:R-:W-:Y:S01]  /*264b0*/  LEA R68, P5, R64.reuse, R2, 0x1 ;  /* 0x0000000240447211 */ /* 0x040fe200078a08ff */
[----:B------:R1:W-:Y:S01]  /*264c0*/  STG.E.U16 desc[UR12][R72.64], R67 ;  /* 0x0000004348007986 */ /* 0x0003e2000c10150c */
[----:B0-----:R-:W-:Y:S01]  /*264d0*/  LEA R3, R79, R64, 0x1 ;  /* 0x000000404f037211 */ /* 0x001fe200078e08ff */
[----:B------:R-:W0:Y:S01]  /*264e0*/  LDC R82, c[0x0][0x3e8] ;  /* 0x0000fa00ff527b82 */ /* 0x000e220000000800 */
[----:B------:R-:W-:Y:S01]  /*264f0*/  LEA.HI.X.SX32 R69, R64, R0, 0x1, P5 ;  /* 0x0000000040457211 */ /* 0x000fe200028f0eff */
[----:B------:R1:W-:Y:S01]  /*26500*/  STG.E.U16 desc[UR12][R70.64], R12 ;  /* 0x0000000c46007986 */ /* 0x0003e2000c10150c */
[----:B------:R-:W-:-:S03]  /*26510*/  LEA R64, P5, R3, R2, 0x1 ;  /* 0x0000000203407211 */ /* 0x000fc600078a08ff */
[----:B------:R-:W2:Y:S01]  /*26520*/  LDL.LU R119, [R1+0x510] ;  /* 0x0005100001777983 */ /* 0x000ea20000300800 */
[----:B-1----:R-:W-:Y:S01]  /*26530*/  IMAD R66, R74, 0x2, R3 ;  /* 0x000000024a427824 */ /* 0x002fe200078e0203 */
[----:B------:R-:W-:Y:S01]  /*26540*/  LEA.HI.X.SX32 R65, R3, R0, 0x1, P5 ;  /* 0x0000000003417211 */ /* 0x000fe200028f0eff */
[----:B------:R-:W1:Y:S08]  /*26550*/  LDC R72, c[0x0][0x3e8] ;  /* 0x0000fa00ff487b82 */ /* 0x000e700000000800 */
[----:B------:R-:W0:Y:S01]  /*26560*/  LDC R70, c[0x0][0x3e8] ;  /* 0x0000fa00ff467b82 */ /* 0x000e220000000800 */
[----:B------:R-:W-:Y:S01]  /*26570*/  LEA R3, R76, R66, 0x1 ;  /* 0x000000424c037211 */ /* 0x000fe200078e08ff */
[----:B------:R5:W-:Y:S01]  /*26580*/  STG.E.U16 desc[UR12][R68.64], R13 ;  /* 0x0000000d44007986 */ /* 0x000be2000c10150c */
[----:B------:R-:W-:-:S03]  /*26590*/  PRMT R71, R12, 0x7632, R71 ;  /* 0x000076320c477816 */ /* 0x000fc60000000047 */
[----:B-----5:R-:W-:Y:S01]  /*265a0*/  IMAD R12, R80, 0x2, R3 ;  /* 0x00000002500c7824 */ /* 0x020fe200078e0203 */
[----:B------:R-:W-:Y:S01]  /*265b0*/  PRMT R79, R67, 0x7632, R79 ;  /* 0x00007632434f7816 */ /* 0x000fe2000000004f */
[----:B------:R-:W5:Y:S01]  /*265c0*/  LDC R80, c[0x0][0x3e8] ;  /* 0x0000fa00ff507b82 */ /* 0x000f620000000800 */
[----:B------:R-:W-:Y:S01]  /*265d0*/  PRMT R73, R13, 0x7632, R73 ;  /* 0x000076320d497816 */ /* 0x000fe20000000049 */
[----:B------:R-:W2:Y:S01]  /*265e0*/  LDL.LU R116, [R1+0xf8] ;  /* 0x0000f80001747983 */ /* 0x000ea20000300800 */
[----:B------:R-:W-:-:S03]  /*265f0*/  LEA R68, P5, R66, R2, 0x1 ;  /* 0x0000000242447211 */ /* 0x000fc600078a08ff */
[----:B------:R1:W-:Y:S01]  /*26600*/  STG.E.U16 desc[UR12][R64.64], R14 ;  /* 0x0000000e40007986 */ /* 0x0003e2000c10150c */
[----:B------:R-:W-:-:S03]  /*26610*/  LEA.HI.X.SX32 R69, R66, R0, 0x1, P5 ;  /* 0x0000000042457211 */ /* 0x000fc600028f0eff */
[----:B------:R-:W2:Y:S01]  /*26620*/  LDL.LU R114, [R1+0x50c] ;  /* 0x00050c0001727983 */ /* 0x000ea20000300800 */
[C---:B------:R-:W-:Y:S02]  /*26630*/  LEA R66, P5, R3.reuse, R2, 0x1 ;  /* 0x0000000203427211 */ /* 0x040fe400078a08ff */
[----:B------:R-:W-:Y:S01]  /*26640*/  PRMT R74, R14, 0x7632, R74 ;  /* 0x000076320e4a7816 */ /* 0x000fe2000000004a */
[----:B------:R0:W-:Y:S01]  /*26650*/  STG.E.U16 desc[UR12][R68.64], R15 ;  /* 0x0000000f44007986 */ /* 0x0001e2000c10150c */
[----:B------:R-:W-:Y:S02]  /*26660*/  LEA.HI.X.SX32 R67, R3, R0, 0x1, P5 ;  /* 0x0000000003437211 */ /* 0x000fe400028f0eff */
[----:B------:R-:W-:Y:S01]  /*26670*/  LEA R3, R81, R12, 0x1 ;  /* 0x0000000c51037211 */ /* 0x000fe200078e08ff */
[----:B------:R-:W2:Y:S01]  /*26680*/  LDL.LU R115, [R1+0xfc] ;  /* 0x0000fc0001737983 */ /* 0x000ea20000300800 */
[C---:B-1----:R-:W-:Y:S01]  /*26690*/  LEA R64, P5, R12.reuse, R2, 0x1 ;  /* 0x000000020c407211 */ /* 0x042fe200078a08ff */
[----:B------:R-:W1:Y:S02]  /*266a0*/  LDC R81, c[0x0][0x3e8] ;  /* 0x0000fa00ff517b82 */ /* 0x000e640000000800 */
[----:B------:R0:W-:Y:S01]  /*266b0*/  STG.E.U16 desc[UR12][R66.64], R60 ;  /* 0x0000003c42007986 */ /* 0x0001e2000c10150c */
[----:B------:R-:W-:Y:S01]  /*266c0*/  LEA.HI.X.SX32 R65, R12, R0, 0x1, P5 ;  /* 0x000000000c417211 */ /* 0x000fe200028f0eff */
[----:B0-----:R-:W-:Y:S01]  /*266d0*/  IMAD R14, R70, 0x2, R3 ;  /* 0x00000002460e7824 */ /* 0x001fe200078e0203 */
[C---:B------:R-:W-:Y:S01]  /*266e0*/  LEA R12, P5, R3.reuse, R2, 0x1 ;  /* 0x00000002030c7211 */ /* 0x040fe200078a08ff */
[----:B------:R-:W2:Y:S02]  /*266f0*/  LDL.LU R112, [R1+0x508] ;  /* 0x0005080001707983 */ /* 0x000ea40000300800 */
[----:B------:R-:W0:Y:S01]  /*26700*/  LDC R68, c[0x0][0x3e8] ;  /* 0x0000fa00ff447b82 */ /* 0x000e220000000800 */
[----:B------:R-:W-:Y:S01]  /*26710*/  LEA.HI.X.SX32 R13, R3, R0, 0x1, P5 ;  /* 0x00000000030d7211 */ /* 0x000fe200028f0eff */
[----:B------:R5:W-:Y:S01]  /*26720*/  STG.E.U16 desc[UR12][R64.64], R61 ;  /* 0x0000003d40007986 */ /* 0x000be2000c10150c */
[----:B------:R-:W-:-:S05]  /*26730*/  LEA R3, R72, R14, 0x1 ;  /* 0x0000000e48037211 */ /* 0x000fca00078e08ff */
[----:B------:R-:W0:Y:S01]  /*26740*/  LDC R66, c[0x0][0x3e8] ;  /* 0x0000fa00ff427b82 */ /* 0x000e220000000800 */
[----:B------:R1:W-:Y:S01]  /*26750*/  STG.E.U16 desc[UR12][R12.64], R62 ;  /* 0x0000003e0c007986 */ /* 0x0003e2000c10150c */
[----:B------:R-:W-:Y:S02]  /*26760*/  PRMT R67, R60, 0x7632, R67 ;  /* 0x000076323c437816 */ /* 0x000fe40000000043 */
[----:B------:R-:W-:Y:S01]  /*26770*/  PRMT R69, R61, 0x7632, R69 ;  /* 0x000076323d457816 */ /* 0x000fe20000000045 */
[----:B------:R-:W2:Y:S01]  /*26780*/  LDL.LU R113, [R1+0x100] ;  /* 0x0001000001717983 */ /* 0x000ea20000300800 */
[C---:B-----5:R-:W-:Y:S02]  /*26790*/  LEA R64, P5, R14.reuse, R2, 0x1 ;  /* 0x000000020e407211 */ /* 0x060fe400078a08ff */
[----:B------:R-:W-:Y:S01]  /*267a0*/  PRMT R76, R15, 0x7632, R76 ;  /* 0x000076320f4c7816 */ /* 0x000fe2000000004c */
[----:B------:R-:W5:Y:S01]  /*267b0*/  LDL.LU R122, [R1+0x504] ;  /* 0x00050400017a7983 */ /* 0x000f620000300800 */
[----:B------:R-:W-:-:S02]  /*267c0*/  LEA.HI.X.SX32 R65, R14, R0, 0x1, P5 ;  /* 0x000000000e417211 */ /* 0x000fc400028f0eff */
[C---:B------:R-:W-:Y:S01]  /*267d0*/  LEA R60, P5, R3.reuse, R2, 0x1 ;  /* 0x00000002033c7211 */ /* 0x040fe200078a08ff */
[----:B-1----:R-:W-:Y:S01]  /*267e0*/  IMAD R12, R80, 0x2, R3 ;  /* 0x00000002500c7824 */ /* 0x002fe200078e0203 */
[----:B------:R-:W-:Y:S01]  /*267f0*/  PRMT R70, R62, 0x7632, R70 ;  /* 0x000076323e467816 */ /* 0x000fe20000000046 */
[----:B------:R-:W1:Y:S01]  /*26800*/  LDC R80, c[0x0][0x3e8] ;  /* 0x0000fa00ff507b82 */ /* 0x000e620000000800 */
[----:B------:R-:W-:Y:S01]  /*26810*/  LEA.HI.X.SX32 R61, R3, R0, 0x1, P5 ;  /* 0x00000000033d7211 */ /* 0x000fe200028f0eff */
[----:B------:R-:W5:Y:S01]  /*26820*/  LDL.LU R124, [R1+0x104] ;  /* 0x00010400017c7983 */ /* 0x000f620000300800 */
[C---:B------:R-:W-:Y:S02]  /*26830*/  LEA R14, P5, R12.reuse, R2, 0x1 ;  /* 0x000000020c0e7211 */ /* 0x040fe400078a08ff */
[----:B------:R-:W-:Y:S01]  /*26840*/  LEA R3, R81, R12, 0x1 ;  /* 0x0000000c51037211 */ /* 0x000fe200078e08ff */
[----:B------:R0:W-:Y:S01]  /*26850*/  STG.E.U16 desc[UR12][R64.64], R63 ;  /* 0x0000003f40007986 */ /* 0x0001e2000c10150c */
[----:B------:R-:W-:Y:S01]  /*26860*/  LEA.HI.X.SX32 R15, R12, R0, 0x1, P5 ;  /* 0x000000000c0f7211 */ /* 0x000fe200028f0eff */
[----:B------:R-:W1:Y:S02]  /*26870*/  LDC R81, c[0x0][0x3e8] ;  /* 0x0000fa00ff517b82 */ /* 0x000e640000000800 */
[----:B------:R-:W-:Y:S01]  /*26880*/  STG.E.U16 desc[UR12][R60.64], R56 ;  /* 0x000000383c007986 */ /* 0x000fe2000c10150c */
[----:B------:R-:W-:-:S03]  /*26890*/  LEA R12, P5, R3, R2, 0x1 ;  /* 0x00000002030c7211 */ /* 0x000fc600078a08ff */
[----:B------:R0:W-:Y:S02]  /*268a0*/  STG.E.U16 desc[UR12][R14.64], R57 ;  /* 0x000000390e007986 */ /* 0x0001e4000c10150c */
[----:B------:R-:W1:Y:S01]  /*268b0*/  LDC R62, c[0x0][0x3e8] ;  /* 0x0000fa00ff3e7b82 */ /* 0x000e620000000800 */
[----:B------:R-:W-:Y:S01]  /*268c0*/  LEA.HI.X.SX32 R13, R3, R0, 0x1, P5 ;  /* 0x00000000030d7211 */ /* 0x000fe200028f0eff */
[----:B------:R-:W2:Y:S06]  /*268d0*/  LDL.LU R121, [R1+0x500] ;  /* 0x0005000001797983 */ /* 0x000eac0000300800 */
[----:B0-----:R-:W0:Y:S01]  /*268e0*/  LDC R64, c[0x0][0x3e8] ;  /* 0x0000fa00ff407b82 */ /* 0x001e220000000800 */
[----:B------:R-:W-:Y:S01]  /*268f0*/  IMAD R14, R66, 0x2, R3 ;  /* 0x00000002420e7824 */ /* 0x000fe200078e0203 */
[----:B------:R1:W-:Y:S04]  /*26900*/  STG.E.U16 desc[UR12][R12.64], R58 ;  /* 0x0000003a0c007986 */ /* 0x0003e8000c10150c */
[----:B------:R-:W-:Y:S01]  /*26910*/  LEA R3, R68, R14, 0x1 ;  /* 0x0000000e44037211 */ /* 0x000fe200078e08ff */
[----:B------:R-:W2:Y:S01]  /*26920*/  LDL.LU R123, [R1+0x108] ;  /* 0x00010800017b7983 */ /* 0x000ea20000300800 */
[----:B------:R-:W-:-:S03]  /*26930*/  LEA R60, P5, R14, R2, 0x1 ;  /* 0x000000020e3c7211 */ /* 0x000fc600078a08ff */
[----:B-1----:R-:W-:Y:S01]  /*26940*/  IMAD R15, R80, 0x2, R3 ;  /* 0x00000002500f7824 */ /* 0x002fe200078e0203 */
[----:B------:R-:W-:Y:S01]  /*26950*/  PRMT R72, R63, 0x7632, R72 ;  /* 0x000076323f487816 */ /* 0x000fe20000000048 */
[----:B------:R-:W1:Y:S01]  /*26960*/  LDC R80, c[0x0][0x3e8] ;  /* 0x0000fa00ff507b82 */ /* 0x000e620000000800 */
[----:B------:R-:W-:Y:S01]  /*26970*/  LEA.HI.X.SX32 R61, R14, R0, 0x1, P5 ;  /* 0x000000000e3d7211 */ /* 0x000fe200028f0eff */
[----:B------:R-:W2:Y:S01]  /*26980*/  LDL.LU R92, [R1+0x4fc] ;  /* 0x0004fc00015c7983 */ /* 0x000ea20000300800 */
[C---:B------:R-:W-:Y:S02]  /*26990*/  LEA R12, P5, R3.reuse, R2, 0x1 ;  /* 0x00000002030c7211 */ /* 0x040fe400078a08ff */
[----:B------:R-:W-:Y:S01]  /*269a0*/  PRMT R63, R56, 0x7632, R63 ;  /* 0x00007632383f7816 */ /* 0x000fe2000000003f */
[----:B------:R-:W-:Y:S01]  /*269b0*/  STG.E.U16 desc[UR12][R60.64], R59 ;  /* 0x0000003b3c007986 */ /* 0x000fe2000c10150c */
[----:B------:R-:W-:Y:S02]  /*269c0*/  LEA.HI.X.SX32 R13, R3, R0, 0x1, P5 ;  /* 0x00000000030d7211 */ /* 0x000fe400028f0eff */
[----:B------:R-:W-:Y:S01]  /*269d0*/  LEA R14, P5, R15, R2, 0x1 ;  /* 0x000000020f0e7211 */ /* 0x000fe200078a08ff */
[----:B------:R-:W2:Y:S01]  /*269e0*/  LDL.LU R93, [R1+0x10c] ;  /* 0x00010c00015d7983 */ /* 0x000ea20000300800 */
[----:B------:R-:W-:-:S02]  /*269f0*/  LEA R3, R81, R15, 0x1 ;  /* 0x0000000f51037211 */ /* 0x000fc400078e08ff */
[----:B------:R-:W1:Y:S01]  /*26a00*/  LDC R81, c[0x0][0x3e8] ;  /* 0x0000fa00ff517b82 */ /* 0x000e620000000800 */
[----:B------:R-:W-:Y:S01]  /*26a10*/  LEA.HI.X.SX32 R15, R15, R0, 0x1, P5 ;  /* 0x000000000f0f7211 */ /* 0x000fe200028f0eff */
[----:B------:R0:W-:Y:S01]  /*26a20*/  STG.E.U16 desc[UR12][R12.64], R52 ;  /* 0x000000340c007986 */ /* 0x0001e2000c10150c */
[----:B------:R-:W-:Y:S02]  /*26a30*/  PRMT R66, R58, 0x7632, R66 ;  /* 0x000076323a427816 */ /* 0x000fe40000000042 */
[----:B------:R-:W-:Y:S01]  /*26a40*/  LEA R56, P5, R3, R2, 0x1 ;  /* 0x0000000203387211 */ /* 0x000fe200078a08ff */
[----:B------:R-:W2:Y:S02]  /*26a50*/  LDL.LU R94, [R1+0x4f8] ;  /* 0x0004f800015e7983 */ /* 0x000ea40000300800 */
[----:B------:R-:W4:Y:S01]  /*26a60*/  LDC R58, c[0x0][0x3e8] ;  /* 0x0000fa00ff3a7b82 */ /* 0x000f220000000800 */
[----:B------:R-:W-:Y:S01]  /*26a70*/  PRMT R65, R57, 0x7632, R65 ;  /* 0x0000763239417816 */ /* 0x000fe20000000041 */
[----:B0-----:R-:W-:Y:S01]  /*26a80*/  IMAD R13, R62, 0x2, R3 ;  /* 0x000000023e0d7824 */ /* 0x001fe200078e0203 */
[----:B------:R-:W-:-:S02]  /*26a90*/  LEA.HI.X.SX32 R57, R3, R0, 0x1, P5 ;  /* 0x0000000003397211 */ /* 0x000fc400028f0eff */
[----:B------:R-:W-:Y:S01]  /*26aa0*/  PRMT R68, R59, 0x7632, R68 ;  /* 0x000076323b447816 */ /* 0x000fe20000000044 */
[----:B------:R0:W-:Y:S01]  /*26ab0*/  STG.E.U16 desc[UR12][R14.64], R53 ;  /* 0x000000350e007986 */ /* 0x0001e2000c10150c */
[----:B------:R-:W-:Y:S01]  /*26ac0*/  LEA R12, P5, R13, R2, 0x1 ;  /* 0x000000020d0c7211 */ /* 0x000fe200078a08ff */
[----:B------:R-:W4:Y:S01]  /*26ad0*/  LDC R59, c[0x0][0x3e8] ;  /* 0x0000fa00ff3b7b82 */ /* 0x000f220000000800 */
[----:B------:R-:W-:Y:S01]  /*26ae0*/  LEA R3, R64, R13, 0x1 ;  /* 0x0000000d40037211 */ /* 0x000fe200078e08ff */
[----:B------:R-:W2:Y:S01]  /*26af0*/  LDL.LU R95, [R1+0x110] ;  /* 0x00011000015f7983 */ /* 0x000ea20000300800 */
[----:B------:R-:W-:Y:S02]  /*26b00*/  PRMT R61, R53, 0x7632, R61 ;  /* 0x00007632353d7816 */ /* 0x000fe4000000003d */
[----:B------:R-:W-:-:S03]  /*26b10*/  LEA.HI.X.SX32 R13, R13, R0, 0x1, P5 ;  /* 0x000000000d0d7211 */ /* 0x000fc600028f0eff */
[----:B------:R-:W4:Y:S01]  /*26b20*/  LDC R60, c[0x0][0x3e8] ;  /* 0x0000fa00ff3c7b82 */ /* 0x000f220000000800 */
[----:B------:R1:W-:Y:S01]  /*26b30*/  STG.E.U16 desc[UR12][R56.64], R54 ;  /* 0x0000003638007986 */ /* 0x0003e2000c10150c */
[C---:B0-----:R-:W-:Y:S01]  /*26b40*/  LEA R14, P5, R3.reuse, R2, 0x1 ;  /* 0x00000002030e7211 */ /* 0x041fe200078a08ff */
[----:B-1----:R-:W-:Y:S01]  /*26b50*/  IMAD R53, R80, 0x2, R3 ;  /* 0x0000000250357824 */ /* 0x002fe200078e0203 */
[----:B------:R-:W-:Y:S01]  /*26b60*/  PRMT R62, R54, 0x7632, R62 ;  /* 0x00007632363e7816 */ /* 0x000fe2000000003e */
[----:B------:R-:W2:Y:S01]  /*26b70*/  LDL.LU R90, [R1+0x4f4] ;  /* 0x0004f400015a7983 */ /* 0x000ea20000300800 */
[----:B------:R-:W-:Y:S02]  /*26b80*/  LEA.HI.X.SX32 R15, R3, R0, 0x1, P5 ;  /* 0x00000000030f7211 */ /* 0x000fe400028f0eff */
[----:B------:R-:W0:Y:S01]  /*26b90*/  LDC R80, c[0x0][0x3e8] ;  /* 0x0000fa00ff507b82 */ /* 0x000e220000000800 */
[----:B------:R-:W-:Y:S02]  /*26ba0*/  LEA R56, P5, R53, R2, 0x1 ;  /* 0x0000000235387211 */ /* 0x000fe400078a08ff */
[----:B------:R-:W-:-:S02]  /*26bb0*/  LEA R3, R81, R53, 0x1 ;  /* 0x0000003551037211 */ /* 0x000fc400078e08ff */
[----:B------:R-:W-:Y:S01]  /*26bc0*/  LEA.HI.X.SX32 R57, R53, R0, 0x1, P5 ;  /* 0x0000000035397211 */ /* 0x000fe200028f0eff */
[----:B------:R4:W-:Y:S01]  /*26bd0*/  STG.E.U16 desc[UR12][R12.64], R55 ;  /* 0x000000370c007986 */ /* 0x0009e2000c10150c */
[----:B------:R-:W-:Y:S01]  /*26be0*/  LEA R54, P5, R3, R2, 0x1 ;  /* 0x0000000203367211 */ /* 0x000fe200078a08ff */
[----:B------:R-:W1:Y:S02]  /*26bf0*/  LDC R81, c[0x0][0x3e8] ;  /* 0x0000fa00ff517b82 */ /* 0x000e640000000800 */
[----:B------:R-:W-:Y:S04]  /*26c00*/  STG.E.U16 desc[UR12][R14.64], R48 ;  /* 0x000000300e007986 */ /* 0x000fe8000c10150c */
[----:B------:R4:W-:Y:S01]  /*26c10*/  STG.E.U16 desc[UR12][R56.64], R49 ;  /* 0x0000003138007986 */ /* 0x0009e2000c10150c */
[----:B------:R-:W-:Y:S01]  /*26c20*/  PRMT R64, R55, 0x7632, R64 ;  /* 0x0000763237407816 */ /* 0x000fe20000000040 */
[----:B----4-:R-:W-:Y:S01]  /*26c30*/  IMAD R13, R58, 0x2, R3 ;  /* 0x000000023a0d7824 */ /* 0x010fe200078e0203 */
[----:B------:R-:W-:Y:S01]  /*26c40*/  LEA.HI.X.SX32 R55, R3, R0, 0x1, P5 ;  /* 0x0000000003377211 */ /* 0x000fe200028f0eff */
[----:B------:R-:W4:Y:S03]  /*26c50*/  LDC R58, c[0x0][0x3e8] ;  /* 0x0000fa00ff3a7b82 */ /* 0x000f260000000800 */
[----:B------:R-:W-:-:S05]  /*26c60*/  LEA R12, P5, R13, R2, 0x1 ;  /* 0x000000020d0c7211 */ /* 0x000fca00078a08ff */
[----:B------:R-:W1:Y:S01]  /*26c70*/  LDC R56, c[0x0][0x3e8] ;  /* 0x0000fa00ff387b82 */ /* 0x000e620000000800 */
[----:B------:R-:W-:Y:S02]  /*26c80*/  LEA R3, R59, R13, 0x1 ;  /* 0x0000000d3b037211 */ /* 0x000fe400078e08ff */
[----:B------:R-:W-:-:S05]  /*26c90*/  LEA.HI.X.SX32 R13, R13, R0, 0x1, P5 ;  /* 0x000000000d0d7211 */ /* 0x000fca00028f0eff */
[----:B------:R-:W3:Y:S01]  /*26ca0*/  LDC R57, c[0x0][0x3e8] ;  /* 0x0000fa00ff397b82 */ /* 0x000ee20000000800 */
[----:B------:R-:W-:Y:S01]  /*26cb0*/  LEA R14, P5, R3, R2, 0x1 ;  /* 0x00000002030e7211 */ /* 0x000fe200078a08ff */
[----:B------:R-:W-:-:S03]  /*26cc0*/  IMAD R53, R60, 0x2, R3 ;  /* 0x000000023c357824 */ /* 0x000fc600078e0203 */
[----:B------:R-:W-:Y:S02]  /*26cd0*/  LEA.HI.X.SX32 R15, R3, R0, 0x1, P5 ;  /* 0x00000000030f7211 */ /* 0x000fe400028f0eff */
[----:B0-----:R-:W-:Y:S02]  /*26ce0*/  LEA R3, R80, R53, 0x1 ;  /* 0x0000003550037211 */ /* 0x001fe400078e08ff */
[----:B------:R-:W0:Y:S01]  /*26cf0*/  LDC R80, c[0x0][0x3e8] ;  /* 0x0000fa00ff507b82 */ /* 0x000e220000000800 */
[----:B------:R4:W-:Y:S01]  /*26d00*/  STG.E.U16 desc[UR12][R54.64], R50 ;  /* 0x0000003236007986 */ /* 0x0009e2000c10150c */
[----:B------:R-:W-:-:S03]  /*26d10*/  PRMT R59, R50, 0x7632, R59 ;  /* 0x00007632323b7816 */ /* 0x000fc6000000003b */
[----:B------:R1:W-:Y:S01]  /*26d20*/  STG.E.U16 desc[UR12][R12.64], R51 ;  /* 0x000000330c007986 */ /* 0x0003e2000c10150c */
[----:B----4-:R-:W-:-:S04]  /*26d30*/  LEA R54, P5, R53, R2, 0x1 ;  /* 0x0000000235367211 */ /* 0x010fc800078a08ff */
[----:B------:R-:W-:Y:S01]  /*26d40*/  LEA.HI.X.SX32 R55, R53, R0, 0x1, P5 ;  /* 0x0000000035377211 */ /* 0x000fe200028f0eff */
[----:B-1----:R-:W-:Y:S01]  /*26d50*/  IMAD R13, R56, 0x2, R3 ;  /* 0x00000002380d7824 */ /* 0x002fe200078e0203 */
[----:B------:R-:W-:Y:S02]  /*26d60*/  LEA R50, P5, R3, R2, 0x1 ;  /* 0x0000000203327211 */ /* 0x000fe400078a08ff */
[----:B------:R-:W-:Y:S01]  /*26d70*/  PRMT R60, R51, 0x7632, R60 ;  /* 0x00007632333c7816 */ /* 0x000fe2000000003c */
[----:B------:R1:W-:Y:S01]  /*26d80*/  STG.E.U16 desc[UR12][R14.64], R44 ;  /* 0x0000002c0e007986 */ /* 0x0003e2000c10150c */
[----:B------:R-:W-:Y:S01]  /*26d90*/  LEA.HI.X.SX32 R51, R3, R0, 0x1, P5 ;  /* 0x0000000003337211 */ /* 0x000fe200028f0eff */
[----:B------:R-:W4:Y:S01]  /*26da0*/  LDC R53, c[0x0][0x3e8] ;  /* 0x0000fa00ff357b82 */ /* 0x000f220000000800 */
[----:B------:R-:W-:Y:S02]  /*26db0*/  LEA R12, P5, R13, R2, 0x1 ;  /* 0x000000020d0c7211 */ /* 0x000fe400078a08ff */
[----:B---3--:R-:W-:Y:S01]  /*26dc0*/  LEA R3, R57, R13, 0x1 ;  /* 0x0000000d39037211 */ /* 0x008fe200078e08ff */
[----:B------:R3:W-:Y:S01]  /*26dd0*/  STG.E.U16 desc[UR12][R54.64], R45 ;  /* 0x0000002d36007986 */ /* 0x0007e2000c10150c */
[----:B------:R-:W-:-:S03]  /*26de0*/  LEA.HI.X.SX32 R13, R13, R0, 0x1, P5 ;  /* 0x000000000d0d7211 */ /* 0x000fc600028f0eff */
[----:B------:R0:W-:Y:S01]  /*26df0*/  STG.E.U16 desc[UR12][R50.64], R46 ;  /* 0x0000002e32007986 */ /* 0x0001e2000c10150c */
[----:B------:R-:W4:Y:S01]  /*26e00*/  LDC R56, c[0x0][0x3e8] ;  /* 0x0000fa00ff387b82 */ /* 0x000f220000000800 */
[----:B-1----:R-:W-:-:S04]  /*26e10*/  LEA R14, P5, R3, R2, 0x1 ;  /* 0x00000002030e7211 */ /* 0x002fc800078a08ff */
[----:B------:R-:W-:-:S03]  /*26e20*/  LEA.HI.X.SX32 R15, R3, R0, 0x1, P5 ;  /* 0x00000000030f7211 */ /* 0x000fc600028f0eff */
[----:B---3--:R-:W1:Y:S01]  /*26e30*/  LDC R54, c[0x0][0x3e8] ;  /* 0x0000fa00ff367b82 */ /* 0x008e620000000800 */
[----:B0-----:R-:W-:Y:S01]  /*26e40*/  IMAD R51, R58, 0x2, R3 ;  /* 0x000000023a337824 */ /* 0x001fe200078e0203 */
[----:B------:R-:W-:-:S04]  /*26e50*/  PRMT R57, R46, 0x7632, R57 ;  /* 0x000076322e397816 */ /* 0x000fc80000000039 */
[C---:B------:R-:W-:Y:S02]  /*26e60*/  LEA R50, P5, R51.reuse, R2, 0x1 ;  /* 0x0000000233327211 */ /* 0x040fe400078a08ff */
[----:B------:R-:W0:Y:S01]  /*26e70*/  LDC R55, c[0x0][0x3e8] ;  /* 0x0000fa00ff377b82 */ /* 0x000e220000000800 */
[----:B------:R-:W-:Y:S02]  /*26e80*/  LEA R3, R80, R51, 0x1 ;  /* 0x0000003350037211 */ /* 0x000fe400078e08ff */
[----:B------:R-:W-:Y:S02]  /*26e90*/  LEA.HI.X.SX32 R51, R51, R0, 0x1, P5 ;  /* 0x0000000033337211 */ /* 0x000fe400028f0eff */
[----:B------:R-:W-:Y:S01]  /*26ea0*/  LEA R46, P5, R3, R2, 0x1 ;  /* 0x00000002032e7211 */ /* 0x000fe200078a08ff */
[----:B------:R3:W-:Y:S01]  /*26eb0*/  STG.E.U16 desc[UR12][R12.64], R47 ;  /* 0x0000002f0c007986 */ /* 0x0007e2000c10150c */
[----:B------:R-:W-:Y:S01]  /*26ec0*/  PRMT R58, R47, 0x7632, R58 ;  /* 0x000076322f3a7816 */ /* 0x000fe2000000003a */
[----:B------:R-:W5:Y:S02]  /*26ed0*/  LDC R80, c[0x0][0x3e8] ;  /* 0x0000fa00ff507b82 */ /* 0x000f640000000800 */
[----:B------:R-:W-:Y:S04]  /*26ee0*/  STG.E.U16 desc[UR12][R14.64], R40 ;  /* 0x000000280e007986 */ /* 0x000fe8000c10150c */
[----:B------:R-:W-:Y:S01]  /*26ef0*/  STG.E.U16 desc[UR12][R50.64], R41 ;  /* 0x0000002932007986 */ /* 0x000fe2000c10150c */
[----:B---3--:R-:W-:-:S05]  /*26f00*/  LEA.HI.X.SX32 R47, R3, R0, 0x1, P5 ;  /* 0x00000000032f7211 */ /* 0x008fca00028f0eff */
[----:B------:R3:W-:Y:S01]  /*26f10*/  STG.E.U16 desc[UR12][R46.64], R42 ;  /* 0x0000002a2e007986 */ /* 0x0007e2000c10150c */
[----:B----4-:R-:W-:Y:S02]  /*26f20*/  IMAD R13, R53, 0x2, R3 ;  /* 0x00000002350d7824 */ /* 0x010fe400078e0203 */
[----:B------:R-:W4:Y:S08]  /*26f30*/  LDC R53, c[0x0][0x3e8] ;  /* 0x0000fa00ff357b82 */ /* 0x000f300000000800 */
[----:B---3--:R-:W3:Y:S01]  /*26f40*/  LDC R47, c[0x0][0x3e8] ;  /* 0x0000fa00ff2f7b82 */ /* 0x008ee20000000800 */
[----:B------:R-:W-:-:S02]  /*26f50*/  LEA R12, P5, R13, R2, 0x1 ;  /* 0x000000020d0c7211 */ /* 0x000fc400078a08ff */
[----:B-1----:R-:W-:Y:S02]  /*26f60*/  LEA R3, R54, R13, 0x1 ;  /* 0x0000000d36037211 */ /* 0x002fe400078e08ff */
[----:B------:R-:W-:-:S03]  /*26f70*/  PRMT R46, R41, 0x7632, R46 ;  /* 0x00007632292e7816 */ /* 0x000fc6000000002e */
[----:B------:R-:W1:Y:S01]  /*26f80*/  LDC R54, c[0x0][0x3e8] ;  /* 0x0000fa00ff367b82 */ /* 0x000e620000000800 */
[----:B------:R-:W-:Y:S01]  /*26f90*/  LEA.HI.X.SX32 R13, R13, R0, 0x1, P5 ;  /* 0x000000000d0d7211 */ /* 0x000fe200028f0eff */
[----:B0-----:R-:W-:Y:S01]  /*26fa0*/  IMAD R41, R55, 0x2, R3 ;  /* 0x0000000237297824 */ /* 0x001fe200078e0203 */
[C---:B------:R-:W-:Y:S02]  /*26fb0*/  LEA R14, P5, R3.reuse, R2, 0x1 ;  /* 0x00000002030e7211 */ /* 0x040fe400078a08ff */
[----:B------:R-:W-:Y:S02]  /*26fc0*/  PRMT R42, R40, 0x7632, R42 ;  /* 0x00007632282a7816 */ /* 0x000fe4000000002a */
[----:B------:R-:W-:Y:S02]  /*26fd0*/  LEA.HI.X.SX32 R15, R3, R0, 0x1, P5 ;  /* 0x00000000030f7211 */ /* 0x000fe400028f0eff */
[C---:B------:R-:W-:Y:S02]  /*26fe0*/  LEA R40, P5, R41.reuse, R2, 0x1 ;  /* 0x0000000229287211 */ /* 0x040fe400078a08ff */
[----:B------:R-:W-:Y:S01]  /*26ff0*/  LEA R3, R56, R41, 0x1 ;  /* 0x0000002938037211 */ /* 0x000fe200078e08ff */
[----:B------:R3:W-:Y:S01]  /*27000*/  STG.E.U16 desc[UR12][R12.64], R43 ;  /* 0x0000002b0c007986 */ /* 0x0007e2000c10150c */
[----:B------:R-:W-:-:S02]  /*27010*/  LEA.HI.X.SX32 R41, R41, R0, 0x1, P5 ;  /* 0x0000000029297211 */ /* 0x000fc400028f0eff */
[C---:B------:R-:W-:Y:S01]  /*27020*/  LEA R50, P5, R3.reuse, R2, 0x1 ;  /* 0x0000000203327211 */ /* 0x040fe200078a08ff */
[----:B------:R-:W-:Y:S03]  /*27030*/  STG.E.U16 desc[UR12][R14.64], R36 ;  /* 0x000000240e007986 */ /* 0x000fe6000c10150c */
[----:B------:R-:W-:Y:S01]  /*27040*/  LEA.HI.X.SX32 R51, R3, R0, 0x1, P5 ;  /* 0x0000000003337211 */ /* 0x000fe200028f0eff */
[----:B------:R0:W-:Y:S01]  /*27050*/  STG.E.U16 desc[UR12][R40.64], R37 ;  /* 0x0000002528007986 */ /* 0x0001e2000c10150c */
[----:B---3--:R-:W-:Y:S01]  /*27060*/  IMAD R13, R47, 0x2, R3 ;  /* 0x000000022f0d7824 */ /* 0x008fe200078e0203 */
[----:B------:R-:W-:-:S04]  /*27070*/  PRMT R47, R37, 0x7632, R47 ;  /* 0x00007632252f7816 */ /* 0x000fc8000000002f */
[----:B------:R-:W-:Y:S02]  /*27080*/  LEA R12, P5, R13, R2, 0x1 ;  /* 0x000000020d0c7211 */ /* 0x000fe400078a08ff */
[----:B----4-:R-:W-:Y:S01]  /*27090*/  LEA R3, R53, R13, 0x1 ;  /* 0x0000000d35037211 */ /* 0x010fe200078e08ff */
[----:B0-----:R-:W0:Y:S01]  /*270a0*/  LDC R40, c[0x0][0x3e8] ;  /* 0x0000fa00ff287b82 */ /* 0x001e220000000800 */
[----:B------:R-:W-:Y:S02]  /*270b0*/  LEA.HI.X.SX32 R13, R13, R0, 0x1, P5 ;  /* 0x000000000d0d7211 */ /* 0x000fe400028f0eff */
[----:B------:R-:W-:Y:S01]  /*270c0*/  LEA R14, P5, R3, R2, 0x1 ;  /* 0x00000002030e7211 */ /* 0x000fe200078a08ff */
[----:B-1----:R-:W-:Y:S01]  /*270d0*/  IMAD R37, R54, 0x2, R3 ;  /* 0x0000000236257824 */ /* 0x002fe200078e0203 */
[----:B------:R-:W-:-:S03]  /*270e0*/  PRMT R56, R43, 0x7632, R56 ;  /* 0x000076322b387816 */ /* 0x000fc60000000038 */
[----:B------:R-:W1:Y:S01]  /*270f0*/  LDC R41, c[0x0][0x3e8] ;  /* 0x0000fa00ff297b82 */ /* 0x000e620000000800 */
[----:B------:R-:W-:Y:S02]  /*27100*/  PRMT R43, R36, 0x7632, R43 ;  /* 0x00007632242b7816 */ /* 0x000fe4000000002b */
[----:B------:R-:W-:Y:S02]  /*27110*/  LEA.HI.X.SX32 R15, R3, R0, 0x1, P5 ;  /* 0x00000000030f7211 */ /* 0x000fe400028f0eff */
[----:B------:R-:W-:Y:S02]  /*27120*/  LEA R36, P5, R37, R2, 0x1 ;  /* 0x0000000225247211 */ /* 0x000fe400078a08ff */
[----:B------:R-:W-:Y:S01]  /*27130*/  LEA R3, R81, R37, 0x1 ;  /* 0x0000002551037211 */ /* 0x000fe200078e08ff */
[----:B------:R3:W-:Y:S01]  /*27140*/  STG.E.U16 desc[UR12][R50.64], R38 ;  /* 0x0000002632007986 */ /* 0x0007e2000c10150c */
[----:B------:R-:W-:Y:S01]  /*27150*/  PRMT R53, R38, 0x7632, R53 ;  /* 0x0000763226357816 */ /* 0x000fe20000000035 */
[----:B------:R-:W4:Y:S01]  /*27160*/  LDC R81, c[0x0][0x3e8] ;  /* 0x0000fa00ff517b82 */ /* 0x000f220000000800 */
[----:B------:R-:W-:Y:S01]  /*27170*/  LEA.HI.X.SX32 R37, R37, R0, 0x1, P5 ;  /* 0x0000000025257211 */ /* 0x000fe200028f0eff */
[----:B------:R3:W-:Y:S01]  /*27180*/  STG.E.U16 desc[UR12][R12.64], R39 ;  /* 0x000000270c007986 */ /* 0x0007e2000c10150c */
[----:B------:R-:W-:-:S02]  /*27190*/  PRMT R54, R39, 0x7632, R54 ;  /* 0x0000763227367816 */ /* 0x000fc40000000036 */
[C---:B---3--:R-:W-:Y:S01]  /*271a0*/  LEA R38, P5, R3.reuse, R2, 0x1 ;  /* 0x0000000203267211 */ /* 0x048fe200078a08ff */
[----:B------:R-:W-:Y:S03]  /*271b0*/  STG.E.U16 desc[UR12][R14.64], R32 ;  /* 0x000000200e007986 */ /* 0x000fe6000c10150c */
[----:B------:R-:W-:Y:S01]  /*271c0*/  LEA.HI.X.SX32 R39, R3, R0, 0x1, P5 ;  /* 0x0000000003277211 */ /* 0x000fe200028f0eff */
[----:B------:R-:W-:Y:S01]  /*271d0*/  STG.E.U16 desc[UR12][R36.64], R33 ;  /* 0x0000002124007986 */ /* 0x000fe2000c10150c */
[----:B0-----:R-:W-:Y:S01]  /*271e0*/  IMAD R13, R40, 0x2, R3 ;  /* 0x00000002280d7824 */ /* 0x001fe200078e0203 */
[----:B------:R-:W-:Y:S01]  /*271f0*/  PRMT R51, R33, 0x7632, R51 ;  /* 0x0000763221337816 */ /* 0x000fe20000000033 */
[----:B------:R-:W0:Y:S01]  /*27200*/  LDC R40, c[0x0][0x3e8] ;  /* 0x0000fa00ff287b82 */ /* 0x000e220000000800 */
[----:B------:R3:W-:Y:S02]  /*27210*/  STG.E.U16 desc[UR12][R38.64], R34 ;  /* 0x0000002226007986 */ /* 0x0007e4000c10150c */
[----:B------:R-:W-:-:S02]  /*27220*/  LEA R12, P5, R13, R2, 0x1 ;  /* 0x000000020d0c7211 */ /* 0x000fc400078a08ff */
[----:B-1----:R-:W-:-:S03]  /*27230*/  LEA R3, R41, R13, 0x1 ;  /* 0x0000000d29037211 */ /* 0x002fc600078e08ff */
[----:B------:R-:W1:Y:S08]  /*27240*/  LDC R41, c[0x0][0x3e8] ;  /* 0x0000fa00ff297b82 */ /* 0x000e700000000800 */
[----:B---3--:R-:W3:Y:S01]  /*27250*/  LDC R39, c[0x0][0x3e8] ;  /* 0x0000fa00ff277b82 */ /* 0x008ee20000000800 */
[----:B------:R-:W-:Y:S01]  /*27260*/  LEA.HI.X.SX32 R13, R13, R0, 0x1, P5 ;  /* 0x000000000d0d7211 */ /* 0x000fe200028f0eff */
[----:B-----5:R-:W-:Y:S01]  /*27270*/  IMAD R33, R80, 0x2, R3 ;  /* 0x0000000250217824 */ /* 0x020fe200078e0203 */
[----:B------:R-:W-:-:S02]  /*27280*/  LEA R14, P5, R3, R2, 0x1 ;  /* 0x00000002030e7211 */ /* 0x000fc400078a08ff */
[----:B------:R-:W-:-:S03]  /*27290*/  PRMT R50, R32, 0x7632, R50 ;  /* 0x0000763220327816 */ /* 0x000fc60000000032 */
[----:B------:R-:W5:Y:S01]  /*272a0*/  LDC R80, c[0x0][0x3e8] ;  /* 0x0000fa00ff507b82 */ /* 0x000f620000000800 */
[----:B------:R-:W-:Y:S02]  /*272b0*/  LEA.HI.X.SX32 R15, R3, R0, 0x1, P5 ;  /* 0x00000000030f7211 */ /* 0x000fe400028f0eff */
[----:B------:R-:W-:Y:S02]  /*272c0*/  LEA R32, P5, R33, R2, 0x1 ;  /* 0x0000000221207211 */ /* 0x000fe400078a08ff */
[----:B----4-:R-:W-:Y:S02]  /*272d0*/  LEA R38, R81, R33, 0x1 ;  /* 0x0000002151267211 */ /* 0x010fe400078e08ff */
[----:B------:R-:W-:Y:S01]  /*272e0*/  LEA.HI.X.SX32 R33, R33, R0, 0x1, P5 ;  /* 0x0000000021217211 */ /* 0x000fe200028f0eff */
[----:B------:R-:W4:Y:S01]  /*272f0*/  LDC R81, c[0x0][0x3e8] ;  /* 0x0000fa00ff517b82 */ /* 0x000f220000000800 */
[----:B------:R-:W-:-:S04]  /*27300*/  LEA R36, P5, R38, R2, 0x1 ;  /* 0x0000000226247211 */ /* 0x000fc800078a08ff */
[----:B------:R-:W-:Y:S01]  /*27310*/  LEA.HI.X.SX32 R37, R38, R0, 0x1, P5 ;  /* 0x0000000026257211 */ /* 0x000fe200028f0eff */
[----:B---3--:R-:W-:Y:S01]  /*27320*/  IMAD R38, R39, 0x2, R38 ;  /* 0x0000000227267824 */ /* 0x008fe200078e0226 */
[----:B------:R1:W-:Y:S01]  /*27330*/  STG.E.U16 desc[UR12][R12.64], R35 ;  /* 0x000000230c007986 */ /* 0x0003e2000c10150c */
[----:B------:R-:W-:-:S03]  /*27340*/  PRMT R3, R35, 0x7632, R3 ;  /* 0x0000763223037816 */ /* 0x000fc60000000003 */
[----:B------:R3:W-:Y:S01]  /*27350*/  STG.E.U16 desc[UR12][R14.64], R28 ;  /* 0x0000001c0e007986 */ /* 0x0007e2000c10150c */
[----:B-1----:R-:W-:Y:S02]  /*27360*/  LEA R12, R41, R38, 0x1 ;  /* 0x00000026290c7211 */ /* 0x002fe400078e08ff */
[----:B------:R-:W1:Y:S01]  /*27370*/  LDC R41, c[0x0][0x3e8] ;  /* 0x0000fa00ff297b82 */ /* 0x000e620000000800 */
[----:B---3--:R-:W-:Y:S02]  /*27380*/  LEA R14, P5, R38, R2, 0x1 ;  /* 0x00000002260e7211 */ /* 0x008fe400078a08ff */
[----:B-----5:R-:W-:Y:S01]  /*27390*/  IMAD R35, R80, 0x2, R12 ;  /* 0x0000000250237824 */ /* 0x020fe200078e020c */
[----:B------:R3:W-:Y:S04]  /*273a0*/  STG.E.U16 desc[UR12][R32.64], R29 ;  /* 0x0000001d20007986 */ /* 0x0007e8000c10150c */
[----:B------:R-:W5:Y:S01]  /*273b0*/  LDC R80, c[0x0][0x3e8] ;  /* 0x0000fa00ff507b82 */ /* 0x000f620000000800 */
[----:B------:R-:W-:Y:S01]  /*273c0*/  LEA.HI.X.SX32 R15, R38, R0, 0x1, P5 ;  /* 0x00000000260f7211 */ /* 0x000fe200028f0eff */
[----:B------:R0:W-:Y:S01]  /*273d0*/  STG.E.U16 desc[UR12][R36.64], R30 ;  /* 0x0000001e24007986 */ /* 0x0001e2000c10150c */
[----:B----4-:R-:W-:-:S02]  /*273e0*/  LEA R13, R81, R35, 0x1 ;  /* 0x00000023510d7211 */ /* 0x010fc400078e08ff */
[C---:B---3--:R-:W-:Y:S01]  /*273f0*/  LEA R32, P5, R12.reuse, R2, 0x1 ;  /* 0x000000020c207211 */ /* 0x048fe200078a08ff */
[----:B------:R3:W-:Y:S02]  /*27400*/  STG.E.U16 desc[UR12][R14.64], R31 ;  /* 0x0000001f0e007986 */ /* 0x0007e4000c10150c */
[----:B------:R-:W4:Y:S01]  /*27410*/  LDC R81, c[0x0][0x3e8] ;  /* 0x0000fa00ff517b82 */ /* 0x000f220000000800 */
[----:B------:R-:W-:Y:S02]  /*27420*/  LEA.HI.X.SX32 R33, R12, R0, 0x1, P5 ;  /* 0x000000000c217211 */ /* 0x000fe400028f0eff */
[----:B0-----:R-:W-:-:S04]  /*27430*/  LEA R36, P5, R35, R2, 0x1 ;  /* 0x0000000223247211 */ /* 0x001fc800078a08ff */
[----:B------:R-:W-:Y:S02]  /*27440*/  LEA.HI.X.SX32 R37, R35, R0, 0x1, P5 ;  /* 0x0000000023257211 */ /* 0x000fe400028f0eff */
[C---:B------:R-:W-:Y:S01]  /*27450*/  LEA R38, P5, R13.reuse, R2, 0x1 ;  /* 0x000000020d267211 */ /* 0x040fe200078a08ff */
[----:B---3--:R-:W-:Y:S02]  /*27460*/  IMAD R15, R40, 0x2, R13 ;  /* 0x00000002280f7824 */ /* 0x008fe400078e020d */
[----:B------:R-:W0:Y:S01]  /*27470*/  LDC R40, c[0x0][0x3e8] ;  /* 0x0000fa00ff287b82 */ /* 0x000e220000000800 */
[----:B------:R-:W-:Y:S02]  /*27480*/  LEA.HI.X.SX32 R39, R13, R0, 0x1, P5 ;  /* 0x000000000d277211 */ /* 0x000fe400028f0eff */
[----:B------:R-:W-:Y:S02]  /*27490*/  LEA R14, P5, R15, R2, 0x1 ;  /* 0x000000020f0e7211 */ /* 0x000fe400078a08ff */
[----:B-1----:R-:W-:-:S03]  /*274a0*/  LEA R13, R41, R15, 0x1 ;  /* 0x0000000f290d7211 */ /* 0x002fc600078e08ff */
[----:B------:R-:W1:Y:S01]  /*274b0*/  LDC R41, c[0x0][0x3e8] ;  /* 0x0000fa00ff297b82 */ /* 0x000e620000000800 */
[----:B------:R3:W-:Y:S01]  /*274c0*/  STG.E.U16 desc[UR12][R32.64], R24 ;  /* 0x0000001820007986 */ /* 0x0007e2000c10150c */
[----:B------:R-:W-:Y:S01]  /*274d0*/  LEA.HI.X.SX32 R15, R15, R0, 0x1, P5 ;  /* 0x000000000f0f7211 */ /* 0x000fe200028f0eff */
[----:B-----5:R-:W-:Y:S01]  /*274e0*/  IMAD R35, R80, 0x2, R13 ;  /* 0x0000000250237824 */ /* 0x020fe200078e020d */
[----:B------:R-:W-:Y:S01]  /*274f0*/  PRMT R12, R31, 0x7632, R12 ;  /* 0x000076321f0c7816 */ /* 0x000fe2000000000c */
[----:B------:R5:W-:Y:S01]  /*27500*/  STG.E.U16 desc[UR12][R36.64], R25 ;  /* 0x0000001924007986 */ /* 0x000be2000c10150c */
[C---:B---3--:R-:W-:Y:S02]  /*27510*/  LEA R32, P5, R13.reuse, R2, 0x1 ;  /* 0x000000020d207211 */ /* 0x048fe400078a08ff */
[----:B------:R-:W3:Y:S01]  /*27520*/  LDC R80, c[0x0][0x3e8] ;  /* 0x0000fa00ff507b82 */ /* 0x000ee20000000800 */
[----:B------:R-:W-:Y:S02]  /*27530*/  LEA R31, R82, R35, 0x1 ;  /* 0x00000023521f7211 */ /* 0x000fe400078e08ff */
[----:B------:R-:W-:-:S02]  /*27540*/  LEA.HI.X.SX32 R33, R13, R0, 0x1, P5 ;  /* 0x000000000d217211 */ /* 0x000fc400028f0eff */
[C---:B-----5:R-:W-:Y:S01]  /*27550*/  LEA R36, P5, R35.reuse, R2, 0x1 ;  /* 0x0000000223247211 */ /* 0x060fe200078a08ff */
[----:B------:R5:W-:Y:S02]  /*27560*/  STG.E.U16 desc[UR12][R38.64], R26 ;  /* 0x0000001a26007986 */ /* 0x000be4000c10150c */
[----:B------:R-:W2:Y:S01]  /*27570*/  LDC R82, c[0x0][0x3e8] ;  /* 0x0000fa00ff527b82 */ /* 0x000ea20000000800 */
[----:B------:R-:W-:Y:S01]  /*27580*/  LEA.HI.X.SX32 R37, R35, R0, 0x1, P5 ;  /* 0x0000000023257211 */ /* 0x000fe200028f0eff */
[----:B------:R1:W-:Y:S06]  /*27590*/  STG.E.U16 desc[UR12][R14.64], R27 ;  /* 0x0000001b0e007986 */ /* 0x0003ec000c10150c */
[----:B------:R-:W3:Y:S01]  /*275a0*/  LDC R35, c[0x0][0x3e8] ;  /* 0x0000fa00ff237b82 */ /* 0x000ee20000000800 */
[----:B-----5:R-:W-:-:S04]  /*275b0*/  LEA R38, P5, R31, R2, 0x1 ;  /* 0x000000021f267211 */ /* 0x020fc800078a08ff */
[----:B------:R-:W-:Y:S01]  /*275c0*/  LEA.HI.X.SX32 R39, R31, R0, 0x1, P5 ;  /* 0x000000001f277211 */ /* 0x000fe200028f0eff */
[----:B0-----:R-:W-:Y:S01]  /*275d0*/  IMAD R31, R40, 0x2, R31 ;  /* 0x00000002281f7824 */ /* 0x001fe200078e021f */
[----:B------:R0:W-:Y:S04]  /*275e0*/  STG.E.U16 desc[UR12][R32.64], R20 ;  /* 0x0000001420007986 */ /* 0x0001e8000c10150c */
[----:B-1----:R-:W-:Y:S01]  /*275f0*/  LEA R14, R41, R31, 0x1 ;  /* 0x0000001f290e7211 */ /* 0x002fe200078e08ff */
[----:B------:R1:W-:Y:S01]  /*27600*/  STG.E.U16 desc[UR12][R36.64], R21 ;  /* 0x0000001524007986 */ /* 0x0003e2000c10150c */
[----:B------:R-:W-:Y:S02]  /*27610*/  PRMT R13, R27, 0x7632, R13 ;  /* 0x000076321b0d7816 */ /* 0x000fe4000000000d */
[----:B0-----:R-:W-:Y:S01]  /*27620*/  LEA R32, P5, R31, R2, 0x1 ;  /* 0x000000021f207211 */ /* 0x001fe200078a08ff */
[----:B----4-:R-:W-:-:S02]  /*27630*/  IMAD R27, R81, 0x2, R14 ;  /* 0x00000002511b7824 */ /* 0x010fc400078e020e */
[----:B------:R-:W0:Y:S01]  /*27640*/  LDC R81, c[0x0][0x3e8] ;  /* 0x0000fa00ff517b82 */ /* 0x000e220000000800 */
[----:B------:R-:W-:Y:S02]  /*27650*/  LEA.HI.X.SX32 R33, R31, R0, 0x1, P5 ;  /* 0x000000001f217211 */ /* 0x000fe400028f0eff */
[----:B-1----:R-:W-:Y:S01]  /*27660*/  LEA R36, P5, R14, R2, 0x1 ;  /* 0x000000020e247211 */ /* 0x002fe200078a08ff */
[----:B------:R1:W-:Y:S01]  /*27670*/  STG.E.U16 desc[UR12][R38.64], R22 ;  /* 0x0000001626007986 */ /* 0x0003e2000c10150c */
[----:B--2---:R-:W-:Y:S02]  /*27680*/  LEA R15, R82, R27, 0x1 ;  /* 0x0000001b520f7211 */ /* 0x004fe400078e08ff */
[----:B------:R-:W-:Y:S01]  /*27690*/  LEA.HI.X.SX32 R37, R14, R0, 0x1, P5 ;  /* 0x000000000e257211 */ /* 0x000fe200028f0eff */
[----:B------:R-:W2:Y:S01]  /*276a0*/  LDC R82, c[0x0][0x3e8] ;  /* 0x0000fa00ff527b82 */ /* 0x000ea20000000800 */
[----:B-1----:R-:W-:-:S04]  /*276b0*/  LEA R38, P5, R27, R2, 0x1 ;  /* 0x000000021b267211 */ /* 0x002fc800078a08ff */
[----:B------:R-:W-:Y:S02]  /*276c0*/  LEA.HI.X.SX32 R39, R27, R0, 0x1, P5 ;  /* 0x000000001b277211 */ /* 0x000fe400028f0eff */
[C---:B------:R-:W-:Y:S01]  /*276d0*/  LEA R40, P5, R15.reuse, R2, 0x1 ;  /* 0x000000020f287211 */ /* 0x040fe200078a08ff */
[----:B------:R1:W-:Y:S03]  /*276e0*/  STG.E.U16 desc[UR12][R32.64], R23 ;  /* 0x0000001720007986 */ /* 0x0003e6000c10150c */
[----:B------:R-:W-:Y:S01]  /*276f0*/  LEA.HI.X.SX32 R41, R15, R0, 0x1, P5 ;  /* 0x000000000f297211 */ /* 0x000fe200028f0eff */
[----:B------:R-:W-:Y:S01]  /*27700*/  STG.E.U16 desc[UR12][R36.64], R16 ;  /* 0x0000001024007986 */ /* 0x000fe2000c10150c */
[----:B---3--:R-:W-:-:S03]  /*27710*/  IMAD R15, R35, 0x2, R15 ;  /* 0x00000002230f7824 */ /* 0x008fc600078e020f */
[----:B------:R3:W-:Y:S01]  /*27720*/  STG.E.U16 desc[UR12][R38.64], R17 ;  /* 0x0000001126007986 */ /* 0x0007e2000c10150c */
[----:B------:R-:W-:Y:S02]  /*27730*/  PRMT R31, R16, 0x7632, R31 ;  /* 0x00007632101f7816 */ /* 0x000fe4000000001f */
[----:B-1----:R-:W-:Y:S01]  /*27740*/  LEA R33, R80, R15, 0x1 ;  /* 0x0000000f50217211 */ /* 0x002fe200078e08ff */
[----:B---3--:R-:W1:Y:S01]  /*27750*/  LDC R38, c[0x0][0x3e8] ;  /* 0x0000fa00ff267b82 */ /* 0x008e620000000800 */
[----:B------:R-:W-:Y:S02]  /*27760*/  LEA R16, P5, R15, R2, 0x1 ;  /* 0x000000020f107211 */ /* 0x000fe400078a08ff */
[----:B------:R-:W-:Y:S01]  /*27770*/  PRMT R27, R17, 0x7632, R27 ;  /* 0x00007632111b7816 */ /* 0x000fe2000000001b */
[----:B------:R3:W-:Y:S01]  /*27780*/  STG.E.U16 desc[UR12][R40.64], R18 ;  /* 0x0000001228007986 */ /* 0x0007e2000c10150c */
[----:B------:R-:W-:-:S03]  /*27790*/  LEA.HI.X.SX32 R17, R15, R0, 0x1, P5 ;  /* 0x000000000f117211 */ /* 0x000fc600028f0eff */
[----:B------:R-:W4:Y:S01]  /*277a0*/  LDC R39, c[0x0][0x3e8] ;  /* 0x0000fa00ff277b82 */ /* 0x000f220000000800 */
[----:B------:R-:W-:Y:S01]  /*277b0*/  LEA R32, P5, R33, R2, 0x1 ;  /* 0x0000000221207211 */ /* 0x000fe200078a08ff */
[----:B0-----:R-:W-:-:S03]  /*277c0*/  IMAD R15, R81, 0x2, R33 ;  /* 0x00000002510f7824 */ /* 0x001fc600078e0221 */
[----:B------:R-:W-:-:S03]  /*277d0*/  LEA.HI.X.SX32 R33, R33, R0, 0x1, P5 ;  /* 0x0000000021217211 */ /* 0x000fc600028f0eff */
[----:B---3--:R-:W0:Y:S01]  /*277e0*/  LDC R40, c[0x0][0x3e8] ;  /* 0x0000fa00ff287b82 */ /* 0x008e220000000800 */
[----:B------:R-:W-:Y:S02]  /*277f0*/  LEA R36, P5, R15, R2, 0x1 ;  /* 0x000000020f247211 */ /* 0x000fe400078a08ff */
[----:B--2---:R-:W-:Y:S02]  /*27800*/  LEA R35, R82, R15, 0x1 ;  /* 0x0000000f52237211 */ /* 0x004fe400078e08ff */
[----:B------:R-:W-:-:S03]  /*27810*/  PRMT R14, R23, 0x7632, R14 ;  /* 0x00007632170e7816 */ /* 0x000fc6000000000e */
[----:B------:R-:W2:Y:S01]  /*27820*/  LDC R41, c[0x0][0x3e8] ;  /* 0x0000fa00ff297b82 */ /* 0x000ea20000000800 */
[----:B------:R-:W-:Y:S02]  /*27830*/  PRMT R23, R18, 0x7632, R23 ;  /* 0x0000763212177816 */ /* 0x000fe40000000017 */
[----:B------:R-:W-:Y:S02]  /*27840*/  LEA.HI.X.SX32 R37, R15, R0, 0x1, P5 ;  /* 0x000000000f257211 */ /* 0x000fe400028f0eff */
[----:B------:R-:W-:Y:S01]  /*27850*/  LEA R18, P5, R35, R2, 0x1 ;  /* 0x0000000223127211 */ /* 0x000fe200078a08ff */
[----:B------:R3:W-:Y:S01]  /*27860*/  STG.E.U16 desc[UR12][R16.64], R19 ;  /* 0x0000001310007986 */ /* 0x0007e2000c10150c */
[----:B------:R-:W-:Y:S01]  /*27870*/  PRMT R15, R19, 0x7632, R15 ;  /* 0x00007632130f7816 */ /* 0x000fe2000000000f */
[----:B------:R-:W5:Y:S02]  /*27880*/  LDC R80, c[0x0][0x3e8] ;  /* 0x0000fa00ff507b82 */ /* 0x000f640000000800 */
[----:B------:R1:W-:Y:S04]  /*27890*/  STG.E.U16 desc[UR12][R32.64], R8 ;  /* 0x0000000820007986 */ /* 0x0003e8000c10150c */
[----:B------:R4:W-:Y:S01]  /*278a0*/  STG.E.U16 desc[UR12][R36.64], R9 ;  /* 0x0000000924007986 */ /* 0x0009e2000c10150c */
[----:B---3--:R-:W-:Y:S01]  /*278b0*/  LEA.HI.X.SX32 R19, R35, R0, 0x1, P5 ;  /* 0x0000000023137211 */ /* 0x008fe200028f0eff */
[----:B-1----:R-:W-:-:S02]  /*278c0*/  IMAD R35, R38, 0x2, R35 ;  /* 0x0000000226237824 */ /* 0x002fc400078e0223 */
[----:B------:R-:W1:Y:S01]  /*278d0*/  LDC R38, c[0x0][0x3e8] ;  /* 0x0000fa00ff267b82 */ /* 0x000e620000000800 */
[----:B------:R-:W-:Y:S02]  /*278e0*/  PRMT R33, R8, 0x7632, R33 ;  /* 0x0000763208217816 */ /* 0x000fe40000000021 */
[----:B------:R-:W-:-:S05]  /*278f0*/  LEA R8, P5, R35, R2, 0x1 ;  /* 0x0000000223087211 */ /* 0x000fca00078a08ff */
[----:B----4-:R-:W3:Y:S01]  /*27900*/  LDC R37, c[0x0][0x3e8] ;  /* 0x0000fa00ff257b82 */ /* 0x010ee20000000800 */
[----:B------:R-:W-:Y:S02]  /*27910*/  LEA R17, R39, R35, 0x1 ;  /* 0x0000002327117211 */ /* 0x000fe400078e08ff */
[----:B------:R-:W-:Y:S02]  /*27920*/  PRMT R32, R9, 0x7632, R32 ;  /* 0x0000763209207816 */ /* 0x000fe40000000020 */
[----:B------:R-:W-:Y:S01]  /*27930*/  LEA.HI.X.SX32 R9, R35, R0, 0x1, P5 ;  /* 0x0000000023097211 */ /* 0x000fe200028f0eff */
[----:B0-----:R-:W-:Y:S01]  /*27940*/  IMAD R36, R40, 0x2, R17 ;  /* 0x0000000228247824 */ /* 0x001fe200078e0211 */
[C---:B------:R-:W-:Y:S01]  /*27950*/  LEA R16, P5, R17.reuse, R2, 0x1 ;  /* 0x0000000211107211 */ /* 0x040fe200078a08ff */
[----:B------:R-:W0:Y:S01]  /*27960*/  LDC R39, c[0x0][0x3e8] ;  /* 0x0000fa00ff277b82 */ /* 0x000e220000000800 */
[----:B------:R4:W-:Y:S02]  /*27970*/  STG.E.U16 desc[UR12][R18.64], R10 ;  /* 0x0000000a12007986 */ /* 0x0009e4000c10150c */
[----:B------:R-:W-:-:S02]  /*27980*/  LEA.HI.X.SX32 R17, R17, R0, 0x1, P5 ;  /* 0x0000000011117211 */ /* 0x000fc400028f0eff */
[----:B--2---:R-:W-:Y:S01]  /*27990*/  LEA R35, R41, R36, 0x1 ;  /* 0x0000002429237211 */ /* 0x004fe200078e08ff */
[----:B------:R2:W-:Y:S02]  /*279a0*/  STG.E.U16 desc[UR12][R8.64], R11 ;  /* 0x0000000b08007986 */ /* 0x0005e4000c10150c */
[----:B------:R-:W0:Y:S01]  /*279b0*/  LDC R40, c[0x0][0x3e8] ;  /* 0x0000fa00ff287b82 */ /* 0x000e220000000800 */
[----:B----4-:R-:W-:Y:S02]  /*279c0*/  PRMT R18, R10, 0x7632, R18 ;  /* 0x000076320a127816 */ /* 0x010fe40000000012 */
[----:B------:R-:W-:Y:S02]  /*279d0*/  LEA R10, P5, R36, R2, 0x1 ;  /* 0x00000002240a7211 */ /* 0x000fe400078a08ff */
[----:B------:R-:W-:-:S03]  /*279e0*/  PRMT R19, R11, 0x7632, R19 ;  /* 0x000076320b137816 */ /* 0x000fc60000000013 */
[----:B------:R-:W4:Y:S01]  /*279f0*/  LDC R41, c[0x0][0x3e8] ;  /* 0x0000fa00ff297b82 */ /* 0x000f220000000800 */
[----:B--2---:R-:W-:Y:S02]  /*27a00*/  LEA.HI.X.SX32 R11, R36, R0, 0x1, P5 ;  /* 0x00000000240b7211 */ /* 0x004fe400028f0eff */
[----:B------:R-:W-:-:S04]  /*27a10*/  LEA R8, P5, R35, R2, 0x1 ;  /* 0x0000000223087211 */ /* 0x000fc800078a08ff */
[----:B------:R-:W-:Y:S01]  /*27a20*/  LEA.HI.X.SX32 R9, R35, R0, 0x1, P5 ;  /* 0x0000000023097211 */ /* 0x000fe200028f0eff */
[----:B---3--:R-:W-:Y:S01]  /*27a30*/  IMAD R35, R37, 0x2, R35 ;  /* 0x0000000225237824 */ /* 0x008fe200078e0223 */
[----:B------:R-:W2:Y:S01]  /*27a40*/  LDC R36, c[0x0][0x3e8] ;  /* 0x0000fa00ff247b82 */ /* 0x000ea20000000800 */
[----:B------:R3:W-:Y:S07]  /*27a50*/  STG.E.U16 desc[UR12][R16.64], R4 ;  /* 0x0000000410007986 */ /* 0x0007ee000c10150c */
[----:B------:R-:W2:Y:S01]  /*27a60*/  LDC R37, c[0x0][0x3e8] ;  /* 0x0000fa00ff257b82 */ /* 0x000ea20000000800 */
[----:B------:R0:W-:Y:S04]  /*27a70*/  STG.E.U16 desc[UR12][R10.64], R5 ;  /* 0x000000050a007986 */ /* 0x0001e8000c10150c */
[----:B------:R1:W-:Y:S01]  /*27a80*/  STG.E.U16 desc[UR12][R8.64], R6 ;  /* 0x0000000608007986 */ /* 0x0003e2000c10150c */
[----:B---3--:R-:W-:-:S02]  /*27a90*/  PRMT R16, R4, 0x7632, R16 ;  /* 0x0000763204107816 */ /* 0x008fc40000000010 */
[----:B------:R-:W-:Y:S02]  /*27aa0*/  LEA R4, P5, R35, R2, 0x1 ;  /* 0x0000000223047211 */ /* 0x000fe400078a08ff */
[----:B------:R-:W-:Y:S02]  /*27ab0*/  PRMT R17, R5, 0x7632, R17 ;  /* 0x0000763205117816 */ /* 0x000fe40000000011 */
[----:B0-----:R-:W-:Y:S02]  /*27ac0*/  PRMT R10, R6, 0x7632, R10 ;  /* 0x00007632060a7816 */ /* 0x001fe4000000000a */
[----:B-1----:R-:W-:Y:S02]  /*27ad0*/  LEA R9, R39, R35, 0x1 ;  /* 0x0000002327097211 */ /* 0x002fe400078e08ff */
[----:B------:R-:W-:Y:S01]  /*27ae0*/  LEA.HI.X.SX32 R5, R35, R0, 0x1, P5 ;  /* 0x0000000023057211 */ /* 0x000fe200028f0eff */
[----:B------:R-:W0:Y:S01]  /*27af0*/  LDC R39, c[0x0][0x3e8] ;  /* 0x0000fa00ff277b82 */ /* 0x000e220000000800 */
[----:B------:R-:W-:Y:S01]  /*27b00*/  LEA R8, P5, R9, R2, 0x1 ;  /* 0x0000000209087211 */ /* 0x000fe200078a08ff */
[----:B------:R-:W-:Y:S01]  /*27b10*/  IMAD R6, R40, 0x2, R9 ;  /* 0x0000000228067824 */ /* 0x000fe200078e0209 */
[----:B------:R-:W-:Y:S01]  /*27b20*/  PRMT R11, R7, 0x7632, R11 ;  /* 0x00007632070b7816 */ /* 0x000fe2000000000b */
[----:B------:R1:W-:Y:S01]  /*27b30*/  STG.E.U16 desc[UR12][R4.64], R7 ;  /* 0x0000000704007986 */ /* 0x0003e2000c10150c */
[----:B------:R-:W-:-:S03]  /*27b40*/  LEA.HI.X.SX32 R9, R9, R0, 0x1, P5 ;  /* 0x0000000009097211 */ /* 0x000fc600028f0eff */
[----:B------:R-:W3:Y:S02]  /*27b50*/  LDC R40, c[0x0][0x3e8] ;  /* 0x0000fa00ff287b82 */ /* 0x000ee40000000800 */
[----:B------:R2:W-:Y:S01]  /*27b60*/  STG.E.U16 desc[UR12][R8.64], R75 ;  /* 0x0000004b08007986 */ /* 0x0005e2000c10150c */
[----:B-1----:R-:W-:-:S05]  /*27b70*/  LEA R4, P5, R6, R2, 0x1 ;  /* 0x0000000206047211 */ /* 0x002fca00078a08ff */
[----:B------:R-:W1:Y:S01]  /*27b80*/  LDC R35, c[0x0][0x3e8] ;  /* 0x0000fa00ff237b82 */ /* 0x000e620000000800 */
[----:B------:R-:W-:Y:S02]  /*27b90*/  LEA R7, R38, R6, 0x1 ;  /* 0x0000000626077211 */ /* 0x000fe400078e08ff */
[----:B------:R-:W-:Y:S02]  /*27ba0*/  LEA.HI.X.SX32 R5, R6, R0, 0x1, P5 ;  /* 0x0000000006057211 */ /* 0x000fe400028f0eff */
[----:B------:R-:W-:Y:S01]  /*27bb0*/  LEA R6, P5, R7, R2, 0x1 ;  /* 0x0000000207067211 */ /* 0x000fe200078a08ff */
[----:B--2---:R-:W-:Y:S02]  /*27bc0*/  IMAD R8, R37, 0x2, R7 ;  /* 0x0000000225087824 */ /* 0x004fe400078e0207 */
[----:B------:R-:W2:Y:S01]  /*27bd0*/  LDC R38, c[0x0][0x3e8] ;  /* 0x0000fa00ff267b82 */ /* 0x000ea20000000800 */
[----:B------:R-:W-:Y:S01]  /*27be0*/  LEA.HI.X.SX32 R7, R7, R0, 0x1, P5 ;  /* 0x0000000007077211 */ /* 0x000fe200028f0eff */
[----:B------:R4:W-:Y:S01]  /*27bf0*/  STG.E.U16 desc[UR12][R4.64], R77 ;  /* 0x0000004d04007986 */ /* 0x0009e2000c10150c */
[----:B------:R-:W-:-:S03]  /*27c00*/  LEA R9, R36, R8, 0x1 ;  /* 0x0000000824097211 */ /* 0x000fc600078e08ff */
[----:B------:R0:W-:Y:S02]  /*27c10*/  STG.E.U16 desc[UR12][R6.64], R78 ;  /* 0x0000004e06007986 */ /* 0x0001e4000c10150c */
[----:B------:R-:W1:Y:S01]  /*27c20*/  LDC R36, c[0x0][0x3e8] ;  /* 0x0000fa00ff247b82 */ /* 0x000e620000000800 */
[----:B----4-:R-:W-:-:S07]  /*27c30*/  LEA R4, P5, R8, R2, 0x1 ;  /* 0x0000000208047211 */ /* 0x010fce00078a08ff */
[----:B------:R-:W4:Y:S01]  /*27c40*/  LDC R37, c[0x0][0x3e8] ;  /* 0x0000fa00ff257b82 */ /* 0x000f220000000800 */
[----:B------:R-:W-:Y:S01]  /*27c50*/  LEA.HI.X.SX32 R5, R8, R0, 0x1, P5 ;  /* 0x0000000008057211 */ /* 0x000fe200028f0eff */
[----:B------:R-:W-:Y:S01]  /*27c60*/  IMAD R8, R41, 0x2, R9 ;  /* 0x0000000229087824 */ /* 0x000fe200078e0209 */
[----:B0-----:R-:W-:-:S03]  /*27c70*/  LEA R6, P5, R9, R2, 0x1 ;  /* 0x0000000209067211 */ /* 0x001fc600078a08ff */
[----:B------:R0:W-:Y:S01]  /*27c80*/  STG.E.U16 desc[UR12][R4.64], R79 ;  /* 0x0000004f04007986 */ /* 0x0001e2000c10150c */
[----:B------:R-:W-:Y:S01]  /*27c90*/  LEA.HI.X.SX32 R7, R9, R0, 0x1, P5 ;  /* 0x0000000009077211 */ /* 0x000fe200028f0eff */
[----:B------:R-:W4:Y:S01]  /*27ca0*/  LDC R75, c[0x0][0x3e8] ;  /* 0x0000fa00ff4b7b82 */ /* 0x000f220000000800 */
[----:B---3--:R-:W-:-:S03]  /*27cb0*/  LEA R9, R40, R8, 0x1 ;  /* 0x0000000828097211 */ /* 0x008fc600078e08ff */
[----:B------:R3:W-:Y:S01]  /*27cc0*/  STG.E.U16 desc[UR12][R6.64], R71 ;  /* 0x0000004706007986 */ /* 0x0007e2000c10150c */
[----:B------:R-:W-:Y:S02]  /*27cd0*/  PRMT R52, R52, 0x7632, R52 ;  /* 0x0000763234347816 */ /* 0x000fe40000000034 */
[----:B------:R-:W-:Y:S01]  /*27ce0*/  PRMT R48, R48, 0x7632, R48 ;  /* 0x0000763230307816 */ /* 0x000fe20000000030 */
[----:B------:R-:W4:Y:S01]  /*27cf0*/  LDC R40, c[0x0][0x3e8] ;  /* 0x0000fa00ff287b82 */ /* 0x000f220000000800 */
[----:B0-----:R-:W-:-:S04]  /*27d00*/  LEA R4, P5, R8, R2, 0x1 ;  /* 0x0000000208047211 */ /* 0x001fc800078a08ff */
[----:B------:R-:W-:Y:S01]  /*27d10*/  LEA.HI.X.SX32 R5, R8, R0, 0x1, P5 ;  /* 0x0000000008057211 */ /* 0x000fe200028f0eff */
[----:B------:R-:W-:Y:S01]  /*27d20*/  IMAD R8, R39, 0x2, R9 ;  /* 0x0000000227087824 */ /* 0x000fe200078e0209 */
[C---:B---3--:R-:W-:Y:S01]  /*27d30*/  LEA R6, P5, R9.reuse, R2, 0x1 ;  /* 0x0000000209067211 */ /* 0x048fe200078a08ff */
[----:B------:R-:W0:Y:S02]  /*27d40*/  LDC R39, c[0x0][0x3e8] ;  /* 0x0000fa00ff277b82 */ /* 0x000e240000000800 */
[----:B------:R3:W-:Y:S01]  /*27d50*/  STG.E.U16 desc[UR12][R4.64], R73 ;  /* 0x0000004904007986 */ /* 0x0007e2000c10150c */
[----:B------:R-:W-:Y:S02]  /*27d60*/  LEA.HI.X.SX32 R7, R9, R0, 0x1, P5 ;  /* 0x0000000009077211 */ /* 0x000fe400028f0eff */
[----:B--2---:R-:W-:-:S03]  /*27d70*/  LEA R9, R38, R8, 0x1 ;  /* 0x0000000826097211 */ /* 0x004fc600078e08ff */
[----:B------:R-:W2:Y:S01]  /*27d80*/  LDC R38, c[0x0][0x3e8] ;  /* 0x0000fa00ff267b82 */ /* 0x000ea20000000800 */
[----:B------:R1:W-:Y:S01]  /*27d90*/  STG.E.U16 desc[UR12][R6.64], R74 ;  /* 0x0000004a06007986 */ /* 0x0003e2000c10150c */
[----:B---3--:R-:W-:Y:S02]  /*27da0*/  LEA R4, P5, R8, R2, 0x1 ;  /* 0x0000000208047211 */ /* 0x008fe400078a08ff */
[----:B------:R-:W-:-:S04]  /*27db0*/  PRMT R49, R49, 0x7632, R49 ;  /* 0x0000763231317816 */ /* 0x000fc80000000031 */
[----:B------:R-:W3:Y:S01]  /*27dc0*/  LDC R78, c[0x0][0x3e8] ;  /* 0x0000fa00ff4e7b82 */ /* 0x000ee20000000800 */
[----:B------:R-:W-:Y:S01]  /*27dd0*/  LEA.HI.X.SX32 R5, R8, R0, 0x1, P5 ;  /* 0x0000000008057211 */ /* 0x000fe200028f0eff */
[----:B-1----:R-:W-:Y:S01]  /*27de0*/  IMAD R8, R35, 0x2, R9 ;  /* 0x0000000223087824 */ /* 0x002fe200078e0209 */
[----:B------:R-:W-:-:S05]  /*27df0*/  LEA R6, P5, R9, R2, 0x1 ;  /* 0x0000000209067211 */ /* 0x000fca00078a08ff */
[----:B------:R-:W1:Y:S01]  /*27e00*/  LDC R35, c[0x0][0x3e8] ;  /* 0x0000fa00ff237b82 */ /* 0x000e620000000800 */
[----:B------:R-:W-:Y:S01]  /*27e10*/  LEA.HI.X.SX32 R7, R9, R0, 0x1, P5 ;  /* 0x0000000009077211 */ /* 0x000fe200028f0eff */
[----:B------:R4:W-:Y:S01]  /*27e20*/  STG.E.U16 desc[UR12][R4.64], R76 ;  /* 0x0000004c04007986 */ /* 0x0009e2000c10150c */
[----:B------:R-:W-:-:S05]  /*27e30*/  LEA R9, R36, R8, 0x1 ;  /* 0x0000000824097211 */ /* 0x000fca00078e08ff */
[----:B------:R-:W1:Y:S01]  /*27e40*/  LDC R36, c[0x0][0x3e8] ;  /* 0x0000fa00ff247b82 */ /* 0x000e620000000800 */
[----:B------:R0:W-:Y:S01]  /*27e50*/  STG.E.U16 desc[UR12][R6.64], R67 ;  /* 0x0000004306007986 */ /* 0x0001e2000c10150c */
[----:B----4-:R-:W-:Y:S02]  /*27e60*/  LEA R4, P5, R8, R2, 0x1 ;  /* 0x0000000208047211 */ /* 0x010fe400078a08ff */
[----:B------:R-:W-:-:S04]  /*27e70*/  PRMT R44, R44, 0x7632, R44 ;  /* 0x000076322c2c7816 */ /* 0x000fc8000000002c */
[----:B------:R-:W4:Y:S01]  /*27e80*/  LDC R76, c[0x0][0x3e8] ;  /* 0x0000fa00ff4c7b82 */ /* 0x000f220000000800 */
[----:B------:R-:W-:Y:S01]  /*27e90*/  LEA.HI.X.SX32 R5, R8, R0, 0x1, P5 ;  /* 0x0000000008057211 */ /* 0x000fe200028f0eff */
[----:B------:R-:W-:Y:S01]  /*27ea0*/  IMAD R8, R37, 0x2, R9 ;  /* 0x0000000225087824 */ /* 0x000fe200078e0209 */
[----:B0-----:R-:W-:-:S05]  /*27eb0*/  LEA R6, P5, R9, R2, 0x1 ;  /* 0x0000000209067211 */ /* 0x001fca00078a08ff */
[----:B------:R-:W0:Y:S01]  /*27ec0*/  LDC R37, c[0x0][0x3e8] ;  /* 0x0000fa00ff257b82 */ /* 0x000e220000000800 */
[----:B------:R-:W-:Y:S01]  /*27ed0*/  LEA.HI.X.SX32 R7, R9, R0, 0x1, P5 ;  /* 0x0000000009077211 */ /* 0x000fe200028f0eff */
[----:B------:R2:W-:Y:S01]  /*27ee0*/  STG.E.U16 desc[UR12][R4.64], R69 ;  /* 0x0000004504007986 */ /* 0x0005e2000c10150c */
[----:B------:R-:W-:-:S05]  /*27ef0*/  LEA R9, R39, R8, 0x1 ;  /* 0x0000000827097211 */ /* 0x000fca00078e08ff */
[----:B------:R-:W0:Y:S01]  /*27f00*/  LDC R39, c[0x0][0x3e8] ;  /* 0x0000fa00ff277b82 */ /* 0x000e220000000800 */
[----:B------:R3:W-:Y:S01]  /*27f10*/  STG.E.U16 desc[UR12][R6.64], R70 ;  /* 0x0000004606007986 */ /* 0x0007e2000c10150c */
[----:B--2---:R-:W-:Y:S02]  /*27f20*/  LEA R4, P5, R8, R2, 0x1 ;  /* 0x0000000208047211 */ /* 0x004fe400078a08ff */
[----:B------:R-:W-:-:S04]  /*27f30*/  PRMT R45, R45, 0x7632, R45 ;  /* 0x000076322d2d7816 */ /* 0x000fc8000000002d */
[----:B------:R-:W2:Y:S01]  /*27f40*/  LDC R77, c[0x0][0x3e8] ;  /* 0x0000fa00ff4d7b82 */ /* 0x000ea20000000800 */
[----:B------:R-:W-:Y:S01]  /*27f50*/  LEA.HI.X.SX32 R5, R8, R0, 0x1, P5 ;  /* 0x0000000008057211 */ /* 0x000fe200028f0eff */
[----:B------:R-:W-:Y:S01]  /*27f60*/  IMAD R8, R38, 0x2, R9 ;  /* 0x0000000226087824 */ /* 0x000fe200078e0209 */
[----:B---3--:R-:W-:-:S05]  /*27f70*/  LEA R6, P5, R9, R2, 0x1 ;  /* 0x0000000209067211 */ /* 0x008fca00078a08ff */
[----:B------:R-:W3:Y:S01]  /*27f80*/  LDC R38, c[0x0][0x3e8] ;  /* 0x0000fa00ff267b82 */ /* 0x000ee20000000800 */
[----:B------:R-:W-:Y:S01]  /*27f90*/  LEA.HI.X.SX32 R7, R9, R0, 0x1, P5 ;  /* 0x0000000009077211 */ /* 0x000fe200028f0eff */
[----:B------:R4:W-:Y:S01]  /*27fa0*/  STG.E.U16 desc[UR12][R4.64], R72 ;  /* 0x0000004804007986 */ /* 0x0009e2000c10150c */
[----:B-1----:R-:W-:-:S05]  /*27fb0*/  LEA R9, R35, R8, 0x1 ;  /* 0x0000000823097211 */ /* 0x002fca00078e08ff */
[----:B------:R-:W1:Y:S01]  /*27fc0*/  LDC R35, c[0x0][0x3e8] ;  /* 0x0000fa00ff237b82 */ /* 0x000e620000000800 */
[----:B------:R5:W-:Y:S01]  /*27fd0*/  STG.E.U16 desc[UR12][R6.64], R63 ;  /* 0x0000003f06007986 */ /* 0x000be2000c10150c */
[----:B----4-:R-:W-:Y:S02]  /*27fe0*/  LEA R4, P5, R8, R2, 0x1 ;  /* 0x0000000208047211 */ /* 0x010fe400078a08ff */
[----:B------:R-:W-:-:S04]  /*27ff0*/  PRMT R55, R42, 0x7632, R55 ;  /* 0x000076322a377816 */ /* 0x000fc80000000037 */
[----:B------:R-:W4:Y:S01]  /*28000*/  LDC R79, c[0x0][0x3e8] ;  /* 0x0000fa00ff4f7b82 */ /* 0x000f220000000800 */
[----:B------:R-:W-:Y:S01]  /*28010*/  LEA.HI.X.SX32 R5, R8, R0, 0x1, P5 ;  /* 0x0000000008057211 */ /* 0x000fe200028f0eff */
[----:B------:R-:W-:Y:S01]  /*28020*/  IMAD R8, R36, 0x2, R9 ;  /* 0x0000000224087824 */ /* 0x000fe200078e0209 */
[----:B-----5:R-:W-:-:S05]  /*28030*/  LEA R6, P5, R9, R2, 0x1 ;  /* 0x0000000209067211 */ /* 0x020fca00078a08ff */
[----:B------:R-:W5:Y:S01]  /*28040*/  LDC R36, c[0x0][0x3e8] ;  /* 0x0000fa00ff247b82 */ /* 0x000f620000000800 */
[----:B------:R-:W-:Y:S01]  /*28050*/  LEA.HI.X.SX32 R7, R9, R0, 0x1, P5 ;  /* 0x0000000009077211 */ /* 0x000fe200028f0eff */
[----:B------:R2:W-:Y:S01]  /*28060*/  STG.E.U16 desc[UR12][R4.64], R65 ;  /* 0x0000004104007986 */ /* 0x0005e2000c10150c */
[----:B0-----:R-:W-:-:S05]  /*28070*/  LEA R9, R37, R8, 0x1 ;  /* 0x0000000825097211 */ /* 0x001fca00078e08ff */
[----:B------:R-:W0:Y:S01]  /*28080*/  LDC R37, c[0x0][0x3e8] ;  /* 0x0000fa00ff257b82 */ /* 0x000e220000000800 */
[----:B------:R3:W-:Y:S01]  /*28090*/  STG.E.U16 desc[UR12][R6.64], R66 ;  /* 0x0000004206007986 */ /* 0x0007e2000c10150c */
[----:B--2---:R-:W-:-:S04]  /*280a0*/  LEA R4, P5, R8, R2, 0x1 ;  /* 0x0000000208047211 */ /* 0x004fc800078a08ff */
[----:B------:R-:W-:Y:S01]  /*280b0*/  LEA.HI.X.SX32 R5, R8, R0, 0x1, P5 ;  /* 0x0000000008057211 */ /* 0x000fe200028f0eff */
[----:B------:R-:W-:Y:S01]  /*280c0*/  IMAD R8, R39, 0x2, R9 ;  /* 0x0000000227087824 */ /* 0x000fe200078e0209 */
[C---:B---3--:R-:W-:Y:S01]  /*280d0*/  LEA R6, P5, R9.reuse, R2, 0x1 ;  /* 0x0000000209067211 */ /* 0x048fe200078a08ff */
[----:B------:R-:W2:Y:S02]  /*280e0*/  LDC R39, c[0x0][0x3e8] ;  /* 0x0000fa00ff277b82 */ /* 0x000ea40000000800 */
[----:B------:R3:W-:Y:S01]  /*280f0*/  STG.E.U16 desc[UR12][R4.64], R68 ;  /* 0x0000004404007986 */ /* 0x0007e2000c10150c */
[----:B------:R-:W-:Y:S02]  /*28100*/  LEA.HI.X.SX32 R7, R9, R0, 0x1, P5 ;  /* 0x0000000009077211 */ /* 0x000fe400028f0eff */
[----:B------:R-:W-:-:S03]  /*28110*/  LEA R9, R38, R8, 0x1 ;  /* 0x0000000826097211 */ /* 0x000fc600078e08ff */
[----:B------:R4:W-:Y:S01]  /*28120*/  STG.E.U16 desc[UR12][R6.64], R52 ;  /* 0x0000003406007986 */ /* 0x0009e2000c10150c */
[----:B------:R-:W2:Y:S01]  /*28130*/  LDC R38, c[0x0][0x3e8] ;  /* 0x0000fa00ff267b82 */ /* 0x000ea20000000800 */
[----:B---3--:R-:W-:-:S04]  /*28140*/  LEA R4, P5, R8, R2, 0x1 ;  /* 0x0000000208047211 */ /* 0x008fc800078a08ff */
[----:B------:R-:W-:Y:S01]  /*28150*/  LEA.HI.X.SX32 R5, R8, R0, 0x1, P5 ;  /* 0x0000000008057211 */ /* 0x000fe200028f0eff */
[----:B-1----:R-:W-:Y:S01]  /*28160*/  IMAD R8, R35, 0x2, R9 ;  /* 0x0000000223087824 */ /* 0x002fe200078e0209 */
[C---:B----4-:R-:W-:Y:S01]  /*28170*/  LEA R6, P5, R9.reuse, R2, 0x1 ;  /* 0x0000000209067211 */ /* 0x050fe200078a08ff */
[----:B------:R-:W1:Y:S02]  /*28180*/  LDC R35, c[0x0][0x3e8] ;  /* 0x0000fa00ff237b82 */ /* 0x000e640000000800 */
[----:B------:R3:W-:Y:S01]  /*28190*/  STG.E.U16 desc[UR12][R4.64], R61 ;  /* 0x0000003d04007986 */ /* 0x0007e2000c10150c */
[----:B------:R-:W-:Y:S02]  /*281a0*/  LEA.HI.X.SX32 R7, R9, R0, 0x1, P5 ;  /* 0x0000000009077211 */ /* 0x000fe400028f0eff */
[----:B-----5:R-:W-:-:S03]  /*281b0*/  LEA R9, R36, R8, 0x1 ;  /* 0x0000000824097211 */ /* 0x020fc600078e08ff */
[----:B------:R4:W-:Y:S01]  /*281c0*/  STG.E.U16 desc[UR12][R6.64], R62 ;  /* 0x0000003e06007986 */ /* 0x0009e2000c10150c */
[----:B------:R-:W5:Y:S01]  /*281d0*/  LDC R36, c[0x0][0x3e8] ;  /* 0x0000fa00ff247b82 */ /* 0x000f620000000800 */
[----:B---3--:R-:W-:-:S04]  /*281e0*/  LEA R4, P5, R8, R2, 0x1 ;  /* 0x0000000208047211 */ /* 0x008fc800078a08ff */
[----:B------:R-:W-:Y:S01]  /*281f0*/  LEA.HI.X.SX32 R5, R8, R0, 0x1, P5 ;  /* 0x0000000008057211 */ /* 0x000fe200028f0eff */
[----:B0-----:R-:W-:Y:S01]  /*28200*/  IMAD R8, R37, 0x2, R9 ;  /* 0x0000000225087824 */ /* 0x001fe200078e0209 */
[----:B------:R-:W-:Y:S01]  /*28210*/  PRMT R34, R34, 0x7632, R34 ;  /* 0x0000763222227816 */ /* 0x000fe20000000022 */
[----:B------:R-:W0:Y:S01]  /*28220*/  LDC R37, c[0x0][0x3e8] ;  /* 0x0000fa00ff257b82 */ /* 0x000e220000000800 */
[C---:B----4-:R-:W-:Y:S01]  /*28230*/  LEA R6, P5, R9.reuse, R2, 0x1 ;  /* 0x0000000209067211 */ /* 0x050fe200078a08ff */
[----:B------:R3:W-:Y:S03]  /*28240*/  STG.E.U16 desc[UR12][R4.64], R64 ;  /* 0x0000004004007986 */ /* 0x0007e6000c10150c */
[----:B------:R-:W-:Y:S02]  /*28250*/  LEA.HI.X.SX32 R7, R9, R0, 0x1, P5 ;  /* 0x0000000009077211 */ /* 0x000fe400028f0eff */
[----:B--2---:R-:W-:Y:S01]  /*28260*/  LEA R9, R39, R8, 0x1 ;  /* 0x0000000827097211 */ /* 0x004fe200078e08ff */
[----:B------:R-:W2:Y:S02]  /*28270*/  LDC R52, c[0x0][0x3e8] ;  /* 0x0000fa00ff347b82 */ /* 0x000ea40000000800 */
[----:B------:R4:W-:Y:S01]  /*28280*/  STG.E.U16 desc[UR12][R6.64], R48 ;  /* 0x0000003006007986 */ /* 0x0009e2000c10150c */
[----:B---3--:R-:W-:-:S04]  /*28290*/  LEA R4, P5, R8, R2, 0x1 ;  /* 0x0000000208047211 */ /* 0x008fc800078a08ff */
[----:B------:R-:W-:Y:S02]  /*282a0*/  LEA.HI.X.SX32 R5, R8, R0, 0x1, P5 ;  /* 0x0000000008057211 */ /* 0x000fe400028f0eff */
[----:B------:R-:W3:Y:S01]  /*282b0*/  LDC R8, c[0x0][0x3e8] ;  /* 0x0000fa00ff087b82 */ /* 0x000ee20000000800 */
[----:B----4-:R-:W-:Y:S01]  /*282c0*/  LEA R6, P5, R9, R2, 0x1 ;  /* 0x0000000209067211 */ /* 0x010fe200078a08ff */
[----:B------:R-:W-:-:S03]  /*282d0*/  IMAD R38, R38, 0x2, R9 ;  /* 0x0000000226267824 */ /* 0x000fc600078e0209 */
[----:B------:R-:W-:-:S03]  /*282e0*/  LEA.HI.X.SX32 R7, R9, R0, 0x1, P5 ;  /* 0x0000000009077211 */ /* 0x000fc600028f0eff */
[----:B------:R-:W4:Y:S01]  /*282f0*/  LDC R9, c[0x0][0x3e8] ;  /* 0x0000fa00ff097b82 */ /* 0x000f220000000800 */
[----:B------:R5:W-:Y:S01]  /*28300*/  STG.E.U16 desc[UR12][R4.64], R49 ;  /* 0x0000003104007986 */ /* 0x000be2000c10150c */
[----:B-1----:R-:W-:-:S03]  /*28310*/  LEA R39, R35, R38, 0x1 ;  /* 0x0000002623277211 */ /* 0x002fc600078e08ff */
[----:B------:R1:W-:Y:S03]  /*28320*/  STG.E.U16 desc[UR12][R6.64], R59 ;  /* 0x0000003b06007986 */ /* 0x0003e6000c10150c */
[----:B------:R-:W2:Y:S01]  /*28330*/  LDC R35, c[0x0][0x3e8] ;  /* 0x0000fa00ff237b82 */ /* 0x000ea20000000800 */
[----:B-----5:R-:W-:Y:S01]  /*28340*/  LEA R4, P5, R38, R2, 0x1 ;  /* 0x0000000226047211 */ /* 0x020fe200078a08ff */
[----:B------:R-:W-:-:S06]  /*28350*/  IMAD R41, R36, 0x2, R39 ;  /* 0x0000000224297824 */ /* 0x000fcc00078e0227 */
[----:B------:R-:W5:Y:S01]  /*28360*/  LDC R36, c[0x0][0x3e8] ;  /* 0x0000fa00ff247b82 */ /* 0x000f620000000800 */
[----:B------:R-:W-:Y:S02]  /*28370*/  LEA.HI.X.SX32 R5, R38, R0, 0x1, P5 ;  /* 0x0000000026057211 */ /* 0x000fe400028f0eff */
[----:B-1----:R-:W-:-:S03]  /*28380*/  LEA R6, P5, R39, R2, 0x1 ;  /* 0x0000000227067211 */ /* 0x002fc600078a08ff */
[----:B------:R1:W-:Y:S01]  /*28390*/  STG.E.U16 desc[UR12][R4.64], R60 ;  /* 0x0000003c04007986 */ /* 0x0003e2000c10150c */
[----:B------:R-:W-:Y:S01]  /*283a0*/  LEA.HI.X.SX32 R7, R39, R0, 0x1, P5 ;  /* 0x0000000027077211 */ /* 0x000fe200028f0eff */
[----:B------:R-:W5:Y:S01]  /*283b0*/  LDC R38, c[0x0][0x3e8] ;  /* 0x0000fa00ff267b82 */ /* 0x000f620000000800 */
[----:B0-----:R-:W-:-:S03]  /*283c0*/  LEA R39, R37, R41, 0x1 ;  /* 0x0000002925277211 */ /* 0x001fc600078e08ff */
[----:B------:R0:W-:Y:S04]  /*283d0*/  STG.E.U16 desc[UR12][R6.64], R44 ;  /* 0x0000002c06007986 */ /* 0x0001e8000c10150c */
[----:B------:R-:W5:Y:S01]  /*283e0*/  LDC R37, c[0x0][0x3e8] ;  /* 0x0000fa00ff257b82 */ /* 0x000f620000000800 */
[----:B-1----:R-:W-:-:S04]  /*283f0*/  LEA R4, P5, R41, R2, 0x1 ;  /* 0x0000000229047211 */ /* 0x002fc800078a08ff */
[----:B------:R-:W-:Y:S01]  /*28400*/  LEA.HI.X.SX32 R5, R41, R0, 0x1, P5 ;  /* 0x0000000029057211 */ /* 0x000fe200028f0eff */
[----:B---3--:R-:W-:Y:S01]  /*28410*/  IMAD R41, R8, 0x2, R39 ;  /* 0x0000000208297824 */ /* 0x008fe200078e0227 */
[C---:B0-----:R-:W-:Y:S01]  /*28420*/  LEA R6, P5, R39.reuse, R2, 0x1 ;  /* 0x0000000227067211 */ /* 0x041fe200078a08ff */
[----:B------:R-:W0:Y:S02]  /*28430*/  LDC R8, c[0x0][0x3e8] ;  /* 0x0000fa00ff087b82 */ /* 0x000e240000000800 */
[----:B------:R1:W-:Y:S01]  /*28440*/  STG.E.U16 desc[UR12][R4.64], R45 ;  /* 0x0000002d04007986 */ /* 0x0003e2000c10150c */
[----:B------:R-:W-:Y:S02]  /*28450*/  LEA.HI.X.SX32 R7, R39, R0, 0x1, P5 ;  /* 0x0000000027077211 */ /* 0x000fe400028f0eff */
[----:B----4-:R-:W-:-:S03]  /*28460*/  LEA R39, R9, R41, 0x1 ;  /* 0x0000002909277211 */ /* 0x010fc600078e08ff */
[----:B------:R-:W3:Y:S01]  /*28470*/  LDC R9, c[0x0][0x3e8] ;  /* 0x0000fa00ff097b82 */ /* 0x000ee20000000800 */
[----:B------:R4:W-:Y:S01]  /*28480*/  STG.E.U16 desc[UR12][R6.64], R57 ;  /* 0x0000003906007986 */ /* 0x0009e2000c10150c */
[----:B-1----:R-:W-:Y:S02]  /*28490*/  LEA R4, P5, R41, R2, 0x1 ;  /* 0x0000000229047211 */ /* 0x002fe400078a08ff */
[----:B------:R-:W-:-:S04]  /*284a0*/  PRMT R28, R28, 0x7632, R28 ;  /* 0x000076321c1c7816 */ /* 0x000fc8000000001c */
[----:B------:R-:W1:Y:S01]  /*284b0*/  LDC R44, c[0x0][0x3e8] ;  /* 0x0000fa00ff2c7b82 */ /* 0x000e620000000800 */
[----:B------:R-:W-:Y:S01]  /*284c0*/  LEA.HI.X.SX32 R5, R41, R0, 0x1, P5 ;  /* 0x0000000029057211 */ /* 0x000fe200028f0eff */
[----:B--2---:R-:W-:Y:S01]  /*284d0*/  IMAD R41, R35, 0x2, R39 ;  /* 0x0000000223297824 */ /* 0x004fe200078e0227 */
[----:B----4-:R-:W-:-:S05]  /*284e0*/  LEA R6, P5, R39, R2, 0x1 ;  /* 0x0000000227067211 */ /* 0x010fca00078a08ff */
[----:B------:R-:W2:Y:S01]  /*284f0*/  LDC R35, c[0x0][0x3e8] ;  /* 0x0000fa00ff237b82 */ /* 0x000ea20000000800 */
[----:B------:R-:W-:Y:S01]  /*28500*/  LEA.HI.X.SX32 R7, R39, R0, 0x1, P5 ;  /* 0x0000000027077211 */ /* 0x000fe200028f0eff */
[----:B------:R4:W-:Y:S01]  /*28510*/  STG.E.U16 desc[UR12][R4.64], R58 ;  /* 0x0000003a04007986 */ /* 0x0009e2000c10150c */
[----:B-----5:R-:W-:-:S05]  /*28520*/  LEA R39, R36, R41, 0x1 ;  /* 0x0000002924277211 */ /* 0x020fca00078e08ff */
[----:B------:R-:W5:Y:S01]  /*28530*/  LDC R36, c[0x0][0x3e8] ;  /* 0x0000fa00ff247b82 */ /* 0x000f620000000800 */
        /* <DEDUP_REMOVED lines=13> */
[----:B-1----:R-:W-:-:S06]  /*28610*/  LEA R4, P5, R41, R2, 0x1 ;  /* 0x0000000229047211 */ /* 0x002fcc00078a08ff */
[----:B------:R-:W1:Y:S01]  /*28620*/  LDC R42, c[0x0][0x3e8] ;  /* 0x0000fa00ff2a7b82 */ /* 0x000e620000000800 */
[----:B------:R-:W-:Y:S01]  /*28630*/  LEA.HI.X.SX32 R5, R41, R0, 0x1, P5 ;  /* 0x0000000029057211 */ /* 0x000fe200028f0eff */
[----:B---3--:R-:W-:Y:S01]  /*28640*/  IMAD R41, R9, 0x2, R39 ;  /* 0x0000000209297824 */ /* 0x008fe200078e0227 */
[----:B--2---:R-:W-:-:S05]  /*28650*/  LEA R6, P5, R39, R2, 0x1 ;  /* 0x0000000227067211 */ /* 0x004fca00078a08ff */
[----:B------:R-:W2:Y:S01]  /*28660*/  LDC R9, c[0x0][0x3e8] ;  /* 0x0000fa00ff097b82 */ /* 0x000ea20000000800 */
[----:B------:R-:W-:Y:S01]  /*28670*/  LEA.HI.X.SX32 R7, R39, R0, 0x1, P5 ;  /* 0x0000000027077211 */ /* 0x000fe200028f0eff */
[----:B------:R3:W-:Y:S01]  /*28680*/  STG.E.U16 desc[UR12][R4.64], R56 ;  /* 0x0000003804007986 */ /* 0x0007e2000c10150c */
[----:B------:R-:W-:-:S05]  /*28690*/  LEA R39, R35, R41, 0x1 ;  /* 0x0000002923277211 */ /* 0x000fca00078e08ff */
[----:B------:R-:W1:Y:S01]  /*286a0*/  LDC R35, c[0x0][0x3e8] ;  /* 0x0000fa00ff237b82 */ /* 0x000e620000000800 */
[----:B------:R4:W-:Y:S01]  /*286b0*/  STG.E.U16 desc[UR12][R6.64], R43 ;  /* 0x0000002b06007986 */ /* 0x0009e2000c10150c */
[----:B---3--:R-:W-:Y:S02]  /*286c0*/  LEA R4, P5, R41, R2, 0x1 ;  /* 0x0000000229047211 */ /* 0x008fe400078a08ff */
[----:B------:R-:W-:-:S04]  /*286d0*/  PRMT R30, R30, 0x7632, R30 ;  /* 0x000076321e1e7816 */ /* 0x000fc8000000001e */
[----:B------:R-:W3:Y:S01]  /*286e0*/  LDC R46, c[0x0][0x3e8] ;  /* 0x0000fa00ff2e7b82 */ /* 0x000ee20000000800 */
[----:B------:R-:W-:Y:S01]  /*286f0*/  LEA.HI.X.SX32 R5, R41, R0, 0x1, P5 ;  /* 0x0000000029057211 */ /* 0x000fe200028f0eff */
[----:B-----5:R-:W-:Y:S01]  /*28700*/  IMAD R41, R36, 0x2, R39 ;  /* 0x0000000224297824 */ /* 0x020fe200078e0227 */
[----:B----4-:R-:W-:-:S05]  /*28710*/  LEA R6, P5, R39, R2, 0x1 ;  /* 0x0000000227067211 */ /* 0x010fca00078a08ff */
[----:B------:R-:W4:Y:S01]  /*28720*/  LDC R36, c[0x0][0x3e8] ;  /* 0x0000fa00ff247b82 */ /* 0x000f220000000800 */
[----:B------:R-:W-:Y:S01]  /*28730*/  LEA.HI.X.SX32 R7, R39, R0, 0x1, P5 ;  /* 0x0000000027077211 */ /* 0x000fe200028f0eff */
[----:B------:R5:W-:Y:S01]  /*28740*/  STG.E.U16 desc[UR12][R4.64], R47 ;  /* 0x0000002f04007986 */ /* 0x000be2000c10150c */
[----:B0-----:R-:W-:-:S03]  /*28750*/  LEA R37, R37, R41, 0x1 ;  /* 0x0000002925257211 */ /* 0x001fc600078e08ff */
[----:B------:R0:W-:Y:S02]  /*28760*/  STG.E.U16 desc[UR12][R6.64], R53 ;  /* 0x0000003506007986 */ /* 0x0001e4000c10150c */
[----:B------:R-:W-:Y:S01]  /*28770*/  IMAD R39, R8, 0x2, R37 ;  /* 0x0000000208277824 */ /* 0x000fe200078e0225 */
[----:B------:R-:W-:Y:S01]  /*28780*/  PRMT R24, R24, 0x7632, R24 ;  /* 0x0000763218187816 */ /* 0x000fe20000000018 */
[----:B------:R-:W3:Y:S01]  /*28790*/  LDC R8, c[0x0][0x3e8] ;  /* 0x0000fa00ff087b82 */ /* 0x000ee20000000800 */
[----:B-----5:R-:W-:-:S04]  /*287a0*/  LEA R4, P5, R41, R2, 0x1 ;  /* 0x0000000229047211 */ /* 0x020fc800078a08ff */
[----:B------:R-:W-:-:S03]  /*287b0*/  LEA.HI.X.SX32 R5, R41, R0, 0x1, P5 ;  /* 0x0000000029057211 */ /* 0x000fc600028f0eff */
[----:B------:R-:W5:Y:S01]  /*287c0*/  LDC R47, c[0x0][0x3e8] ;  /* 0x0000fa00ff2f7b82 */ /* 0x000f620000000800 */
[----:B0-----:R-:W-:Y:S02]  /*287d0*/  LEA R6, P5, R37, R2, 0x1 ;  /* 0x0000000225067211 */ /* 0x001fe400078a08ff */
[----:B--2---:R-:W-:Y:S01]  /*287e0*/  LEA R9, R9, R39, 0x1 ;  /* 0x0000002709097211 */ /* 0x004fe200078e08ff */
[----:B------:R0:W-:Y:S01]  /*287f0*/  STG.E.U16 desc[UR12][R4.64], R54 ;  /* 0x0000003604007986 */ /* 0x0001e2000c10150c */
[----:B------:R-:W-:-:S03]  /*28800*/  LEA.HI.X.SX32 R7, R37, R0, 0x1, P5 ;  /* 0x0000000025077211 */ /* 0x000fc600028f0eff */
[----:B-1----:R-:W-:Y:S01]  /*28810*/  IMAD R35, R35, 0x2, R9 ;  /* 0x0000000223237824 */ /* 0x002fe200078e0209 */
[----:B------:R-:W-:Y:S01]  /*28820*/  PRMT R25, R25, 0x7632, R25 ;  /* 0x0000763219197816 */ /* 0x000fe20000000019 */
[----:B------:R1:W-:Y:S01]  /*28830*/  STG.E.U16 desc[UR12][R6.64], R50 ;  /* 0x0000003206007986 */ /* 0x0003e2000c10150c */
[----:B------:R-:W-:Y:S01]  /*28840*/  PRMT R26, R26, 0x7632, R26 ;  /* 0x000076321a1a7816 */ /* 0x000fe2000000001a */
[----:B------:R-:W2:Y:S01]  /*28850*/  LDC R48, c[0x0][0x3e8] ;  /* 0x0000fa00ff307b82 */ /* 0x000ea20000000800 */
[----:B0-----:R-:W-:-:S04]  /*28860*/  LEA R4, P5, R39, R2, 0x1 ;  /* 0x0000000227047211 */ /* 0x001fc800078a08ff */
[----:B------:R-:W-:-:S03]  /*28870*/  LEA.HI.X.SX32 R5, R39, R0, 0x1, P5 ;  /* 0x0000000027057211 */ /* 0x000fc600028f0eff */
[----:B------:R-:W0:Y:S01]  /*28880*/  LDC R53, c[0x0][0x3e8] ;  /* 0x0000fa00ff357b82 */ /* 0x000e220000000800 */
[C---:B-1----:R-:W-:Y:S01]  /*28890*/  LEA R6, P5, R9.reuse, R2, 0x1 ;  /* 0x0000000209067211 */ /* 0x042fe200078a08ff */
[----:B------:R1:W-:Y:S03]  /*288a0*/  STG.E.U16 desc[UR12][R4.64], R51 ;  /* 0x0000003304007986 */ /* 0x0003e6000c10150c */
[----:B------:R-:W-:Y:S02]  /*288b0*/  LEA.HI.X.SX32 R7, R9, R0, 0x1, P5 ;  /* 0x0000000009077211 */ /* 0x000fe400028f0eff */
[----:B----4-:R-:W-:Y:S01]  /*288c0*/  LEA R9, R36, R35, 0x1 ;  /* 0x0000002324097211 */ /* 0x010fe200078e08ff */
[----:B------:R-:W4:Y:S02]  /*288d0*/  LDC R50, c[0x0][0x3e8] ;  /* 0x0000fa00ff327b82 */ /* 0x000f240000000800 */
[----:B------:R3:W-:Y:S01]  /*288e0*/  STG.E.U16 desc[UR12][R6.64], R34 ;  /* 0x0000002206007986 */ /* 0x0007e2000c10150c */
[----:B-1----:R-:W-:-:S05]  /*288f0*/  LEA R4, P5, R35, R2, 0x1 ;  /* 0x0000000223047211 */ /* 0x002fca00078a08ff */
[----:B------:R-:W1:Y:S01]  /*28900*/  LDC R36, c[0x0][0x3e8] ;  /* 0x0000fa00ff247b82 */ /* 0x000e620000000800 */
[----:B------:R-:W-:Y:S01]  /*28910*/  LEA.HI.X.SX32 R5, R35, R0, 0x1, P5 ;  /* 0x0000000023057211 */ /* 0x000fe200028f0eff */
[----:B------:R-:W-:Y:S01]  /*28920*/  IMAD R35, R38, 0x2, R9 ;  /* 0x0000000226237824 */ /* 0x000fe200078e0209 */
[----:B---3--:R-:W-:-:S05]  /*28930*/  LEA R6, P5, R9, R2, 0x1 ;  /* 0x0000000209067211 */ /* 0x008fca00078a08ff */
[----:B------:R-:W3:Y:S01]  /*28940*/  LDC R38, c[0x0][0x3e8] ;  /* 0x0000fa00ff267b82 */ /* 0x000ee20000000800 */
[----:B------:R-:W-:Y:S01]  /*28950*/  LEA.HI.X.SX32 R7, R9, R0, 0x1, P5 ;  /* 0x0000000009077211 */ /* 0x000fe200028f0eff */
[----:B------:R2:W-:Y:S01]  /*28960*/  STG.E.U16 desc[UR12][R4.64], R3 ;  /* 0x0000000304007986 */ /* 0x0005e2000c10150c */
[----:B------:R-:W-:-:S05]  /*28970*/  LEA R9, R8, R35, 0x1 ;  /* 0x0000002308097211 */ /* 0x000fca00078e08ff */
[----:B------:R-:W0:Y:S01]  /*28980*/  LDC R8, c[0x0][0x3e8] ;  /* 0x0000fa00ff087b82 */ /* 0x000e220000000800 */
[----:B------:R5:W-:Y:S01]  /*28990*/  STG.E.U16 desc[UR12][R6.64], R28 ;  /* 0x0000001c06007986 */ /* 0x000be2000c10150c */
[----:B--2---:R-:W-:-:S06]  /*289a0*/  LEA R4, P5, R35, R2, 0x1 ;  /* 0x0000000223047211 */ /* 0x004fcc00078a08ff */
[----:B------:R-:W2:Y:S01]  /*289b0*/  LDC R34, c[0x0][0x3e8] ;  /* 0x0000fa00ff227b82 */ /* 0x000ea20000000800 */
[----:B------:R-:W-:Y:S01]  /*289c0*/  LEA.HI.X.SX32 R5, R35, R0, 0x1, P5 ;  /* 0x0000000023057211 */ /* 0x000fe200028f0eff */
[----:B------:R-:W-:Y:S01]  /*289d0*/  IMAD R35, R40, 0x2, R9 ;  /* 0x0000000228237824 */ /* 0x000fe200078e0209 */
[----:B-----5:R-:W-:-:S03]  /*289e0*/  LEA R6, P5, R9, R2, 0x1 ;  /* 0x0000000209067211 */ /* 0x020fc600078a08ff */
[----:B------:R5:W-:Y:S01]  /*289f0*/  STG.E.U16 desc[UR12][R4.64], R29 ;  /* 0x0000001d04007986 */ /* 0x000be2000c10150c */
[----:B------:R-:W-:Y:S01]  /*28a00*/  LEA R3, R42, R35, 0x1 ;  /* 0x000000232a037211 */ /* 0x000fe200078e08ff */
[----:B------:R-:W2:Y:S01]  /*28a10*/  LDC R28, c[0x0][0x3e8] ;  /* 0x0000fa00ff1c7b82 */ /* 0x000ea20000000800 */
[----:B------:R-:W-:-:S03]  /*28a20*/  LEA.HI.X.SX32 R7, R9, R0, 0x1, P5 ;  /* 0x0000000009077211 */ /* 0x000fc600028f0eff */
[----:B-1----:R-:W-:Y:S02]  /*28a30*/  IMAD R9, R36, 0x2, R3 ;  /* 0x0000000224097824 */ /* 0x002fe400078e0203 */
[----:B------:R1:W-:Y:S02]  /*28a40*/  STG.E.U16 desc[UR12][R6.64], R30 ;  /* 0x0000001e06007986 */ /* 0x0003e4000c10150c */
[----:B------:R-:W4:Y:S01]  /*28a50*/  LDC R36, c[0x0][0x3e8] ;  /* 0x0000fa00ff247b82 */ /* 0x000f220000000800 */
[----:B-----5:R-:W-:-:S04]  /*28a60*/  LEA R4, P5, R35, R2, 0x1 ;  /* 0x0000000223047211 */ /* 0x020fc800078a08ff */
[----:B------:R-:W-:Y:S02]  /*28a70*/  LEA.HI.X.SX32 R5, R35, R0, 0x1, P5 ;  /* 0x0000000023057211 */ /* 0x000fe400028f0eff */
[----:B------:R-:W-:Y:S01]  /*28a80*/  PRMT R20, R20, 0x7632, R20 ;  /* 0x0000763214147816 */ /* 0x000fe20000000014 */
[----:B------:R-:W5:Y:S01]  /*28a90*/  LDC R40, c[0x0][0x3e8] ;  /* 0x0000fa00ff287b82 */ /* 0x000f620000000800 */
[C---:B-1----:R-:W-:Y:S01]  /*28aa0*/  LEA R6, P5, R3.reuse, R2, 0x1 ;  /* 0x0000000203067211 */ /* 0x042fe200078a08ff */
[----:B------:R1:W-:Y:S03]  /*28ab0*/  STG.E.U16 desc[UR12][R4.64], R12 ;  /* 0x0000000c04007986 */ /* 0x0003e6000c10150c */
[----:B------:R-:W-:Y:S02]  /*28ac0*/  LEA.HI.X.SX32 R7, R3, R0, 0x1, P5 ;  /* 0x0000000003077211 */ /* 0x000fe400028f0eff */
[----:B---3--:R-:W-:Y:S01]  /*28ad0*/  LEA R3, R38, R9, 0x1 ;  /* 0x0000000926037211 */ /* 0x008fe200078e08ff */
[----:B------:R-:W3:Y:S02]  /*28ae0*/  LDC R30, c[0x0][0x3e8] ;  /* 0x0000fa00ff1e7b82 */ /* 0x000ee40000000800 */
[----:B------:R0:W-:Y:S01]  /*28af0*/  STG.E.U16 desc[UR12][R6.64], R24 ;  /* 0x0000001806007986 */ /* 0x0001e2000c10150c */
[----:B-1----:R-:W-:-:S05]  /*28b00*/  LEA R4, P5, R9, R2, 0x1 ;  /* 0x0000000209047211 */ /* 0x002fca00078a08ff */
[----:B------:R-:W1:Y:S01]  /*28b10*/  LDC R12, c[0x0][0x3e8] ;  /* 0x0000fa00ff0c7b82 */ /* 0x000e620000000800 */
[----:B------:R-:W-:Y:S01]  /*28b20*/  LEA.HI.X.SX32 R5, R9, R0, 0x1, P5 ;  /* 0x0000000009057211 */ /* 0x000fe200028f0eff */
[----:B0-----:R-:W-:Y:S01]  /*28b30*/  IMAD R9, R8, 0x2, R3 ;  /* 0x0000000208097824 */ /* 0x001fe200078e0203 */
[----:B------:R-:W-:-:S05]  /*28b40*/  LEA R6, P5, R3, R2, 0x1 ;  /* 0x0000000203067211 */ /* 0x000fca00078a08ff */
[----:B------:R-:W0:Y:S01]  /*28b50*/  LDC R8, c[0x0][0x3e8] ;  /* 0x0000fa00ff087b82 */ /* 0x000e220000000800 */
[----:B------:R4:W-:Y:S01]  /*28b60*/  STG.E.U16 desc[UR12][R4.64], R25 ;  /* 0x0000001904007986 */ /* 0x0009e2000c10150c */
[----:B------:R-:W-:Y:S02]  /*28b70*/  LEA.HI.X.SX32 R7, R3, R0, 0x1, P5 ;  /* 0x0000000003077211 */ /* 0x000fe400028f0eff */
[----:B--2---:R-:W-:-:S03]  /*28b80*/  LEA R3, R34, R9, 0x1 ;  /* 0x0000000922037211 */ /* 0x004fc600078e08ff */
[----:B------:R2:W-:Y:S01]  /*28b90*/  STG.E.U16 desc[UR12][R6.64], R26 ;  /* 0x0000001a06007986 */ /* 0x0005e2000c10150c */
[----:B------:R-:W1:Y:S01]  /*28ba0*/  LDC R24, c[0x0][0x3e8] ;  /* 0x0000fa00ff187b82 */ /* 0x000e620000000800 */
[----:B----4-:R-:W-:Y:S02]  /*28bb0*/  LEA R4, P5, R9, R2, 0x1 ;  /* 0x0000000209047211 */ /* 0x010fe400078a08ff */
[----:B------:R-:W-:-:S05]  /*28bc0*/  PRMT R21, R21, 0x7632, R21 ;  /* 0x0000763215157816 */ /* 0x000fca0000000015 */
[----:B------:R-:W4:Y:S01]  /*28bd0*/  LDC R34, c[0x0][0x3e8] ;  /* 0x0000fa00ff227b82 */ /* 0x000f220000000800 */
[----:B------:R-:W-:Y:S01]  /*28be0*/  LEA.HI.X.SX32 R5, R9, R0, 0x1, P5 ;  /* 0x0000000009057211 */ /* 0x000fe200028f0eff */
[----:B------:R-:W-:Y:S01]  /*28bf0*/  IMAD R9, R28, 0x2, R3 ;  /* 0x000000021c097824 */ /* 0x000fe200078e0203 */
[----:B--2---:R-:W-:-:S03]  /*28c00*/  LEA R6, P5, R3, R2, 0x1 ;  /* 0x0000000203067211 */ /* 0x004fc600078a08ff */
[----:B------:R2:W-:Y:S01]  /*28c10*/  STG.E.U16 desc[UR12][R4.64], R13 ;  /* 0x0000000d04007986 */ /* 0x0005e2000c10150c */
[----:B------:R-:W-:Y:S01]  /*28c20*/  LEA.HI.X.SX32 R7, R3, R0, 0x1, P5 ;  /* 0x0000000003077211 */ /* 0x000fe200028f0eff */
[----:B------:R-:W4:Y:S01]  /*28c30*/  LDC R26, c[0x0][0x3e8] ;  /* 0x0000fa00ff1a7b82 */ /* 0x000f220000000800 */
[----:B------:R-:W-:-:S03]  /*28c40*/  LEA R3, R36, R9, 0x1 ;  /* 0x0000000924037211 */ /* 0x000fc600078e08ff */
[----:B------:R5:W-:Y:S01]  /*28c50*/  STG.E.U16 desc[UR12][R6.64], R20 ;  /* 0x0000001406007986 */ /* 0x000be2000c10150c */
[----:B------:R-:W-:-:S03]  /*28c60*/  PRMT R22, R22, 0x7632, R22 ;  /* 0x0000763216167816 */ /* 0x000fc60000000016 */
[----:B------:R-:W4:Y:S01]  /*28c70*/  LDC R28, c[0x0][0x3e8] ;  /* 0x0000fa00ff1c7b82 */ /* 0x000f220000000800 */
[----:B--2---:R-:W-:-:S04]  /*28c80*/  LEA R4, P5, R9, R2, 0x1 ;  /* 0x0000000209047211 */ /* 0x004fc800078a08ff */
[----:B------:R-:W-:Y:S01]  /*28c90*/  LEA.HI.X.SX32 R5, R9, R0, 0x1, P5 ;  /* 0x0000000009057211 */ /* 0x000fe200028f0eff */
[----:B---3--:R-:W-:Y:S01]  /*28ca0*/  IMAD R9, R30, 0x2, R3 ;  /* 0x000000021e097824 */ /* 0x008fe200078e0203 */
[C---:B-----5:R-:W-:Y:S01]  /*28cb0*/  LEA R6, P5, R3.reuse, R2, 0x1 ;  /* 0x0000000203067211 */ /* 0x060fe200078a08ff */
[----:B------:R-:W2:Y:S02]  /*28cc0*/  LDC R20, c[0x0][0x3e8] ;  /* 0x0000fa00ff147b82 */ /* 0x000ea40000000800 */
[----:B------:R3:W-:Y:S01]  /*28cd0*/  STG.E.U16 desc[UR12][R4.64], R21 ;  /* 0x0000001504007986 */ /* 0x0007e2000c10150c */
[----:B------:R-:W-:Y:S02]  /*28ce0*/  LEA.HI.X.SX32 R7, R3, R0, 0x1, P5 ;  /* 0x0000000003077211 */ /* 0x000fe400028f0eff */
[----:B0-----:R-:W-:-:S03]  /*28cf0*/  LEA R3, R8, R9, 0x1 ;  /* 0x0000000908037211 */ /* 0x001fc600078e08ff */
[----:B------:R-:W0:Y:S01]  /*28d00*/  LDC R8, c[0x0][0x3e8] ;  /* 0x0000fa00ff087b82 */ /* 0x000e220000000800 */
[----:B------:R5:W-:Y:S01]  /*28d10*/  STG.E.U16 desc[UR12][R6.64], R22 ;  /* 0x0000001606007986 */ /* 0x000be2000c10150c */
[----:B---3--:R-:W-:-:S06]  /*28d20*/  LEA R4, P5, R9, R2, 0x1 ;  /* 0x0000000209047211 */ /* 0x008fcc00078a08ff */
[----:B------:R-:W3:Y:S01]  /*28d30*/  LDC R30, c[0x0][0x3e8] ;  /* 0x0000fa00ff1e7b82 */ /* 0x000ee20000000800 */
[----:B------:R-:W-:Y:S01]  /*28d40*/  LEA.HI.X.SX32 R5, R9, R0, 0x1, P5 ;  /* 0x0000000009057211 */ /* 0x000fe200028f0eff */
[----:B-1----:R-:W-:Y:S01]  /*28d50*/  IMAD R9, R12, 0x2, R3 ;  /* 0x000000020c097824 */ /* 0x002fe200078e0203 */
[----:B-----5:R-:W-:-:S05]  /*28d60*/  LEA R6, P5, R3, R2, 0x1 ;  /* 0x0000000203067211 */ /* 0x020fca00078a08ff */
[----:B------:R-:W1:Y:S01]  /*28d70*/  LDC R12, c[0x0][0x3e8] ;  /* 0x0000fa00ff0c7b82 */ /* 0x000e620000000800 */
[----:B------:R-:W-:Y:S01]  /*28d80*/  LEA.HI.X.SX32 R7, R3, R0, 0x1, P5 ;  /* 0x0000000003077211 */ /* 0x000fe200028f0eff */
[----:B------:R5:W-:Y:S01]  /*28d90*/  STG.E.U16 desc[UR12][R4.64], R14 ;  /* 0x0000000e04007986 */ /* 0x000be2000c10150c */
[----:B------:R-:W-:-:S03]  /*28da0*/  LEA R3, R24, R9, 0x1 ;  /* 0x0000000918037211 */ /* 0x000fc600078e08ff */
[----:B------:R2:W-:Y:S02]  /*28db0*/  STG.E.U16 desc[UR12][R6.64], R31 ;  /* 0x0000001f06007986 */ /* 0x0005e4000c10150c */
[----:B------:R-:W3:Y:S01]  /*28dc0*/  LDC R22, c[0x0][0x3e8] ;  /* 0x0000fa00ff167b82 */ /* 0x000ee20000000800 */
[----:B-----5:R-:W-:-:S07]  /*28dd0*/  LEA R4, P5, R9, R2, 0x1 ;  /* 0x0000000209047211 */ /* 0x020fce00078a08ff */
[----:B------:R-:W5:Y:S01]  /*28de0*/  LDC R14, c[0x0][0x3e8] ;  /* 0x0000fa00ff0e7b82 */ /* 0x000f620000000800 */
[----:B------:R-:W-:Y:S01]  /*28df0*/  LEA.HI.X.SX32 R5, R9, R0, 0x1, P5 ;  /* 0x0000000009057211 */ /* 0x000fe200028f0eff */
[----:B----4-:R-:W-:Y:S01]  /*28e00*/  IMAD R9, R26, 0x2, R3 ;  /* 0x000000021a097824 */ /* 0x010fe200078e0203 */
[----:B--2---:R-:W-:-:S03]  /*28e10*/  LEA R6, P5, R3, R2, 0x1 ;  /* 0x0000000203067211 */ /* 0x004fc600078a08ff */
[----:B------:R2:W-:Y:S01]  /*28e20*/  STG.E.U16 desc[UR12][R4.64], R27 ;  /* 0x0000001b04007986 */ /* 0x0005e2000c10150c */
[----:B------:R-:W-:Y:S01]  /*28e30*/  LEA.HI.X.SX32 R7, R3, R0, 0x1, P5 ;  /* 0x0000000003077211 */ /* 0x000fe200028f0eff */
[----:B------:R-:W4:Y:S01]  /*28e40*/  LDC R24, c[0x0][0x3e8] ;  /* 0x0000fa00ff187b82 */ /* 0x000f220000000800 */
[----:B------:R-:W-:-:S03]  /*28e50*/  LEA R3, R28, R9, 0x1 ;  /* 0x000000091c037211 */ /* 0x000fc600078e08ff */
[----:B------:R0:W-:Y:S04]  /*28e60*/  STG.E.U16 desc[UR12][R6.64], R23 ;  /* 0x0000001706007986 */ /* 0x0001e8000c10150c */
[----:B------:R-:W4:Y:S01]  /*28e70*/  LDC R26, c[0x0][0x3e8] ;  /* 0x0000fa00ff1a7b82 */ /* 0x000f220000000800 */
[----:B--2---:R-:W-:-:S04]  /*28e80*/  LEA R4, P5, R9, R2, 0x1 ;  /* 0x0000000209047211 */ /* 0x004fc800078a08ff */
[----:B------:R-:W-:Y:S01]  /*28e90*/  LEA.HI.X.SX32 R5, R9, R0, 0x1, P5 ;  /* 0x0000000009057211 */ /* 0x000fe200028f0eff */
[----:B0-----:R-:W-:Y:S01]  /*28ea0*/  IMAD R9, R8, 0x2, R3 ;  /* 0x0000000208097824 */ /* 0x001fe200078e0203 */
[C---:B------:R-:W-:Y:S01]  /*28eb0*/  LEA R6, P5, R3.reuse, R2, 0x1 ;  /* 0x0000000203067211 */ /* 0x040fe200078a08ff */
[----:B------:R-:W0:Y:S03]  /*28ec0*/  LDC R28, c[0x0][0x3e8] ;  /* 0x0000fa00ff1c7b82 */ /* 0x000e260000000800 */
[----:B------:R-:W-:Y:S02]  /*28ed0*/  LEA.HI.X.SX32 R7, R3, R0, 0x1, P5 ;  /* 0x0000000003077211 */ /* 0x000fe400028f0eff */
[C---:B------:R-:W-:Y:S02]  /*28ee0*/  LEA R8, P5, R9.reuse, R2, 0x1 ;  /* 0x0000000209087211 */ /* 0x040fe400078a08ff */
[----:B-1----:R-:W-:Y:S01]  /*28ef0*/  LEA R3, R12, R9, 0x1 ;  /* 0x000000090c037211 */ /* 0x002fe200078e08ff */
[----:B------:R1:W-:Y:S01]  /*28f00*/  STG.E.U16 desc[UR12][R4.64], R15 ;  /* 0x0000000f04007986 */ /* 0x0003e2000c10150c */
[----:B------:R-:W-:Y:S01]  /*28f10*/  LEA.HI.X.SX32 R9, R9, R0, 0x1, P5 ;  /* 0x0000000009097211 */ /* 0x000fe200028f0eff */
[----:B------:R-:W2:Y:S02]  /*28f20*/  LDC R36, c[0x0][0x3e8] ;  /* 0x0000fa00ff247b82 */ /* 0x000ea40000000800 */
[----:B------:R-:W-:Y:S01]  /*28f30*/  IMAD R21, R20, 0x2, R3 ;  /* 0x0000000214157824 */ /* 0x000fe200078e0203 */
[----:B------:R3:W-:Y:S05]  /*28f40*/  STG.E.U16 desc[UR12][R6.64], R33 ;  /* 0x0000002106007986 */ /* 0x0007ea000c10150c */
[----:B------:R-:W0:Y:S01]  /*28f50*/  LDC R20, c[0x0][0x3e8] ;  /* 0x0000fa00ff147b82 */ /* 0x000e220000000800 */
[----:B-1----:R-:W-:-:S04]  /*28f60*/  LEA R4, P5, R3, R2, 0x1 ;  /* 0x0000000203047211 */ /* 0x002fc800078a08ff */
[----:B------:R-:W-:Y:S02]  /*28f70*/  LEA.HI.X.SX32 R5, R3, R0, 0x1, P5 ;  /* 0x0000000003057211 */ /* 0x000fe400028f0eff */
[C---:B---3--:R-:W-:Y:S01]  /*28f80*/  LEA R6, P5, R21.reuse, R2, 0x1 ;  /* 0x0000000215067211 */ /* 0x048fe200078a08ff */
[----:B------:R-:W1:Y:S01]  /*28f90*/  LDC R38, c[0x0][0x3e8] ;  /* 0x0000fa00ff267b82 */ /* 0x000e620000000800 */
[----:B-----5:R-:W-:Y:S01]  /*28fa0*/  LEA R3, R14, R21, 0x1 ;  /* 0x000000150e037211 */ /* 0x020fe200078e08ff */
[----:B------:R3:W-:Y:S01]  /*28fb0*/  STG.E.U16 desc[UR12][R8.64], R32 ;  /* 0x0000002008007986 */ /* 0x0007e2000c10150c */
[----:B------:R-:W-:-:S03]  /*28fc0*/  LEA.HI.X.SX32 R7, R21, R0, 0x1, P5 ;  /* 0x0000000015077211 */ /* 0x000fc600028f0eff */
[----:B------:R-:W5:Y:S01]  /*28fd0*/  LDS.128 R12, [R91] ;  /* 0x000000005b0c7984 */ /* 0x000f620000000c00 */
[----:B------:R-:W-:Y:S01]  /*28fe0*/  IMAD R21, R22, 0x2, R3 ;  /* 0x0000000216157824 */ /* 0x000fe200078e0203 */
[----:B------:R-:W1:Y:S02]  /*28ff0*/  LDC R42, c[0x0][0x3e8] ;  /* 0x0000fa00ff2a7b82 */ /* 0x000e640000000800 */
[----:B------:R4:W-:Y:S01]  /*29000*/  STG.E.U16 desc[UR12][R4.64], R18 ;  /* 0x0000001204007986 */ /* 0x0009e2000c10150c */
[----:B---3--:R-:W-:-:S05]  /*29010*/  LEA R8, P5, R3, R2, 0x1 ;  /* 0x0000000203087211 */ /* 0x008fca00078a08ff */
[----:B------:R-:W3:Y:S01]  /*29020*/  LDC R22, c[0x0][0x3e8] ;  /* 0x0000fa00ff167b82 */ /* 0x000ee20000000800 */
[----:B------:R-:W-:Y:S02]  /*29030*/  LEA.HI.X.SX32 R9, R3, R0, 0x1, P5 ;  /* 0x0000000003097211 */ /* 0x000fe400028f0eff */
[----:B----4-:R-:W-:Y:S02]  /*29040*/  LEA R3, R24, R21, 0x1 ;  /* 0x0000001518037211 */ /* 0x010fe400078e08ff */
[C---:B------:R-:W-:Y:S01]  /*29050*/  LEA R4, P5, R21.reuse, R2, 0x1 ;  /* 0x0000000215047211 */ /* 0x040fe200078a08ff */
[----:B------:R-:W-:Y:S02]  /*29060*/  STG.E.U16 desc[UR12][R6.64], R19 ;  /* 0x0000001306007986 */ /* 0x000fe4000c10150c */
[----:B------:R-:W4:Y:S01]  /*29070*/  LDC R24, c[0x0][0x3e8] ;  /* 0x0000fa00ff187b82 */ /* 0x000f220000000800 */
[----:B------:R-:W-:Y:S01]  /*29080*/  LEA.HI.X.SX32 R5, R21, R0, 0x1, P5 ;  /* 0x0000000015057211 */ /* 0x000fe200028f0eff */
[----:B------:R0:W-:Y:S01]  /*29090*/  STG.E.U16 desc[UR12][R8.64], R16 ;  /* 0x0000001008007986 */ /* 0x0001e2000c10150c */
[----:B------:R-:W-:-:S05]  /*290a0*/  IMAD R21, R26, 0x2, R3 ;  /* 0x000000021a157824 */ /* 0x000fca00078e0203 */
[----:B------:R-:W1:Y:S01]  /*290b0*/  LDC R26, c[0x0][0x3e8] ;  /* 0x0000fa00ff1a7b82 */ /* 0x000e620000000800 */
[----:B0-----:R-:W-:-:S07]  /*290c0*/  LEA R8, P5, R3, R2, 0x1 ;  /* 0x0000000203087211 */ /* 0x001fce00078a08ff */
[----:B------:R-:W0:Y:S01]  /*290d0*/  LDC R32, c[0x0][0x3e8] ;  /* 0x0000fa00ff207b82 */ /* 0x000e220000000800 */
[----:B------:R-:W-:Y:S02]  /*290e0*/  LEA.HI.X.SX32 R9, R3, R0, 0x1, P5 ;  /* 0x0000000003097211 */ /* 0x000fe400028f0eff */
[C---:B------:R-:W-:Y:S02]  /*290f0*/  LEA R16, P5, R21.reuse, R2, 0x1 ;  /* 0x0000000215107211 */ /* 0x040fe400078a08ff */
[----:B------:R-:W-:Y:S01]  /*29100*/  LEA R3, R20, R21, 0x1 ;  /* 0x0000001514037211 */ /* 0x000fe200078e08ff */
[----:B------:R2:W-:Y:S02]  /*29110*/  STG.E.U16 desc[UR12][R4.64], R17 ;  /* 0x0000001104007986 */ /* 0x0005e4000c10150c */
[----:B------:R-:W0:Y:S02]  /*29120*/  LDC R51, c[0x0][0x3e8] ;  /* 0x0000fa00ff337b82 */ /* 0x000e240000000800 */
[----:B------:R-:W0:Y:S06]  /*29130*/  LDS.128 R4, [R91+0x2000] ;  /* 0x002000005b047984 */ /* 0x000e2c0000000c00 */
[----:B------:R-:W0:Y:S01]  /*29140*/  LDC R54, c[0x0][0x3e8] ;  /* 0x0000fa00ff367b82 */ /* 0x000e220000000800 */
[----:B--2---:R-:W-:Y:S01]  /*29150*/  LEA.HI.X.SX32 R17, R21, R0, 0x1, P5 ;  /* 0x0000000015117211 */ /* 0x004fe200028f0eff */
[----:B------:R-:W-:-:S06]  /*29160*/  IMAD R21, R28, 0x2, R3 ;  /* 0x000000021c157824 */ /* 0x000fcc00078e0203 */
[----:B------:R-:W2:Y:S01]  /*29170*/  LDC R28, c[0x0][0x3e8] ;  /* 0x0000fa00ff1c7b82 */ /* 0x000ea20000000800 */
[----:B------:R-:W-:-:S04]  /*29180*/  LEA R18, P5, R3, R2, 0x1 ;  /* 0x0000000203127211 */ /* 0x000fc800078a08ff */
[----:B------:R-:W-:Y:S02]  /*29190*/  LEA.HI.X.SX32 R19, R3, R0, 0x1, P5 ;  /* 0x0000000003137211 */ /* 0x000fe400028f0eff */
[C---:B------:R-:W-:Y:S02]  /*291a0*/  LEA R20, P5, R21.reuse, R2, 0x1 ;  /* 0x0000000215147211 */ /* 0x040fe400078a08ff */
[----:B---3--:R-:W-:Y:S01]  /*291b0*/  LEA R3, R22, R21, 0x1 ;  /* 0x0000001516037211 */ /* 0x008fe200078e08ff */
[----:B------:R3:W-:Y:S01]  /*291c0*/  STG.E.U16 desc[UR12][R8.64], R10 ;  /* 0x0000000a08007986 */ /* 0x0007e2000c10150c */
[----:B------:R-:W-:-:S03]  /*291d0*/  LEA.HI.X.SX32 R21, R21, R0, 0x1, P5 ;  /* 0x0000000015157211 */ /* 0x000fc600028f0eff */
[----:B----4-:R-:W-:Y:S01]  /*291e0*/  IMAD R23, R24, 0x2, R3 ;  /* 0x0000000218177824 */ /* 0x010fe200078e0203 */
[----:B------:R-:W-:Y:S01]  /*291f0*/  STG.E.U16 desc[UR12][R16.64], R11 ;  /* 0x0000000b10007986 */ /* 0x000fe2000c10150c */
[----:B------:R-:W4:Y:S03]  /*29200*/  LDC R24, c[0x0][0x3e8] ;  /* 0x0000fa00ff187b82 */ /* 0x000f260000000800 */
[----:B-----5:R5:W-:Y:S01]  /*29210*/  STG.E.U16 desc[UR12][R18.64], R12 ;  /* 0x0000000c12007986 */ /* 0x020be2000c10150c */
[C---:B---3--:R-:W-:Y:S02]  /*29220*/  LEA R8, P5, R3.reuse, R2, 0x1 ;  /* 0x0000000203087211 */ /* 0x048fe400078a08ff */
[----:B-1----:R-:W-:Y:S02]  /*29230*/  LEA R25, R26, R23, 0x1 ;  /* 0x000000171a197211 */ /* 0x002fe400078e08ff */
[----:B------:R-:W-:Y:S01]  /*29240*/  LEA.HI.X.SX32 R9, R3, R0, 0x1, P5 ;  /* 0x0000000003097211 */ /* 0x000fe200028f0eff */
[----:B------:R-:W1:Y:S01]  /*29250*/  LDC R26, c[0x0][0x3e8] ;  /* 0x0000fa00ff1a7b82 */ /* 0x000e620000000800 */
[----:B-----5:R-:W-:-:S02]  /*29260*/  PRMT R18, R12, 0x7632, R18 ;  /* 0x000076320c127816 */ /* 0x020fc40000000012 */
[----:B------:R-:W-:Y:S01]  /*29270*/  LEA R12, P5, R23, R2, 0x1 ;  /* 0x00000002170c7211 */ /* 0x000fe200078a08ff */
[----:B------:R3:W-:Y:S01]  /*29280*/  STG.E.U16 desc[UR12][R20.64], R13 ;  /* 0x0000000d14007986 */ /* 0x0007e2000c10150c */
[----:B------:R-:W-:Y:S01]  /*29290*/  PRMT R3, R13, 0x7632, R3 ;  /* 0x000076320d037816 */ /* 0x000fe20000000003 */
[----:B--2---:R-:W-:Y:S02]  /*292a0*/  IMAD R19, R28, 0x2, R25 ;  /* 0x000000021c137824 */ /* 0x004fe400078e0219 */
[----:B------:R-:W2:Y:S01]  /*292b0*/  LDC R28, c[0x0][0x3e8] ;  /* 0x0000fa00ff1c7b82 */ /* 0x000ea20000000800 */
[----:B---3--:R-:W-:Y:S02]  /*292c0*/  LEA.HI.X.SX32 R13, R23, R0, 0x1, P5 ;  /* 0x00000000170d7211 */ /* 0x008fe400028f0eff */
[----:B------:R-:W-:-:S04]  /*292d0*/  LEA R20, P5, R25, R2, 0x1 ;  /* 0x0000000219147211 */ /* 0x000fc800078a08ff */
[----:B------:R-:W-:Y:S02]  /*292e0*/  LEA.HI.X.SX32 R21, R25, R0, 0x1, P5 ;  /* 0x0000000019157211 */ /* 0x000fe400028f0eff */
[C---:B------:R-:W-:Y:S02]  /*292f0*/  LEA R22, P5, R19.reuse, R2, 0x1 ;  /* 0x0000000213167211 */ /* 0x040fe400078a08ff */
[----:B------:R-:W-:Y:S02]  /*29300*/  LEA R25, R30, R19, 0x1 ;  /* 0x000000131e197211 */ /* 0x000fe400078e08ff */
[----:B------:R-:W3:Y:S01]  /*29310*/  LDC R30, c[0x0][0x3e8] ;  /* 0x0000fa00ff1e7b82 */ /* 0x000ee20000000800 */
[----:B------:R5:W-:Y:S01]  /*29320*/  STG.E.U16 desc[UR12][R8.64], R14 ;  /* 0x0000000e08007986 */ /* 0x000be2000c10150c */
[----:B------:R-:W-:Y:S02]  /*29330*/  PRMT R17, R14, 0x7632, R17 ;  /* 0x000076320e117816 */ /* 0x000fe40000000011 */
[----:B------:R-:W-:Y:S01]  /*29340*/  LEA.HI.X.SX32 R23, R19, R0, 0x1, P5 ;  /* 0x0000000013177211 */ /* 0x000fe200028f0eff */
[----:B------:R-:W3:Y:S01]  /*29350*/  LDS.128 R8, [R91+0x4000] ;  /* 0x004000005b087984 */ /* 0x000ee20000000c00 */
[----:B------:R-:W-:-:S03]  /*29360*/  PRMT R16, R15, 0x7632, R16 ;  /* 0x000076320f107816 */ /* 0x000fc60000000010 */
[----:B------:R0:W-:Y:S01]  /*29370*/  STG.E.U16 desc[UR12][R12.64], R15 ;  /* 0x0000000f0c007986 */ /* 0x0001e2000c10150c */
[----:B-----5:R-:W-:-:S04]  /*29380*/  LEA R14, P5, R25, R2, 0x1 ;  /* 0x00000002190e7211 */ /* 0x020fc800078a08ff */
[----:B0-----:R-:W-:Y:S01]  /*29390*/  LEA.HI.X.SX32 R15, R25, R0, 0x1, P5 ;  /* 0x00000000190f7211 */ /* 0x001fe200028f0eff */
[----:B----4-:R-:W-:Y:S01]  /*293a0*/  IMAD R25, R24, 0x2, R25 ;  /* 0x0000000218197824 */ /* 0x010fe200078e0219 */
[----:B------:R0:W-:Y:S04]  /*293b0*/  STG.E.U16 desc[UR12][R20.64], R4 ;  /* 0x0000000414007986 */ /* 0x0001e8000c10150c */
[----:B-1----:R-:W-:Y:S01]  /*293c0*/  LEA R27, R26, R25, 0x1 ;  /* 0x000000191a1b7211 */ /* 0x002fe200078e08ff */
[----:B------:R2:W-:Y:S01]  /*293d0*/  STG.E.U16 desc[UR12][R22.64], R5 ;  /* 0x0000000516007986 */ /* 0x0005e2000c10150c */
[----:B------:R-:W-:Y:S02]  /*293e0*/  PRMT R19, R4, 0x7632, R19 ;  /* 0x0000763204137816 */ /* 0x000fe40000000013 */
[----:B0-----:R-:W-:-:S02]  /*293f0*/  LEA R4, P5, R25, R2, 0x1 ;  /* 0x0000000219047211 */ /* 0x001fc400078a08ff */
[----:B------:R-:W-:Y:S01]  /*29400*/  PRMT R20, R5, 0x7632, R20 ;  /* 0x0000763205147816 */ /* 0x000fe20000000014 */
[----:B--2---:R-:W-:Y:S02]  /*29410*/  IMAD R23, R28, 0x2, R27 ;  /* 0x000000021c177824 */ /* 0x004fe400078e021b */
[----:B------:R-:W0:Y:S01]  /*29420*/  LDC R28, c[0x0][0x3e8] ;  /* 0x0000fa00ff1c7b82 */ /* 0x000e220000000800 */
[----:B------:R-:W-:Y:S02]  /*29430*/  LEA.HI.X.SX32 R5, R25, R0, 0x1, P5 ;  /* 0x0000000019057211 */ /* 0x000fe400028f0eff */
[----:B------:R-:W-:Y:S02]  /*29440*/  LEA R24, P5, R27, R2, 0x1 ;  /* 0x000000021b187211 */ /* 0x000fe400078a08ff */
[----:B---3--:R-:W-:-:S03]  /*29450*/  LEA R29, R30, R23, 0x1 ;  /* 0x000000171e1d7211 */ /* 0x008fc600078e08ff */
[----:B------:R-:W1:Y:S01]  /*29460*/  LDC R30, c[0x0][0x3e8] ;  /* 0x0000fa00ff1e7b82 */ /* 0x000e620000000800 */
[----:B------:R-:W-:Y:S01]  /*29470*/  LEA.HI.X.SX32 R25, R27, R0, 0x1, P5 ;  /* 0x000000001b197211 */ /* 0x000fe200028f0eff */
[----:B------:R2:W-:Y:S01]  /*29480*/  STG.E.U16 desc[UR12][R14.64], R6 ;  /* 0x000000060e007986 */ /* 0x0005e2000c10150c */
[----:B------:R-:W-:-:S03]  /*29490*/  LEA R26, P5, R23, R2, 0x1 ;  /* 0x00000002171a7211 */ /* 0x000fc600078a08ff */
[----:B------:R-:W3:Y:S01]  /*294a0*/  LDS.128 R12, [R91+0x6000] ;  /* 0x006000005b0c7984 */ /* 0x000ee20000000c00 */
[----:B------:R-:W-:Y:S02]  /*294b0*/  PRMT R21, R6, 0x7632, R21 ;  /* 0x0000763206157816 */ /* 0x000fe40000000015 */
[----:B------:R-:W-:Y:S01]  /*294c0*/  LEA.HI.X.SX32 R27, R23, R0, 0x1, P5 ;  /* 0x00000000171b7211 */ /* 0x000fe200028f0eff */
[----:B------:R4:W-:Y:S01]  /*294d0*/  STG.E.U16 desc[UR12][R4.64], R7 ;  /* 0x0000000704007986 */ /* 0x0009e2000c10150c */
[----:B------:R-:W-:Y:S02]  /*294e0*/  PRMT R22, R7, 0x7632, R22 ;  /* 0x0000763207167816 */ /* 0x000fe40000000016 */
[C---:B--2---:R-:W-:Y:S01]  /*294f0*/  LEA R6, P5, R29.reuse, R2, 0x1 ;  /* 0x000000021d067211 */ /* 0x044fe200078a08ff */
[----:B------:R2:W-:Y:S01]  /*29500*/  STG.E.U16 desc[UR12][R24.64], R8 ;  /* 0x0000000818007986 */ /* 0x0005e2000c10150c */
[----:B------:R-:W-:Y:S02]  /*29510*/  PRMT R23, R8, 0x7632, R23 ;  /* 0x0000763208177816 */ /* 0x000fe40000000017 */
[----:B----4-:R-:W-:Y:S01]  /*29520*/  LEA.HI.X.SX32 R7, R29, R0, 0x1, P5 ;  /* 0x000000001d077211 */ /* 0x010fe200028f0eff */
[----:B------:R-:W-:-:S02]  /*29530*/  IMAD R29, R32, 0x2, R29 ;  /* 0x00000002201d7824 */ /* 0x000fc400078e021d */
[----:B------:R-:W4:Y:S03]  /*29540*/  LDC R32, c[0x0][0x3e8] ;  /* 0x0000fa00ff207b82 */ /* 0x000f260000000800 */
[----:B--2---:R-:W-:Y:S02]  /*29550*/  LEA R8, P5, R29, R2, 0x1 ;  /* 0x000000021d087211 */ /* 0x004fe400078a08ff */
[----:B0-----:R-:W-:Y:S01]  /*29560*/  LEA R31, R28, R29, 0x1 ;  /* 0x0000001d1c1f7211 */ /* 0x001fe200078e08ff */
[----:B------:R0:W-:Y:S01]  /*29570*/  STG.E.U16 desc[UR12][R26.64], R9 ;  /* 0x000000091a007986 */ /* 0x0001e2000c10150c */
[----:B------:R-:W-:Y:S02]  /*29580*/  PRMT R24, R9, 0x7632, R24 ;  /* 0x0000763209187816 */ /* 0x000fe40000000018 */
[----:B0-----:R-:W-:Y:S01]  /*29590*/  LEA.HI.X.SX32 R9, R29, R0, 0x1, P5 ;  /* 0x000000001d097211 */ /* 0x001fe200028f0eff */
[----:B-1----:R-:W-:Y:S01]  /*295a0*/  IMAD R27, R30, 0x2, R31 ;  /* 0x000000021e1b7824 */ /* 0x002fe200078e021f */
[----:B------:R-:W-:-:S04]  /*295b0*/  LEA R28, P5, R31, R2, 0x1 ;  /* 0x000000021f1c7211 */ /* 0x000fc800078a08ff */
[----:B------:R-:W-:Y:S02]  /*295c0*/  LEA.HI.X.SX32 R29, R31, R0, 0x1, P5 ;  /* 0x000000001f1d7211 */ /* 0x000fe400028f0eff */
[C---:B------:R-:W-:Y:S02]  /*295d0*/  LEA R30, P5, R27.reuse, R2, 0x1 ;  /* 0x000000021b1e7211 */ /* 0x040fe400078a08ff */
[----:B------:R-:W-:Y:S01]  /*295e0*/  LEA R33, R34, R27, 0x1 ;  /* 0x0000001b22217211 */ /* 0x000fe200078e08ff */
[----:B------:R0:W-:Y:S01]  /*295f0*/  STG.E.U16 desc[UR12][R6.64], R10 ;  /* 0x0000000a06007986 */ /* 0x0001e2000c10150c */
[----:B------:R-:W-:Y:S02]  /*29600*/  PRMT R26, R10, 0x7632, R26 ;  /* 0x000076320a1a7816 */ /* 0x000fe4000000001a */
[----:B------:R-:W-:Y:S01]  /*29610*/  LEA.HI.X.SX32 R31, R27, R0, 0x1, P5 ;  /* 0x000000001b1f7211 */ /* 0x000fe200028f0eff */
[----:B------:R-:W1:Y:S01]  /*29620*/  LDS.128 R4, [R91+0x8000] ;  /* 0x008000005b047984 */ /* 0x000e620000000c00 */
[----:B------:R-:W-:-:S03]  /*29630*/  PRMT R25, R11, 0x7632, R25 ;  /* 0x000076320b197816 */ /* 0x000fc60000000019 */
[----:B------:R2:W-:Y:S01]  /*29640*/  STG.E.U16 desc[UR12][R8.64], R11 ;  /* 0x0000000b08007986 */ /* 0x0005e2000c10150c */
[----:B0-----:R-:W-:-:S04]  /*29650*/  LEA R10, P5, R33, R2, 0x1 ;  /* 0x00000002210a7211 */ /* 0x001fc800078a08ff */
[----:B--2---:R-:W-:Y:S01]  /*29660*/  LEA.HI.X.SX32 R11, R33, R0, 0x1, P5 ;  /* 0x00000000210b7211 */ /* 0x004fe200028f0eff */
[----:B----4-:R-:W-:Y:S01]  /*29670*/  IMAD R33, R32, 0x2, R33 ;  /* 0x0000000220217824 */ /* 0x010fe200078e0221 */
[----:B---3--:R0:W-:Y:S04]  /*29680*/  STG.E.U16 desc[UR12][R28.64], R12 ;  /* 0x0000000c1c007986 */ /* 0x0081e8000c10150c */
[----:B------:R-:W-:Y:S02]  /*29690*/  LEA R27, R36, R33, 0x1 ;  /* 0x00000021241b7211 */ /* 0x000fe400078e08ff */
[----:B------:R-:W2:Y:S01]  /*296a0*/  LDC R36, c[0x0][0x3e8] ;  /* 0x0000fa00ff247b82 */ /* 0x000ea20000000800 */
[----:B------:R3:W-:Y:S01]  /*296b0*/  STG.E.U16 desc[UR12][R30.64], R13 ;  /* 0x0000000d1e007986 */ /* 0x0007e2000c10150c */
[----:B0-----:R-:W-:-:S02]  /*296c0*/  PRMT R29, R13, 0x7632, R29 ;  /* 0x000076320d1d7816 */ /* 0x001fc4000000001d */
[----:B---3--:R-:W-:Y:S01]  /*296d0*/  PRMT R30, R12, 0x7632, R30 ;  /* 0x000076320c1e7816 */ /* 0x008fe2000000001e */
[----:B------:R-:W-:Y:S01]  /*296e0*/  IMAD R31, R38, 0x2, R27 ;  /* 0x00000002261f7824 */ /* 0x000fe200078e021b */
[C---:B------:R-:W-:Y:S02]  /*296f0*/  LEA R12, P5, R33.reuse, R2, 0x1 ;  /* 0x00000002210c7211 */ /* 0x040fe400078a08ff */
[----:B------:R-:W0:Y:S02]  /*29700*/  LDC R38, c[0x0][0x3e8] ;  /* 0x0000fa00ff267b82 */ /* 0x000e240000000800 */
[----:B------:R-:W-:Y:S02]  /*29710*/  LEA.HI.X.SX32 R13, R33, R0, 0x1, P5 ;  /* 0x00000000210d7211 */ /* 0x000fe400028f0eff */
[----:B------:R-:W-:Y:S02]  /*29720*/  LEA R32, P5, R27, R2, 0x1 ;  /* 0x000000021b207211 */ /* 0x000fe400078a08ff */
[----:B------:R-:W-:-:S02]  /*29730*/  LEA R37, R40, R31, 0x1 ;  /* 0x0000001f28257211 */ /* 0x000fc400078e08ff */
[----:B------:R-:W3:Y:S01]  /*29740*/  LDC R40, c[0x0][0x3e8] ;  /* 0x0000fa00ff287b82 */ /* 0x000ee20000000800 */
[----:B------:R-:W-:Y:S02]  /*29750*/  LEA.HI.X.SX32 R33, R27, R0, 0x1, P5 ;  /* 0x000000001b217211 */ /* 0x000fe400028f0eff */
[C---:B------:R-:W-:Y:S01]  /*29760*/  LEA R34, P5, R31.reuse, R2, 0x1 ;  /* 0x000000021f227211 */ /* 0x040fe200078a08ff */
[----:B------:R4:W-:Y:S01]  /*29770*/  STG.E.U16 desc[UR12][R10.64], R14 ;  /* 0x0000000e0a007986 */ /* 0x0009e2000c10150c */
[----:B------:R-:W-:Y:S02]  /*29780*/  PRMT R28, R14, 0x7632, R28 ;  /* 0x000076320e1c7816 */ /* 0x000fe4000000001c */
[----:B------:R-:W-:Y:S01]  /*29790*/  LEA.HI.X.SX32 R35, R31, R0, 0x1, P5 ;  /* 0x000000001f237211 */ /* 0x000fe200028f0eff */
[----:B------:R5:W-:Y:S01]  /*297a0*/  STG.E.U16 desc[UR12][R12.64], R15 ;  /* 0x0000000f0c007986 */ /* 0x000be2000c10150c */
[----:B------:R-:W-:-:S03]  /*297b0*/  PRMT R27, R15, 0x7632, R27 ;  /* 0x000076320f1b7816 */ /* 0x000fc6000000001b */
[----:B------:R-:W0:Y:S01]  /*297c0*/  LDS.128 R8, [R91+0xa000] ;  /* 0x00a000005b087984 */ /* 0x000e220000000c00 */
[----:B----4-:R-:W-:-:S04]  /*297d0*/  LEA R14, P5, R37, R2, 0x1 ;  /* 0x00000002250e7211 */ /* 0x010fc800078a08ff */
[----:B-----5:R-:W-:Y:S01]  /*297e0*/  LEA.HI.X.SX32 R15, R37, R0, 0x1, P5 ;  /* 0x00000000250f7211 */ /* 0x020fe200028f0eff */
[----:B--2---:R-:W-:Y:S01]  /*297f0*/  IMAD R37, R36, 0x2, R37 ;  /* 0x0000000224257824 */ /* 0x004fe200078e0225 */
[----:B-1----:R1:W-:Y:S04]  /*29800*/  STG.E.U16 desc[UR12][R32.64], R4 ;  /* 0x0000000420007986 */ /* 0x0023e8000c10150c */
[----:B------:R2:W-:Y:S01]  /*29810*/  STG.E.U16 desc[UR12][R34.64], R5 ;  /* 0x0000000522007986 */ /* 0x0005e2000c10150c */
[----:B------:R-:W-:Y:S02]  /*29820*/  LEA R39, R42, R37, 0x1 ;  /* 0x000000252a277211 */ /* 0x000fe400078e08ff */
[----:B------:R-:W4:Y:S01]  /*29830*/  LDC R42, c[0x0][0x3e8] ;  /* 0x0000fa00ff2a7b82 */ /* 0x000f220000000800 */
[----:B------:R-:W-:-:S02]  /*29840*/  PRMT R31, R5, 0x7632, R31 ;  /* 0x00007632051f7816 */ /* 0x000fc4000000001f */
[----:B------:R-:W-:Y:S02]  /*29850*/  PRMT R69, R6, 0x7632, R69 ;  /* 0x0000763206457816 */ /* 0x000fe40000000045 */
[----:B------:R-:W-:-:S03]  /*29860*/  PRMT R74, R7, 0x7632, R74 ;  /* 0x00007632074a7816 */ /* 0x000fc6000000004a */
[----:B-1----:R-:W1:Y:S01]  /*29870*/  LDC R33, c[0x0][0x3e8] ;  /* 0x0000fa00ff217b82 */ /* 0x002e620000000800 */
[C---:B--2---:R-:W-:Y:S02]  /*29880*/  LEA R34, P5, R37.reuse, R2, 0x1 ;  /* 0x0000000225227211 */ /* 0x044fe400078a08ff */
[----:B---3--:R-:W-:Y:S02]  /*29890*/  LEA R5, R40, R39, 0x1 ;  /* 0x0000002728057211 */ /* 0x008fe400078e08ff */
[----:B------:R-:W-:Y:S02]  /*298a0*/  LEA.HI.X.SX32 R35, R37, R0, 0x1, P5 ;  /* 0x0000000025237211 */ /* 0x000fe400028f0eff */
[C---:B------:R-:W-:Y:S01]  /*298b0*/  LEA R36, P5, R39.reuse, R2, 0x1 ;  /* 0x0000000227247211 */ /* 0x040fe200078a08ff */
[----:B------:R-:W2:Y:S01]  /*298c0*/  LDC R40, c[0x0][0x3e8] ;  /* 0x0000fa00ff287b82 */ /* 0x000ea20000000800 */
[----:B------:R-:W-:Y:S02]  /*298d0*/  PRMT R32, R4, 0x7632, R32 ;  /* 0x0000763204207816 */ /* 0x000fe40000000020 */
[----:B------:R-:W-:Y:S01]  /*298e0*/  LEA.HI.X.SX32 R37, R39, R0, 0x1, P5 ;  /* 0x0000000027257211 */ /* 0x000fe200028f0eff */
[----:B0-----:R-:W-:Y:S01]  /*298f0*/  IMAD R39, R38, 0x2, R5 ;  /* 0x0000000226277824 */ /* 0x001fe200078e0205 */
[C---:B------:R-:W-:Y:S01]  /*29900*/  LEA R4, P5, R5.reuse, R2, 0x1 ;  /* 0x0000000205047211 */ /* 0x040fe200078a08ff */
[----:B------:R0:W-:Y:S01]  /*29910*/  STG.E.U16 desc[UR12][R14.64], R6 ;  /* 0x000000060e007986 */ /* 0x0001e2000c10150c */
[----:B------:R-:W-:Y:S01]  /*29920*/  PRMT R55, R8, 0x7632, R55 ;  /* 0x0000763208377816 */ /* 0x000fe20000000037 */
[----:B------:R-:W3:Y:S01]  /*29930*/  LDC R38, c[0x0][0x3e8] ;  /* 0x0000fa00ff267b82 */ /* 0x000ee20000000800 */
[----:B------:R-:W-:Y:S01]  /*29940*/  LEA.HI.X.SX32 R5, R5, R0, 0x1, P5 ;  /* 0x0000000005057211 */ /* 0x000fe200028f0eff */
[----:B------:R-:W5:Y:S04]  /*29950*/  LDS.128 R12, [R91+0xc000] ;  /* 0x00c000005b0c7984 */ /* 0x000f680000000c00 */
[----:B------:R4:W-:Y:S01]  /*29960*/  STG.E.U16 desc[UR12][R34.64], R7 ;  /* 0x0000000722007986 */ /* 0x0009e2000c10150c */
[----:B0-----:R-:W-:-:S04]  /*29970*/  LEA R6, P5, R39, R2, 0x1 ;  /* 0x0000000227067211 */ /* 0x001fc800078a08ff */
[----:B----4-:R-:W-:Y:S02]  /*29980*/  LEA.HI.X.SX32 R7, R39, R0, 0x1, P5 ;  /* 0x0000000027077211 */ /* 0x010fe400028f0eff */
[----:B------:R-:W-:Y:S02]  /*29990*/  LEA R39, R44, R39, 0x1 ;  /* 0x000000272c277211 */ /* 0x000fe400078e08ff */
[----:B------:R-:W0:Y:S02]  /*299a0*/  LDC R44, c[0x0][0x3e8] ;  /* 0x0000fa00ff2c7b82 */ /* 0x000e240000000800 */
[----:B------:R-:W-:-:S06]  /*299b0*/  LEA R41, R42, R39, 0x1 ;  /* 0x000000272a297211 */ /* 0x000fcc00078e08ff */
[----:B------:R-:W4:Y:S01]  /*299c0*/  LDC R42, c[0x0][0x3e8] ;  /* 0x0000fa00ff2a7b82 */ /* 0x000f220000000800 */
[----:B------:R1:W-:Y:S01]  /*299d0*/  STG.E.U16 desc[UR12][R36.64], R8 ;  /* 0x0000000824007986 */ /* 0x0003e2000c10150c */
[----:B------:R-:W-:-:S03]  /*299e0*/  PRMT R71, R9, 0x7632, R71 ;  /* 0x0000763209477816 */ /* 0x000fc60000000047 */
[----:B------:R3:W-:Y:S01]  /*299f0*/  STG.E.U16 desc[UR12][R4.64], R9 ;  /* 0x0000000904007986 */ /* 0x0007e2000c10150c */
[C---:B-1----:R-:W-:Y:S01]  /*29a00*/  LEA R8, P5, R39.reuse, R2, 0x1 ;  /* 0x0000000227087211 */ /* 0x042fe200078a08ff */
[----:B--2---:R-:W-:Y:S02]  /*29a10*/  IMAD R37, R40, 0x2, R41 ;  /* 0x0000000228257824 */ /* 0x004fe400078e0229 */
[----:B------:R1:W-:Y:S01]  /*29a20*/  STG.E.U16 desc[UR12][R6.64], R10 ;  /* 0x0000000a06007986 */ /* 0x0003e2000c10150c */
[----:B------:R-:W-:Y:S01]  /*29a30*/  PRMT R72, R10, 0x7632, R72 ;  /* 0x000076320a487816 */ /* 0x000fe20000000048 */
[----:B------:R-:W2:Y:S01]  /*29a40*/  LDC R40, c[0x0][0x3e8] ;  /* 0x0000fa00ff287b82 */ /* 0x000ea20000000800 */
[----:B---3--:R-:W-:Y:S01]  /*29a50*/  LEA.HI.X.SX32 R9, R39, R0, 0x1, P5 ;  /* 0x0000000027097211 */ /* 0x008fe200028f0eff */
[----:B------:R-:W3:Y:S01]  /*29a60*/  LDS.128 R4, [R91+0xe000] ;  /* 0x00e000005b047984 */ /* 0x000ee20000000c00 */
[----:B------:R-:W-:Y:S02]  /*29a70*/  LEA R39, R33, R37, 0x1 ;  /* 0x0000002521277211 */ /* 0x000fe400078e08ff */
[----:B------:R-:W-:-:S03]  /*29a80*/  LEA R34, P5, R41, R2, 0x1 ;  /* 0x0000000229227211 */ /* 0x000fc600078a08ff */
[----:B------:R-:W2:Y:S01]  /*29a90*/  LDC R33, c[0x0][0x3e8] ;  /* 0x0000fa00ff217b82 */ /* 0x000ea20000000800 */
[----:B------:R-:W-:Y:S02]  /*29aa0*/  LEA.HI.X.SX32 R35, R41, R0, 0x1, P5 ;  /* 0x0000000029237211 */ /* 0x000fe400028f0eff */
[C---:B------:R-:W-:Y:S02]  /*29ab0*/  LEA R36, P5, R37.reuse, R2, 0x1 ;  /* 0x0000000225247211 */ /* 0x040fe400078a08ff */
[----:B----4-:R-:W-:Y:S02]  /*29ac0*/  LEA R41, R42, R39, 0x1 ;  /* 0x000000272a297211 */ /* 0x010fe400078e08ff */
[----:B------:R-:W-:Y:S01]  /*29ad0*/  LEA.HI.X.SX32 R37, R37, R0, 0x1, P5 ;  /* 0x0000000025257211 */ /* 0x000fe200028f0eff */
[----:B------:R4:W-:Y:S01]  /*29ae0*/  STG.E.U16 desc[UR12][R8.64], R11 ;  /* 0x0000000b08007986 */ /* 0x0009e2000c10150c */
[----:B-1----:R-:W-:Y:S01]  /*29af0*/  LEA R10, P5, R39, R2, 0x1 ;  /* 0x00000002270a7211 */ /* 0x002fe200078a08ff */
[----:B0-----:R-:W-:Y:S01]  /*29b00*/  IMAD R43, R44, 0x2, R41 ;  /* 0x000000022c2b7824 */ /* 0x001fe200078e0229 */
[----:B------:R-:W-:Y:S01]  /*29b10*/  PRMT R73, R11, 0x7632, R73 ;  /* 0x000076320b497816 */ /* 0x000fe20000000049 */
[----:B-----5:R0:W-:Y:S01]  /*29b20*/  STG.E.U16 desc[UR12][R34.64], R12 ;  /* 0x0000000c22007986 */ /* 0x0201e2000c10150c */
[----:B------:R-:W-:Y:S01]  /*29b30*/  PRMT R65, R12, 0x7632, R65 ;  /* 0x000076320c417816 */ /* 0x000fe20000000041 */
[----:B------:R-:W1:Y:S02]  /*29b40*/  LDC R42, c[0x0][0x3e8] ;  /* 0x0000fa00ff2a7b82 */ /* 0x000e640000000800 */
[----:B------:R5:W-:Y:S01]  /*29b50*/  STG.E.U16 desc[UR12][R36.64], R13 ;  /* 0x0000000d24007986 */ /* 0x000be2000c10150c */
[----:B----4-:R-:W-:-:S05]  /*29b60*/  LEA.HI.X.SX32 R11, R39, R0, 0x1, P5 ;  /* 0x00000000270b7211 */ /* 0x010fca00028f0eff */
[----:B------:R-:W4:Y:S01]  /*29b70*/  LDC R39, c[0x0][0x3e8] ;  /* 0x0000fa00ff277b82 */ /* 0x000f220000000800 */
[----:B0-----:R-:W-:Y:S02]  /*29b80*/  LEA R12, P5, R41, R2, 0x1 ;  /* 0x00000002290c7211 */ /* 0x001fe400078a08ff */
[----:B-----5:R-:W-:-:S05]  /*29b90*/  LEA R37, R38, R43, 0x1 ;  /* 0x0000002b26257211 */ /* 0x020fca00078e08ff */
[----:B------:R-:W0:Y:S01]  /*29ba0*/  LDC R38, c[0x0][0x3e8] ;  /* 0x0000fa00ff267b82 */ /* 0x000e220000000800 */
[----:B------:R-:W-:Y:S02]  /*29bb0*/  PRMT R67, R13, 0x7632, R67 ;  /* 0x000076320d437816 */ /* 0x000fe40000000043 */
[----:B------:R-:W-:Y:S02]  /*29bc0*/  LEA.HI.X.SX32 R13, R41, R0, 0x1, P5 ;  /* 0x00000000290d7211 */ /* 0x000fe400028f0eff */
[----:B--2---:R-:W-:Y:S01]  /*29bd0*/  LEA R41, R33, R37, 0x1 ;  /* 0x0000002521297211 */ /* 0x004fe200078e08ff */
[----:B------:R2:W-:Y:S01]  /*29be0*/  STG.E.U16 desc[UR12][R10.64], R14 ;  /* 0x0000000e0a007986 */ /* 0x0005e2000c10150c */
[C---:B------:R-:W-:Y:S01]  /*29bf0*/  LEA R34, P5, R43.reuse, R2, 0x1 ;  /* 0x000000022b227211 */ /* 0x040fe200078a08ff */
[----:B------:R-:W5:Y:S02]  /*29c00*/  LDC R33, c[0x0][0x3e8] ;  /* 0x0000fa00ff217b82 */ /* 0x000f640000000800 */
[----:B------:R-:W0:Y:S01]  /*29c10*/  LDS.128 R8, [R91+0x10000] ;  /* 0x010000005b087984 */ /* 0x000e220000000c00 */
[----:B------:R-:W-:-:S02]  /*29c20*/  LEA.HI.X.SX32 R35, R43, R0, 0x1, P5 ;  /* 0x000000002b237211 */ /* 0x000fc400028f0eff */
[C---:B------:R-:W-:Y:S01]  /*29c30*/  LEA R36, P5, R37.reuse, R2, 0x1 ;  /* 0x0000000225247211 */ /* 0x040fe200078a08ff */
[----:B------:R-:W-:Y:S01]  /*29c40*/  IMAD R43, R40, 0x2, R41 ;  /* 0x00000002282b7824 */ /* 0x000fe200078e0229 */
[----:B------:R-:W-:Y:S01]  /*29c50*/  PRMT R68, R14, 0x7632, R68 ;  /* 0x000076320e447816 */ /* 0x000fe20000000044 */
[----:B------:R1:W-:Y:S01]  /*29c60*/  STG.E.U16 desc[UR12][R12.64], R15 ;  /* 0x0000000f0c007986 */ /* 0x0003e2000c10150c */
[----:B------:R-:W-:Y:S01]  /*29c70*/  LEA.HI.X.SX32 R37, R37, R0, 0x1, P5 ;  /* 0x0000000025257211 */ /* 0x000fe200028f0eff */
[----:B------:R-:W5:Y:S01]  /*29c80*/  LDC R40, c[0x0][0x3e8] ;  /* 0x0000fa00ff287b82 */ /* 0x000f620000000800 */
[----:B--2---:R-:W-:Y:S02]  /*29c90*/  LEA R14, P5, R41, R2, 0x1 ;  /* 0x00000002290e7211 */ /* 0x004fe400078a08ff */
[----:B------:R-:W-:Y:S02]  /*29ca0*/  PRMT R70, R15, 0x7632, R70 ;  /* 0x000076320f467816 */ /* 0x000fe40000000046 */
[----:B----4-:R-:W-:Y:S01]  /*29cb0*/  LEA R45, R39, R43, 0x1 ;  /* 0x0000002b272d7211 */ /* 0x010fe200078e08ff */
[----:B---3--:R2:W-:Y:S01]  /*29cc0*/  STG.E.U16 desc[UR12][R34.64], R4 ;  /* 0x0000000422007986 */ /* 0x0085e2000c10150c */
[----:B------:R-:W-:Y:S01]  /*29cd0*/  PRMT R61, R4, 0x7632, R61 ;  /* 0x00007632043d7816 */ /* 0x000fe2000000003d */
[----:B------:R-:W3:Y:S01]  /*29ce0*/  LDC R39, c[0x0][0x3e8] ;  /* 0x0000fa00ff277b82 */ /* 0x000ee20000000800 */
[----:B-1----:R-:W-:Y:S01]  /*29cf0*/  LEA.HI.X.SX32 R15, R41, R0, 0x1, P5 ;  /* 0x00000000290f7211 */ /* 0x002fe200028f0eff */
[----:B------:R0:W-:Y:S06]  /*29d00*/  STG.E.U16 desc[UR12][R36.64], R5 ;  /* 0x0000000524007986 */ /* 0x0001ec000c10150c */
[----:B------:R-:W1:Y:S01]  /*29d10*/  LDC R41, c[0x0][0x3e8] ;  /* 0x0000fa00ff297b82 */ /* 0x000e620000000800 */
[----:B--2---:R-:W-:-:S02]  /*29d20*/  LEA R4, P5, R43, R2, 0x1 ;  /* 0x000000022b047211 */ /* 0x004fc400078a08ff */
[----:B------:R-:W-:Y:S02]  /*29d30*/  PRMT R63, R5, 0x7632, R63 ;  /* 0x00007632053f7816 */ /* 0x000fe4000000003f */
[----:B0-----:R-:W-:-:S03]  /*29d40*/  LEA R37, R38, R45, 0x1 ;  /* 0x0000002d26257211 */ /* 0x001fc600078e08ff */
[----:B------:R-:W0:Y:S01]  /*29d50*/  LDC R44, c[0x0][0x3e8] ;  /* 0x0000fa00ff2c7b82 */ /* 0x000e220000000800 */
[----:B------:R-:W-:Y:S01]  /*29d60*/  LEA.HI.X.SX32 R5, R43, R0, 0x1, P5 ;  /* 0x000000002b057211 */ /* 0x000fe200028f0eff */
[----:B-----5:R-:W-:Y:S01]  /*29d70*/  IMAD R43, R33, 0x2, R37 ;  /* 0x00000002212b7824 */ /* 0x020fe200078e0225 */
[----:B------:R2:W-:Y:S05]  /*29d80*/  STG.E.U16 desc[UR12][R14.64], R6 ;  /* 0x000000060e007986 */ /* 0x0005ea000c10150c */
[----:B------:R-:W4:Y:S01]  /*29d90*/  LDC R33, c[0x0][0x3e8] ;  /* 0x0000fa00ff217b82 */ /* 0x000f220000000800 */
[----:B------:R-:W5:Y:S01]  /*29da0*/  LDS.128 R12, [R91+0x12000] ;  /* 0x012000005b0c7984 */ /* 0x000f620000000c00 */
[----:B------:R-:W-:-:S04]  /*29db0*/  LEA R34, P5, R45, R2, 0x1 ;  /* 0x000000022d227211 */ /* 0x000fc800078a08ff */
[----:B------:R-:W-:Y:S02]  /*29dc0*/  LEA.HI.X.SX32 R35, R45, R0, 0x1, P5 ;  /* 0x000000002d237211 */ /* 0x000fe400028f0eff */
[C---:B------:R-:W-:Y:S01]  /*29dd0*/  LEA R36, P5, R37.reuse, R2, 0x1 ;  /* 0x0000000225247211 */ /* 0x040fe200078a08ff */
[----:B------:R-:W0:Y:S01]  /*29de0*/  LDC R38, c[0x0][0x3e8] ;  /* 0x0000fa00ff267b82 */ /* 0x000e220000000800 */
[----:B------:R-:W-:Y:S02]  /*29df0*/  PRMT R64, R6, 0x7632, R64 ;  /* 0x0000763206407816 */ /* 0x000fe40000000040 */
[----:B------:R-:W-:Y:S02]  /*29e00*/  LEA.HI.X.SX32 R37, R37, R0, 0x1, P5 ;  /* 0x0000000025257211 */ /* 0x000fe400028f0eff */
[----:B--2---:R-:W-:Y:S02]  /*29e10*/  LEA R6, P5, R43, R2, 0x1 ;  /* 0x000000022b067211 */ /* 0x004fe400078a08ff */
[----:B-1----:R-:W-:Y:S01]  /*29e20*/  LEA R41, R41, R43, 0x1 ;  /* 0x0000002b29297211 */ /* 0x002fe200078e08ff */
[----:B------:R1:W-:Y:S01]  /*29e30*/  STG.E.U16 desc[UR12][R4.64], R7 ;  /* 0x0000000704007986 */ /* 0x0003e2000c10150c */
[----:B------:R-:W-:Y:S01]  /*29e40*/  PRMT R66, R7, 0x7632, R66 ;  /* 0x0000763207427816 */ /* 0x000fe20000000042 */
[----:B------:R-:W2:Y:S01]  /*29e50*/  LDC R45, c[0x0][0x3e8] ;  /* 0x0000fa00ff2d7b82 */ /* 0x000ea20000000800 */
[----:B------:R-:W-:Y:S01]  /*29e60*/  PRMT R58, R8, 0x7632, R58 ;  /* 0x00007632083a7816 */ /* 0x000fe2000000003a */
[----:B------:R3:W-:Y:S01]  /*29e70*/  STG.E.U16 desc[UR12][R34.64], R8 ;  /* 0x0000000822007986 */ /* 0x0007e2000c10150c */
[----:B------:R-:W-:-:S02]  /*29e80*/  PRMT R59, R9, 0x7632, R59 ;  /* 0x00007632093b7816 */ /* 0x000fc4000000003b */
[----:B------:R-:W-:Y:S01]  /*29e90*/  PRMT R60, R10, 0x7632, R60 ;  /* 0x000076320a3c7816 */ /* 0x000fe2000000003c */
[----:B------:R4:W-:Y:S01]  /*29ea0*/  STG.E.U16 desc[UR12][R36.64], R9 ;  /* 0x0000000924007986 */ /* 0x0009e2000c10150c */
[----:B-1----:R-:W-:Y:S02]  /*29eb0*/  LEA.HI.X.SX32 R7, R43, R0, 0x1, P5 ;  /* 0x000000002b077211 */ /* 0x002fe400028f0eff */
[----:B------:R-:W-:Y:S01]  /*29ec0*/  PRMT R62, R11, 0x7632, R62 ;  /* 0x000076320b3e7816 */ /* 0x000fe2000000003e */
[----:B------:R-:W1:Y:S01]  /*29ed0*/  LDC R43, c[0x0][0x3e8] ;  /* 0x0000fa00ff2b7b82 */ /* 0x000e620000000800 */
[----:B---3--:R-:W-:Y:S02]  /*29ee0*/  LEA R8, P5, R41, R2, 0x1 ;  /* 0x0000000229087211 */ /* 0x008fe400078a08ff */
[----:B------:R-:W-:Y:S01]  /*29ef0*/  LEA R35, R39, R41, 0x1 ;  /* 0x0000002927237211 */ /* 0x000fe200078e08ff */
[----:B------:R3:W-:Y:S01]  /*29f00*/  STG.E.U16 desc[UR12][R6.64], R10 ;  /* 0x0000000a06007986 */ /* 0x0007e2000c10150c */
[----:B----4-:R-:W-:-:S03]  /*29f10*/  LEA.HI.X.SX32 R9, R41, R0, 0x1, P5 ;  /* 0x0000000029097211 */ /* 0x010fc600028f0eff */
[----:B------:R-:W4:Y:S01]  /*29f20*/  LDC R39, c[0x0][0x3e8] ;  /* 0x0000fa00ff277b82 */ /* 0x000f220000000800 */
[----:B------:R-:W-:Y:S01]  /*29f30*/  LEA R34, P5, R35, R2, 0x1 ;  /* 0x0000000223227211 */ /* 0x000fe200078a08ff */
[----:B------:R-:W1:Y:S01]  /*29f40*/  LDS.128 R4, [R91+0x14000] ;  /* 0x014000005b047984 */ /* 0x000e620000000c00 */
[----:B---3--:R-:W-:-:S05]  /*29f50*/  IMAD R10, R33, 0x2, R35 ;  /* 0x00000002210a7824 */ /* 0x008fca00078e0223 */
[----:B------:R-:W3:Y:S01]  /*29f60*/  LDC R41, c[0x0][0x3e8] ;  /* 0x0000fa00ff297b82 */ /* 0x000ee20000000800 */
[----:B------:R-:W-:Y:S02]  /*29f70*/  LEA.HI.X.SX32 R35, R35, R0, 0x1, P5 ;  /* 0x0000000023237211 */ /* 0x000fe400028f0eff */
[----:B------:R-:W-:Y:S02]  /*29f80*/  LEA R36, P5, R10, R2, 0x1 ;  /* 0x000000020a247211 */ /* 0x000fe400078a08ff */
[----:B------:R-:W-:Y:S02]  /*29f90*/  LEA R33, R40, R10, 0x1 ;  /* 0x0000000a28217211 */ /* 0x000fe400078e08ff */
[----:B------:R-:W-:Y:S01]  /*29fa0*/  LEA.HI.X.SX32 R37, R10, R0, 0x1, P5 ;  /* 0x000000000a257211 */ /* 0x000fe200028f0eff */
[----:B------:R0:W-:Y:S01]  /*29fb0*/  STG.E.U16 desc[UR12][R8.64], R11 ;  /* 0x0000000b08007986 */ /* 0x0001e2000c10150c */
[C---:B------:R-:W-:Y:S01]  /*29fc0*/  LEA R10, P5, R33.reuse, R2, 0x1 ;  /* 0x00000002210a7211 */ /* 0x040fe200078a08ff */
[----:B------:R-:W1:Y:S01]  /*29fd0*/  LDC R40, c[0x0][0x3e8] ;  /* 0x0000fa00ff287b82 */ /* 0x000e620000000800 */
[----:B-----5:R-:W-:Y:S01]  /*29fe0*/  PRMT R56, R12, 0x7632, R56 ;  /* 0x000076320c387816 */ /* 0x020fe20000000038 */
[----:B------:R5:W-:Y:S01]  /*29ff0*/  STG.E.U16 desc[UR12][R34.64], R12 ;  /* 0x0000000c22007986 */ /* 0x000be2000c10150c */
[----:B0-----:R-:W-:-:S02]  /*2a000*/  LEA.HI.X.SX32 R11, R33, R0, 0x1, P5 ;  /* 0x00000000210b7211 */ /* 0x001fc400028f0eff */
[----:B------:R-:W-:Y:S01]  /*2a010*/  LEA R33, R38, R33, 0x1 ;  /* 0x0000002126217211 */ /* 0x000fe200078e08ff */
[----:B------:R0:W-:Y:S03]  /*2a020*/  STG.E.U16 desc[UR12][R36.64], R13 ;  /* 0x0000000d24007986 */ /* 0x0001e6000c10150c */
[----:B-----5:R-:W-:Y:S01]  /*2a030*/  LEA R12, P5, R33, R2, 0x1 ;  /* 0x00000002210c7211 */ /* 0x020fe200078a08ff */
[----:B----4-:R-:W-:Y:S01]  /*2a040*/  IMAD R39, R39, 0x2, R33 ;  /* 0x0000000227277824 */ /* 0x010fe200078e0221 */
[----:B------:R-:W-:Y:S01]  /*2a050*/  PRMT R57, R13, 0x7632, R57 ;  /* 0x000076320d397816 */ /* 0x000fe20000000039 */
[----:B------:R3:W-:Y:S01]  /*2a060*/  STG.E.U16 desc[UR12][R10.64], R14 ;  /* 0x0000000e0a007986 */ /* 0x0007e2000c10150c */
[----:B------:R-:W-:-:S03]  /*2a070*/  PRMT R38, R14, 0x7632, R38 ;  /* 0x000076320e267816 */ /* 0x000fc60000000026 */
[----:B------:R-:W4:Y:S01]  /*2a080*/  LDS.128 R8, [R91+0x16000] ;  /* 0x016000005b087984 */ /* 0x000f220000000c00 */
[----:B0-----:R-:W-:Y:S02]  /*2a090*/  LEA.HI.X.SX32 R13, R33, R0, 0x1, P5 ;  /* 0x00000000210d7211 */ /* 0x001fe400028f0eff */
[----:B------:R-:W-:Y:S02]  /*2a0a0*/  LEA R34, P5, R39, R2, 0x1 ;  /* 0x0000000227227211 */ /* 0x000fe400078a08ff */
[----:B---3--:R-:W-:Y:S02]  /*2a0b0*/  LEA R14, R41, R39, 0x1 ;  /* 0x00000027290e7211 */ /* 0x008fe400078e08ff */
[----:B------:R-:W-:Y:S02]  /*2a0c0*/  LEA.HI.X.SX32 R35, R39, R0, 0x1, P5 ;  /* 0x0000000027237211 */ /* 0x000fe400028f0eff */
[----:B------:R-:W-:Y:S02]  /*2a0d0*/  LEA R36, P5, R14, R2, 0x1 ;  /* 0x000000020e247211 */ /* 0x000fe400078a08ff */
[----:B------:R-:W-:-:S02]  /*2a0e0*/  LEA R39, R42, R14, 0x1 ;  /* 0x0000000e2a277211 */ /* 0x000fc400078e08ff */
[----:B------:R-:W-:Y:S02]  /*2a0f0*/  LEA.HI.X.SX32 R37, R14, R0, 0x1, P5 ;  /* 0x000000000e257211 */ /* 0x000fe400028f0eff */
[----:B------:R-:W-:Y:S01]  /*2a100*/  LEA R14, P5, R39, R2, 0x1 ;  /* 0x00000002270e7211 */ /* 0x000fe200078a08ff */
[----:B------:R0:W-:Y:S01]  /*2a110*/  STG.E.U16 desc[UR12][R12.64], R15 ;  /* 0x0000000f0c007986 */ /* 0x0001e2000c10150c */
[----:B------:R-:W-:Y:S02]  /*2a120*/  PRMT R33, R15, 0x7632, R33 ;  /* 0x000076320f217816 */ /* 0x000fe40000000021 */
[----:B-1----:R-:W-:Y:S01]  /*2a130*/  PRMT R42, R4, 0x7632, R42 ;  /* 0x00007632042a7816 */ /* 0x002fe2000000002a */
[----:B------:R1:W-:Y:S01]  /*2a140*/  STG.E.U16 desc[UR12][R34.64], R4 ;  /* 0x0000000422007986 */ /* 0x0003e2000c10150c */
[----:B0-----:R-:W-:Y:S01]  /*2a150*/  LEA.HI.X.SX32 R15, R39, R0, 0x1, P5 ;  /* 0x00000000270f7211 */ /* 0x001fe200028f0eff */
[----:B------:R-:W-:Y:S02]  /*2a160*/  IMAD R39, R40, 0x2, R39 ;  /* 0x0000000228277824 */ /* 0x000fe400078e0227 */
[----:B------:R0:W-:Y:S01]  /*2a170*/  STG.E.U16 desc[UR12][R36.64], R5 ;  /* 0x0000000524007986 */ /* 0x0001e2000c10150c */
[----:B------:R-:W-:-:S02]  /*2a180*/  PRMT R41, R5, 0x7632, R41 ;  /* 0x0000763205297816 */ /* 0x000fc40000000029 */
[----:B-1----:R-:W-:Y:S02]  /*2a190*/  LEA R4, P5, R39, R2, 0x1 ;  /* 0x0000000227047211 */ /* 0x002fe400078a08ff */
[----:B------:R-:W-:Y:S01]  /*2a1a0*/  LEA R35, R43, R39, 0x1 ;  /* 0x000000272b237211 */ /* 0x000fe200078e08ff */
[----:B------:R2:W-:Y:S01]  /*2a1b0*/  STG.E.U16 desc[UR12][R14.64], R6 ;  /* 0x000000060e007986 */ /* 0x0005e2000c10150c */
[----:B------:R-:W-:-:S03]  /*2a1c0*/  PRMT R40, R6, 0x7632, R40 ;  /* 0x0000763206287816 */ /* 0x000fc60000000028 */
[----:B------:R-:W1:Y:S01]  /*2a1d0*/  LDS.128 R12, [R91+0x18000] ;  /* 0x018000005b0c7984 */ /* 0x000e620000000c00 */
[----:B0-----:R-:W-:Y:S02]  /*2a1e0*/  LEA.HI.X.SX32 R5, R39, R0, 0x1, P5 ;  /* 0x0000000027057211 */ /* 0x001fe400028f0eff */
[----:B------:R-:W-:Y:S02]  /*2a1f0*/  LEA R34, P5, R35, R2, 0x1 ;  /* 0x0000000223227211 */ /* 0x000fe400078a08ff */
[----:B--2---:R-:W-:Y:S02]  /*2a200*/  LEA R6, R45, R35, 0x1 ;  /* 0x000000232d067211 */ /* 0x004fe400078e08ff */
[----:B------:R-:W-:Y:S02]  /*2a210*/  LEA.HI.X.SX32 R35, R35, R0, 0x1, P5 ;  /* 0x0000000023237211 */ /* 0x000fe400028f0eff */
[----:B------:R-:W-:Y:S01]  /*2a220*/  LEA R36, P5, R6, R2, 0x1 ;  /* 0x0000000206247211 */ /* 0x000fe200078a08ff */
[----:B------:R-:W-:-:S03]  /*2a230*/  IMAD R43, R46, 0x2, R6 ;  /* 0x000000022e2b7824 */ /* 0x000fc600078e0206 */
[----:B------:R-:W-:Y:S02]  /*2a240*/  LEA.HI.X.SX32 R37, R6, R0, 0x1, P5 ;  /* 0x0000000006257211 */ /* 0x000fe400028f0eff */
[----:B------:R-:W-:Y:S01]  /*2a250*/  LEA R6, P5, R43, R2, 0x1 ;  /* 0x000000022b067211 */ /* 0x000fe200078a08ff */
[----:B------:R0:W-:Y:S01]  /*2a260*/  STG.E.U16 desc[UR12][R4.64], R7 ;  /* 0x0000000704007986 */ /* 0x0001e2000c10150c */
[----:B------:R-:W-:Y:S02]  /*2a270*/  PRMT R39, R7, 0x7632, R39 ;  /* 0x0000763207277816 */ /* 0x000fe40000000027 */
[----:B----4-:R-:W-:Y:S01]  /*2a280*/  PRMT R46, R8, 0x7632, R46 ;  /* 0x00007632082e7816 */ /* 0x010fe2000000002e */
[----:B------:R2:W-:Y:S01]  /*2a290*/  STG.E.U16 desc[UR12][R34.64], R8 ;  /* 0x0000000822007986 */ /* 0x0005e2000c10150c */
[----:B0-----:R-:W-:Y:S02]  /*2a2a0*/  LEA.HI.X.SX32 R7, R43, R0, 0x1, P5 ;  /* 0x000000002b077211 */ /* 0x001fe400028f0eff */
[----:B------:R-:W-:Y:S01]  /*2a2b0*/  LEA R43, R44, R43, 0x1 ;  /* 0x0000002b2c2b7211 */ /* 0x000fe200078e08ff */
[----:B------:R0:W-:Y:S03]  /*2a2c0*/  STG.E.U16 desc[UR12][R36.64], R9 ;  /* 0x0000000924007986 */ /* 0x0001e6000c10150c */
[----:B--2---:R-:W-:-:S02]  /*2a2d0*/  LEA R8, P5, R43, R2, 0x1 ;  /* 0x000000022b087211 */ /* 0x004fc400078a08ff */
[----:B------:R-:W-:Y:S01]  /*2a2e0*/  LEA R35, R47, R43, 0x1 ;  /* 0x0000002b2f237211 */ /* 0x000fe200078e08ff */
[----:B------:R2:W-:Y:S01]  /*2a2f0*/  STG.E.U16 desc[UR12][R6.64], R10 ;  /* 0x0000000a06007986 */ /* 0x0005e2000c10150c */
[----:B------:R-:W-:Y:S02]  /*2a300*/  PRMT R45, R9, 0x7632, R45 ;  /* 0x00007632092d7816 */ /* 0x000fe4000000002d */
[----:B------:R-:W-:Y:S01]  /*2a310*/  PRMT R44, R10, 0x7632, R44 ;  /* 0x000076320a2c7816 */ /* 0x000fe2000000002c */
[----:B------:R-:W3:Y:S01]  /*2a320*/  LDS.128 R4, [R91+0x1a000] ;  /* 0x01a000005b047984 */ /* 0x000ee20000000c00 */
[----:B0-----:R-:W-:Y:S02]  /*2a330*/  LEA.HI.X.SX32 R9, R43, R0, 0x1, P5 ;  /* 0x000000002b097211 */ /* 0x001fe400028f0eff */
[----:B------:R-:W-:Y:S01]  /*2a340*/  LEA R34, P5, R35, R2, 0x1 ;  /* 0x0000000223227211 */ /* 0x000fe200078a08ff */
[----:B--2---:R-:W-:-:S03]  /*2a350*/  IMAD R10, R49, 0x2, R35 ;  /* 0x00000002310a7824 */ /* 0x004fc600078e0223 */
[----:B------:R-:W-:Y:S02]  /*2a360*/  LEA.HI.X.SX32 R35, R35, R0, 0x1, P5 ;  /* 0x0000000023237211 */ /* 0x000fe400028f0eff */
[----:B------:R-:W-:Y:S02]  /*2a370*/  LEA R36, P5, R10, R2, 0x1 ;  /* 0x000000020a247211 */ /* 0x000fe400078a08ff */
[----:B------:R-:W-:Y:S02]  /*2a380*/  LEA R47, R50, R10, 0x1 ;  /* 0x0000000a322f7211 */ /* 0x000fe400078e08ff */
[----:B------:R-:W-:Y:S02]  /*2a390*/  LEA.HI.X.SX32 R37, R10, R0, 0x1, P5 ;  /* 0x000000000a257211 */ /* 0x000fe400028f0eff */
[----:B------:R-:W-:Y:S01]  /*2a3a0*/  LEA R10, P5, R47, R2, 0x1 ;  /* 0x000000022f0a7211 */ /* 0x000fe200078a08ff */
[----:B------:R0:W-:Y:S01]  /*2a3b0*/  STG.E.U16 desc[UR12][R8.64], R11 ;  /* 0x0000000b08007986 */ /* 0x0001e2000c10150c */
[----:B------:R-:W-:-:S02]  /*2a3c0*/  PRMT R43, R11, 0x7632, R43 ;  /* 0x000076320b2b7816 */ /* 0x000fc4000000002b */
[----:B-1----:R-:W-:Y:S01]  /*2a3d0*/  PRMT R50, R12, 0x7632, R50 ;  /* 0x000076320c327816 */ /* 0x002fe20000000032 */
[----:B------:R1:W-:Y:S01]  /*2a3e0*/  STG.E.U16 desc[UR12][R34.64], R12 ;  /* 0x0000000c22007986 */ /* 0x0003e2000c10150c */
[----:B0-----:R-:W-:Y:S02]  /*2a3f0*/  LEA.HI.X.SX32 R11, R47, R0, 0x1, P5 ;  /* 0x000000002f0b7211 */ /* 0x001fe400028f0eff */
[----:B------:R-:W-:Y:S01]  /*2a400*/  LEA R47, R48, R47, 0x1 ;  /* 0x0000002f302f7211 */ /* 0x000fe200078e08ff */
[----:B------:R0:W-:Y:S03]  /*2a410*/  STG.E.U16 desc[UR12][R36.64], R13 ;  /* 0x0000000d24007986 */ /* 0x0001e6000c10150c */
[----:B-1----:R-:W-:Y:S01]  /*2a420*/  LEA R12, P5, R47, R2, 0x1 ;  /* 0x000000022f0c7211 */ /* 0x002fe200078a08ff */
[----:B------:R-:W-:Y:S01]  /*2a430*/  IMAD R35, R51, 0x2, R47 ;  /* 0x0000000233237824 */ /* 0x000fe200078e022f */
[----:B------:R-:W-:Y:S01]  /*2a440*/  PRMT R49, R13, 0x7632, R49 ;  /* 0x000076320d317816 */ /* 0x000fe20000000031 */
[----:B------:R1:W-:Y:S01]  /*2a450*/  STG.E.U16 desc[UR12][R10.64], R14 ;  /* 0x0000000e0a007986 */ /* 0x0003e2000c10150c */
[----:B------:R-:W-:-:S03]  /*2a460*/  PRMT R48, R14, 0x7632, R48 ;  /* 0x000076320e307816 */ /* 0x000fc60000000030 */
[----:B------:R-:W2:Y:S01]  /*2a470*/  LDS.128 R8, [R91+0x1c000] ;  /* 0x01c000005b087984 */ /* 0x000ea20000000c00 */
[----:B0-----:R-:W-:Y:S02]  /*2a480*/  LEA.HI.X.SX32 R13, R47, R0, 0x1, P5 ;  /* 0x000000002f0d7211 */ /* 0x001fe400028f0eff */
[----:B------:R-:W-:Y:S02]  /*2a490*/  LEA R34, P5, R35, R2, 0x1 ;  /* 0x0000000223227211 */ /* 0x000fe400078a08ff */
[----:B-1----:R-:W-:Y:S02]  /*2a4a0*/  LEA R14, R53, R35, 0x1 ;  /* 0x00000023350e7211 */ /* 0x002fe400078e08ff */
[----:B------:R-:W-:Y:S02]  /*2a4b0*/  LEA.HI.X.SX32 R35, R35, R0, 0x1, P5 ;  /* 0x0000000023237211 */ /* 0x000fe400028f0eff */
[----:B------:R-:W-:Y:S02]  /*2a4c0*/  LEA R36, P5, R14, R2, 0x1 ;  /* 0x000000020e247211 */ /* 0x000fe400078a08ff */
[----:B------:R-:W-:-:S02]  /*2a4d0*/  LEA R51, R76, R14, 0x1 ;  /* 0x0000000e4c337211 */ /* 0x000fc400078e08ff */
[----:B------:R-:W-:Y:S01]  /*2a4e0*/  LEA.HI.X.SX32 R37, R14, R0, 0x1, P5 ;  /* 0x000000000e257211 */ /* 0x000fe200028f0eff */
[----:B------:R0:W-:Y:S01]  /*2a4f0*/  STG.E.U16 desc[UR12][R12.64], R15 ;  /* 0x0000000f0c007986 */ /* 0x0001e2000c10150c */
[----:B------:R-:W-:Y:S01]  /*2a500*/  LEA R14, P5, R51, R2, 0x1 ;  /* 0x00000002330e7211 */ /* 0x000fe200078a08ff */
[----:B------:R-:W1:Y:S01]  /*2a510*/  LDC R76, c[0x0][0x3e8] ;  /* 0x0000fa00ff4c7b82 */ /* 0x000e620000000800 */
[----:B------:R-:W-:Y:S01]  /*2a520*/  PRMT R47, R15, 0x7632, R47 ;  /* 0x000076320f2f7816 */ /* 0x000fe2000000002f */
[----:B---3--:R3:W-:Y:S01]  /*2a530*/  STG.E.U16 desc[UR12][R34.64], R4 ;  /* 0x0000000422007986 */ /* 0x0087e2000c10150c */
[----:B0-----:R-:W-:Y:S01]  /*2a540*/  LEA.HI.X.SX32 R15, R51, R0, 0x1, P5 ;  /* 0x00000000330f7211 */ /* 0x001fe200028f0eff */
[----:B------:R-:W-:Y:S02]  /*2a550*/  IMAD R51, R52, 0x2, R51 ;  /* 0x0000000234337824 */ /* 0x000fe400078e0233 */
[----:B------:R0:W-:Y:S01]  /*2a560*/  STG.E.U16 desc[UR12][R36.64], R5 ;  /* 0x0000000524007986 */ /* 0x0001e2000c10150c */
[----:B------:R-:W-:-:S02]  /*2a570*/  PRMT R53, R4, 0x7632, R53 ;  /* 0x0000763204357816 */ /* 0x000fc40000000035 */
[----:B---3--:R-:W-:Y:S02]  /*2a580*/  LEA R35, R54, R51, 0x1 ;  /* 0x0000003336237211 */ /* 0x008fe400078e08ff */
[----:B------:R-:W-:Y:S02]  /*2a590*/  LEA R4, P5, R51, R2, 0x1 ;  /* 0x0000000233047211 */ /* 0x000fe400078a08ff */
[----:B------:R-:W-:Y:S02]  /*2a5a0*/  PRMT R52, R5, 0x7632, R52 ;  /* 0x0000763205347816 */ /* 0x000fe40000000034 */
[----:B0-----:R-:W-:Y:S02]  /*2a5b0*/  LEA R37, R75, R35, 0x1 ;  /* 0x000000234b257211 */ /* 0x001fe400078e08ff */
[----:B------:R-:W-:Y:S02]  /*2a5c0*/  LEA.HI.X.SX32 R5, R51, R0, 0x1, P5 ;  /* 0x0000000033057211 */ /* 0x000fe400028f0eff */
[----:B------:R-:W-:Y:S01]  /*2a5d0*/  LEA R34, P5, R35, R2, 0x1 ;  /* 0x0000000223227211 */ /* 0x000fe200078a08ff */
[----:B------:R-:W-:-:S02]  /*2a5e0*/  IMAD R75, R78, 0x2, R37 ;  /* 0x000000024e4b7824 */ /* 0x000fc400078e0225 */
[----:B------:R-:W0:Y:S01]  /*2a5f0*/  LDC R78, c[0x0][0x3e8] ;  /* 0x0000fa00ff4e7b82 */ /* 0x000e220000000800 */
[----:B------:R-:W-:Y:S01]  /*2a600*/  LEA.HI.X.SX32 R35, R35, R0, 0x1, P5 ;  /* 0x0000000023237211 */ /* 0x000fe200028f0eff */
[----:B------:R3:W-:Y:S01]  /*2a610*/  STG.E.U16 desc[UR12][R14.64], R6 ;  /* 0x000000060e007986 */ /* 0x0007e2000c10150c */
[----:B------:R-:W-:-:S03]  /*2a620*/  LEA R36, P5, R37, R2, 0x1 ;  /* 0x0000000225247211 */ /* 0x000fc600078a08ff */
[----:B------:R4:W5:Y:S01]  /*2a630*/  LDS.128 R12, [R91+0x1e000] ;  /* 0x01e000005b0c7984 */ /* 0x0009620000000c00 */
[----:B------:R-:W-:Y:S02]  /*2a640*/  PRMT R51, R6, 0x7632, R51 ;  /* 0x0000763206337816 */ /* 0x000fe40000000033 */
[----:B------:R-:W-:Y:S01]  /*2a650*/  LEA.HI.X.SX32 R37, R37, R0, 0x1, P5 ;  /* 0x0000000025257211 */ /* 0x000fe200028f0eff */
[----:B------:R1:W-:Y:S01]  /*2a660*/  STG.E.U16 desc[UR12][R4.64], R7 ;  /* 0x0000000704007986 */ /* 0x0003e2000c10150c */
[----:B------:R-:W-:Y:S02]  /*2a670*/  PRMT R54, R7, 0x7632, R54 ;  /* 0x0000763207367816 */ /* 0x000fe40000000036 */
[C---:B---3--:R-:W-:Y:S01]  /*2a680*/  LEA R6, P5, R75.reuse, R2, 0x1 ;  /* 0x000000024b067211 */ /* 0x048fe200078a08ff */
[----:B--2---:R2:W-:Y:S04]  /*2a690*/  STG.E.U16 desc[UR12][R34.64], R8 ;  /* 0x0000000822007986 */ /* 0x0045e8000c10150c */
[----:B----4-:R-:W3:Y:S01]  /*2a6a0*/  LDL.LU R91, [R1+0x114] ;  /* 0x00011400015b7983 */ /* 0x010ee20000300800 */
[----:B-1----:R-:W-:-:S03]  /*2a6b0*/  LEA.HI.X.SX32 R7, R75, R0, 0x1, P5 ;  /* 0x000000004b077211 */ /* 0x002fc600028f0eff */
[----:B------:R1:W-:Y:S01]  /*2a6c0*/  STG.E.U16 desc[UR12][R36.64], R9 ;  /* 0x0000000924007986 */ /* 0x0003e2000c10150c */
[----:B------:R-:W-:Y:S02]  /*2a6d0*/  LEA R75, R76, R75, 0x1 ;  /* 0x0000004b4c4b7211 */ /* 0x000fe400078e08ff */
[----:B------:R-:W4:Y:S01]  /*2a6e0*/  LDC R76, c[0x0][0x3e8] ;  /* 0x0000fa00ff4c7b82 */ /* 0x000f220000000800 */
[----:B------:R1:W-:Y:S01]  /*2a6f0*/  STG.E.U16 desc[UR12][R6.64], R10 ;  /* 0x0000000a06007986 */ /* 0x0003e2000c10150c */
[----:B------:R-:W-:Y:S02]  /*2a700*/  LEA R4, P5, R75, R2, 0x1 ;  /* 0x000000024b047211 */ /* 0x000fe400078a08ff */
[----:B--2---:R-:W-:Y:S01]  /*2a710*/  PRMT R35, R9, 0x7632, R35 ;  /* 0x0000763209237816 */ /* 0x004fe20000000023 */
[----:B------:R-:W2:Y:S01]  /*2a720*/  LDL.LU R88, [R1+0x4f0] ;  /* 0x0004f00001587983 */ /* 0x000ea20000300800 */
[----:B------:R-:W-:Y:S02]  /*2a730*/  LEA.HI.X.SX32 R5, R75, R0, 0x1, P5 ;  /* 0x000000004b057211 */ /* 0x000fe400028f0eff */
[----:B-1----:R-:W-:Y:S01]  /*2a740*/  PRMT R36, R8, 0x7632, R36 ;  /* 0x0000763208247816 */ /* 0x002fe20000000024 */
[----:B------:R-:W2:Y:S01]  /*2a750*/  LDL.LU R100, [R1+0x118] ;  /* 0x0001180001647983 */ /* 0x000ea20000300800 */
[----:B------:R-:W-:-:S03]  /*2a760*/  LEA R7, R77, R75, 0x1 ;  /* 0x0000004b4d077211 */ /* 0x000fc600078e08ff */
[----:B------:R1:W-:Y:S01]  /*2a770*/  STG.E.U16 desc[UR12][R4.64], R11 ;  /* 0x0000000b04007986 */ /* 0x0003e2000c10150c */
[----:B------:R-:W5:Y:S01]  /*2a780*/  LDC R77, c[0x0][0x3e8] ;  /* 0x0000fa00ff4d7b82 */ /* 0x000f620000000800 */
[C---:B------:R-:W-:Y:S01]  /*2a790*/  LEA R6, P5, R7.reuse, R2, 0x1 ;  /* 0x0000000207067211 */ /* 0x040fe200078a08ff */
[----:B0-----:R-:W-:Y:S01]  /*2a7a0*/  IMAD R9, R78, 0x2, R7 ;  /* 0x000000024e097824 */ /* 0x001fe200078e0207 */
[----:B------:R-:W-:Y:S01]  /*2a7b0*/  PRMT R34, R10, 0x7632, R34 ;  /* 0x000076320a227816 */ /* 0x000fe20000000022 */
[----:B------:R-:W2:Y:S01]  /*2a7c0*/  LDL.LU R101, [R1+0x4ec] ;  /* 0x0004ec0001657983 */ /* 0x000ea20000300800 */
[----:B------:R-:W-:Y:S02]  /*2a7d0*/  LEA.HI.X.SX32 R7, R7, R0, 0x1, P5 ;  /* 0x0000000007077211 */ /* 0x000fe400028f0eff */
[----:B------:R-:W-:Y:S01]  /*2a7e0*/  LEA R8, P5, R9, R2, 0x1 ;  /* 0x0000000209087211 */ /* 0x000fe200078a08ff */
[----:B------:R-:W0:Y:S01]  /*2a7f0*/  LDC R75, c[0x0][0x3e8] ;  /* 0x0000fa00ff4b7b82 */ /* 0x000e220000000800 */
[----:B------:R-:W-:-:S02]  /*2a800*/  LEA R37, R80, R9, 0x1 ;  /* 0x0000000950257211 */ /* 0x000fc400078e08ff */
[----:B------:R-:W-:Y:S02]  /*2a810*/  LEA.HI.X.SX32 R9, R9, R0, 0x1, P5 ;  /* 0x0000000009097211 */ /* 0x000fe400028f0eff */
[----:B------:R-:W-:Y:S02]  /*2a820*/  PRMT R10, R11, 0x7632, R10 ;  /* 0x000076320b0a7816 */ /* 0x000fe4000000000a */
[C---:B-1----:R-:W-:Y:S01]  /*2a830*/  LEA R4, P5, R37.reuse, R2, 0x1 ;  /* 0x0000000225047211 */ /* 0x042fe200078a08ff */
[----:B------:R-:W1:Y:S03]  /*2a840*/  LDC R11, c[0x0][0x3e8] ;  /* 0x0000fa00ff0b7b82 */ /* 0x000e660000000800 */
[----:B------:R-:W-:Y:S02]  /*2a850*/  LEA.HI.X.SX32 R5, R37, R0, 0x1, P5 ;  /* 0x0000000025057211 */ /* 0x000fe400028f0eff */
[----:B----4-:R-:W-:-:S03]  /*2a860*/  LEA R37, R76, R37, 0x1 ;  /* 0x000000254c257211 */ /* 0x010fc600078e08ff */
[----:B------:R-:W4:Y:S01]  /*2a870*/  LDC R76, c[0x0][0x3e8] ;  /* 0x0000fa00ff4c7b82 */ /* 0x000f220000000800 */
[----:B-----5:R5:W-:Y:S04]  /*2a880*/  STG.E.U16 desc[UR12][R6.64], R12 ;  /* 0x0000000c06007986 */ /* 0x020be8000c10150c */
[----:B------:R-:W-:Y:S03]  /*2a890*/  STG.E.U16 desc[UR12][R8.64], R13 ;  /* 0x0000000d08007986 */ /* 0x000fe6000c10150c */
[----:B------:R-:W0:Y:S01]  /*2a8a0*/  LDC R78, c[0x0][0x3e8] ;  /* 0x0000fa00ff4e7b82 */ /* 0x000e220000000800 */
[----:B------:R5:W-:Y:S02]  /*2a8b0*/  STG.E.U16 desc[UR12][R4.64], R14 ;  /* 0x0000000e04007986 */ /* 0x000be4000c10150c */
[----:B-----5:R-:W-:-:S05]  /*2a8c0*/  IMAD R7, R77, 0x2, R37 ;  /* 0x000000024d077824 */ /* 0x020fca00078e0225 */
[----:B------:R-:W5:Y:S01]  /*2a8d0*/  LDC R77, c[0x0][0x3e8] ;  /* 0x0000fa00ff4d7b82 */ /* 0x000f620000000800 */
[----:B------:R-:W-:Y:S02]  /*2a8e0*/  LEA R4, P5, R37, R2, 0x1 ;  /* 0x0000000225047211 */ /* 0x000fe400078a08ff */
[----:B------:R-:W-:Y:S02]  /*2a8f0*/  LEA R9, R79, R7, 0x1 ;  /* 0x000000074f097211 */ /* 0x000fe400078e08ff */
[----:B------:R-:W-:Y:S02]  /*2a900*/  LEA.HI.X.SX32 R5, R37, R0, 0x1, P5 ;  /* 0x0000000025057211 */ /* 0x000fe400028f0eff */
[----:B------:R-:W-:Y:S01]  /*2a910*/  LEA R6, P5, R7, R2, 0x1 ;  /* 0x0000000207067211 */ /* 0x000fe200078a08ff */
[----:B------:R-:W5:Y:S01]  /*2a920*/  LDC R37, c[0x0][0x3e8] ;  /* 0x0000fa00ff257b82 */ /* 0x000f620000000800 */
[----:B-1----:R-:W-:Y:S01]  /*2a930*/  LEA R11, R11, R9, 0x1 ;  /* 0x000000090b0b7211 */ /* 0x002fe200078e08ff */
[----:B------:R1:W-:Y:S01]  /*2a940*/  STG.E.U16 desc[UR12][R4.64], R15 ;  /* 0x0000000f04007986 */ /* 0x0003e2000c10150c */
[----:B------:R-:W-:-:S05]  /*2a950*/  LEA.HI.X.SX32 R7, R7, R0, 0x1, P5 ;  /* 0x0000000007077211 */ /* 0x000fca00028f0eff */
[----:B------:R4:W-:Y:S01]  /*2a960*/  STG.E.U16 desc[UR12][R6.64], R18 ;  /* 0x0000001206007986 */ /* 0x0009e2000c10150c */
[----:B-1----:R-:W-:-:S04]  /*2a970*/  LEA R4, P5, R9, R2, 0x1 ;  /* 0x0000000209047211 */ /* 0x002fc800078a08ff */
[----:B------:R-:W-:Y:S01]  /*2a980*/  LEA.HI.X.SX32 R5, R9, R0, 0x1, P5 ;  /* 0x0000000009057211 */ /* 0x000fe200028f0eff */
[----:B----4-:R-:W-:Y:S01]  /*2a990*/  IMAD R9, R76, 0x2, R11 ;  /* 0x000000024c097824 */ /* 0x010fe200078e020b */
[C---:B------:R-:W-:Y:S01]  /*2a9a0*/  LEA R6, P5, R11.reuse, R2, 0x1 ;  /* 0x000000020b067211 */ /* 0x040fe200078a08ff */
[----:B------:R-:W1:Y:S02]  /*2a9b0*/  LDC R18, c[0x0][0x3e8] ;  /* 0x0000fa00ff127b82 */ /* 0x000e640000000800 */
[----:B------:R4:W-:Y:S01]  /*2a9c0*/  STG.E.U16 desc[UR12][R4.64], R3 ;  /* 0x0000000304007986 */ /* 0x0009e2000c10150c */
[----:B------:R-:W-:-:S05]  /*2a9d0*/  LEA.HI.X.SX32 R7, R11, R0, 0x1, P5 ;  /* 0x000000000b077211 */ /* 0x000fca00028f0eff */
[----:B------:R-:W1:Y:S01]  /*2a9e0*/  LDC R11, c[0x0][0x3e8] ;  /* 0x0000fa00ff0b7b82 */ /* 0x000e620000000800 */
[----:B------:R-:W-:Y:S02]  /*2a9f0*/  PRMT R8, R15, 0x7632, R8 ;  /* 0x000076320f087816 */ /* 0x000fe40000000008 */
[----:B----4-:R-:W-:Y:S02]  /*2aa00*/  LEA R4, P5, R9, R2, 0x1 ;  /* 0x0000000209047211 */ /* 0x010fe400078a08ff */
[----:B0-----:R-:W-:-:S03]  /*2aa10*/  LEA R3, R75, R9, 0x1 ;  /* 0x000000094b037211 */ /* 0x001fc600078e08ff */
[----:B------:R-:W0:Y:S01]  /*2aa20*/  LDC R15, c[0x0][0x3e8] ;  /* 0x0000fa00ff0f7b82 */ /* 0x000e220000000800 */
[----:B------:R-:W-:Y:S01]  /*2aa30*/  LEA.HI.X.SX32 R5, R9, R0, 0x1, P5 ;  /* 0x0000000009057211 */ /* 0x000fe200028f0eff */
[----:B------:R4:W-:Y:S01]  /*2aa40*/  STG.E.U16 desc[UR12][R6.64], R17 ;  /* 0x0000001106007986 */ /* 0x0009e2000c10150c */
[----:B------:R-:W-:-:S03]  /*2aa50*/  LEA R9, R78, R3, 0x1 ;  /* 0x000000034e097211 */ /* 0x000fc600078e08ff */
[----:B------:R5:W-:Y:S01]  /*2aa60*/  STG.E.U16 desc[UR12][R4.64], R16 ;  /* 0x0000001004007986 */ /* 0x000be2000c10150c */
[C---:B----4-:R-:W-:Y:S01]  /*2aa70*/  LEA R6, P5, R3.reuse, R2, 0x1 ;  /* 0x0000000203067211 */ /* 0x050fe200078a08ff */
[----:B------:R-:W4:Y:S03]  /*2aa80*/  LDC R17, c[0x0][0x3e8] ;  /* 0x0000fa00ff117b82 */ /* 0x000f260000000800 */
[----:B------:R-:W-:Y:S01]  /*2aa90*/  LEA.HI.X.SX32 R7, R3, R0, 0x1, P5 ;  /* 0x0000000003077211 */ /* 0x000fe200028f0eff */
[----:B-----5:R-:W-:-:S04]  /*2aaa0*/  IMAD R3, R77, 0x2, R9 ;  /* 0x000000024d037824 */ /* 0x020fc800078e0209 */
[----:B------:R-:W5:Y:S01]  /*2aab0*/  LDC R16, c[0x0][0x3e8] ;  /* 0x0000fa00ff107b82 */ /* 0x000f620000000800 */
[C---:B------:R-:W-:Y:S01]  /*2aac0*/  LEA R4, P5, R9.reuse, R2, 0x1 ;  /* 0x0000000209047211 */ /* 0x040fe200078a08ff */
[----:B------:R1:W-:Y:S03]  /*2aad0*/  STG.E.U16 desc[UR12][R6.64], R19 ;  /* 0x0000001306007986 */ /* 0x0003e6000c10150c */
[----:B------:R-:W-:Y:S02]  /*2aae0*/  LEA.HI.X.SX32 R5, R9, R0, 0x1, P5 ;  /* 0x0000000009057211 */ /* 0x000fe400028f0eff */
[----:B------:R-:W-:-:S03]  /*2aaf0*/  LEA R9, R37, R3, 0x1 ;  /* 0x0000000325097211 */ /* 0x000fc600078e08ff */
[----:B------:R0:W-:Y:S01]  /*2ab00*/  STG.E.U16 desc[UR12][R4.64], R20 ;  /* 0x0000001404007986 */ /* 0x0001e2000c10150c */
[----:B-1----:R-:W-:-:S04]  /*2ab10*/  LEA R6, P5, R3, R2, 0x1 ;  /* 0x0000000203067211 */ /* 0x002fc800078a08ff */
[----:B------:R-:W-:Y:S02]  /*2ab20*/  LEA.HI.X.SX32 R7, R3, R0, 0x1, P5 ;  /* 0x0000000003077211 */ /* 0x000fe400028f0eff */
[----:B------:R-:W-:Y:S02]  /*2ab30*/  LEA R3, R11, R9, 0x1 ;  /* 0x000000090b037211 */ /* 0x000fe400078e08ff */
[C---:B0-----:R-:W-:Y:S01]  /*2ab40*/  LEA R4, P5, R9.reuse, R2, 0x1 ;  /* 0x0000000209047211 */ /* 0x041fe200078a08ff */
[----:B------:R-:W0:Y:S01]  /*2ab50*/  LDC R11, c[0x0][0x3e8] ;  /* 0x0000fa00ff0b7b82 */ /* 0x000e220000000800 */
[----:B------:R1:W-:Y:S02]  /*2ab60*/  STG.E.U16 desc[UR12][R6.64], R21 ;  /* 0x0000001506007986 */ /* 0x0003e4000c10150c */
[----:B------:R-:W-:Y:S01]  /*2ab70*/  LEA.HI.X.SX32 R5, R9, R0, 0x1, P5 ;  /* 0x0000000009057211 */ /* 0x000fe200028f0eff */
[----:B------:R-:W-:-:S04]  /*2ab80*/  IMAD R9, R15, 0x2, R3 ;  /* 0x000000020f097824 */ /* 0x000fc800078e0203 */
[----:B------:R-:W0:Y:S01]  /*2ab90*/  LDC R15, c[0x0][0x3e8] ;  /* 0x0000fa00ff0f7b82 */ /* 0x000e220000000800 */
[----:B------:R4:W-:Y:S01]  /*2aba0*/  STG.E.U16 desc[UR12][R4.64], R22 ;  /* 0x0000001604007986 */ /* 0x0009e2000c10150c */
[----:B-1----:R-:W-:-:S06]  /*2abb0*/  LEA R6, P5, R3, R2, 0x1 ;  /* 0x0000000203067211 */ /* 0x002fcc00078a08ff */
[----:B------:R-:W1:Y:S01]  /*2abc0*/  LDC R20, c[0x0][0x3e8] ;  /* 0x0000fa00ff147b82 */ /* 0x000e620000000800 */
[----:B------:R-:W-:Y:S02]  /*2abd0*/  LEA.HI.X.SX32 R7, R3, R0, 0x1, P5 ;  /* 0x0000000003077211 */ /* 0x000fe400028f0eff */
[----:B-----5:R-:W-:Y:S02]  /*2abe0*/  LEA R3, R16, R9, 0x1 ;  /* 0x0000000910037211 */ /* 0x020fe400078e08ff */
[----:B----4-:R-:W-:-:S03]  /*2abf0*/  LEA R4, P5, R9, R2, 0x1 ;  /* 0x0000000209047211 */ /* 0x010fc600078a08ff */
[----:B------:R-:W4:Y:S01]  /*2ac00*/  LDC R16, c[0x0][0x3e8] ;  /* 0x0000fa00ff107b82 */ /* 0x000f220000000800 */
[----:B------:R-:W-:Y:S01]  /*2ac10*/  LEA.HI.X.SX32 R5, R9, R0, 0x1, P5 ;  /* 0x0000000009057211 */ /* 0x000fe200028f0eff */
[----:B------:R5:W-:Y:S01]  /*2ac20*/  STG.E.U16 desc[UR12][R6.64], R23 ;  /* 0x0000001706007986 */ /* 0x000be2000c10150c */
[----:B------:R-:W-:-:S05]  /*2ac30*/  LEA R9, R18, R3, 0x1 ;  /* 0x0000000312097211 */ /* 0x000fca00078e08ff */
[----:B------:R-:W1:Y:S01]  /*2ac40*/  LDC R18, c[0x0][0x3e8] ;  /* 0x0000fa00ff127b82 */ /* 0x000e620000000800 */
[----:B------:R0:W-:Y:S01]  /*2ac50*/  STG.E.U16 desc[UR12][R4.64], R24 ;  /* 0x0000001804007986 */ /* 0x0001e2000c10150c */
[----:B-----5:R-:W-:-:S06]  /*2ac60*/  LEA R6, P5, R3, R2, 0x1 ;  /* 0x0000000203067211 */ /* 0x020fcc00078a08ff */
[----:B------:R-:W5:Y:S01]  /*2ac70*/  LDC R22, c[0x0][0x3e8] ;  /* 0x0000fa00ff167b82 */ /* 0x000f620000000800 */
        /* <DEDUP_REMOVED lines=8> */
[----:B------:R4:W-:Y:S02]  /*2ad00*/  STG.E.U16 desc[UR12][R4.64], R25 ;  /* 0x0000001904007986 */ /* 0x0009e4000c10150c */
[----:B----4-:R-:W-:-:S05]  /*2ad10*/  LEA R6, P5, R3, R2, 0x1 ;  /* 0x0000000203067211 */ /* 0x010fca00078a08ff */
[----:B------:R-:W4:Y:S01]  /*2ad20*/  LDC R24, c[0x0][0x3e8] ;  /* 0x0000fa00ff187b82 */ /* 0x000f220000000800 */
[----:B------:R-:W-:Y:S02]  /*2ad30*/  LEA.HI.X.SX32 R7, R3, R0, 0x1, P5 ;  /* 0x0000000003077211 */ /* 0x000fe400028f0eff */
[----:B------:R-:W-:Y:S02]  /*2ad40*/  LEA R3, R15, R9, 0x1 ;  /* 0x000000090f037211 */ /* 0x000fe400078e08ff */
[----:B------:R-:W-:-:S03]  /*2ad50*/  LEA R4, P5, R9, R2, 0x1 ;  /* 0x0000000209047211 */ /* 0x000fc600078a08ff */
[----:B------:R-:W3:Y:S01]  /*2ad60*/  LDC R15, c[0x0][0x3e8] ;  /* 0x0000fa00ff0f7b82 */ /* 0x000ee20000000800 */
[----:B------:R1:W-:Y:S01]  /*2ad70*/  STG.E.U16 desc[UR12][R6.64], R30 ;  /* 0x0000001e06007986 */ /* 0x0003e2000c10150c */
[----:B------:R-:W-:Y:S01]  /*2ad80*/  LEA.HI.X.SX32 R5, R9, R0, 0x1, P5 ;  /* 0x0000000009057211 */ /* 0x000fe200028f0eff */
[----:B------:R-:W-:-:S05]  /*2ad90*/  IMAD R9, R16, 0x2, R3 ;  /* 0x0000000210097824 */ /* 0x000fca00078e0203 */
[----:B------:R-:W2:Y:S01]  /*2ada0*/  LDC R16, c[0x0][0x3e8] ;  /* 0x0000fa00ff107b82 */ /* 0x000ea20000000800 */
[----:B------:R5:W-:Y:S01]  /*2adb0*/  STG.E.U16 desc[UR12][R4.64], R29 ;  /* 0x0000001d04007986 */ /* 0x000be2000c10150c */
[----:B-1----:R-:W-:-:S06]  /*2adc0*/  LEA R6, P5, R3, R2, 0x1 ;  /* 0x0000000203067211 */ /* 0x002fcc00078a08ff */
[----:B------:R-:W1:Y:S01]  /*2add0*/  LDC R26, c[0x0][0x3e8] ;  /* 0x0000fa00ff1a7b82 */ /* 0x000e620000000800 */
[----:B------:R-:W-:Y:S02]  /*2ade0*/  LEA.HI.X.SX32 R7, R3, R0, 0x1, P5 ;  /* 0x0000000003077211 */ /* 0x000fe400028f0eff */
[----:B------:R-:W-:Y:S02]  /*2adf0*/  LEA R3, R18, R9, 0x1 ;  /* 0x0000000912037211 */ /* 0x000fe400078e08ff */
[----:B-----5:R-:W-:-:S03]  /*2ae00*/  LEA R4, P5, R9, R2, 0x1 ;  /* 0x0000000209047211 */ /* 0x020fc600078a08ff */
[----:B------:R-:W5:Y:S01]  /*2ae10*/  LDC R18, c[0x0][0x3e8] ;  /* 0x0000fa00ff127b82 */ /* 0x000f620000000800 */
[----:B------:R-:W-:Y:S01]  /*2ae20*/  LEA.HI.X.SX32 R5, R9, R0, 0x1, P5 ;  /* 0x0000000009057211 */ /* 0x000fe200028f0eff */
[----:B------:R4:W-:Y:S01]  /*2ae30*/  STG.E.U16 desc[UR12][R6.64], R28 ;  /* 0x0000001c06007986 */ /* 0x0009e2000c10150c */
[----:B0-----:R-:W-:-:S03]  /*2ae40*/  LEA R9, R17, R3, 0x1 ;  /* 0x0000000311097211 */ /* 0x001fc600078e08ff */
        /* <DEDUP_REMOVED lines=11> */
[----:B------:R3:W-:Y:S04]  /*2af00*/  STG.E.U16 desc[UR12][R4.64], R31 ;  /* 0x0000001f04007986 */ /* 0x0007e8000c10150c */
[----:B------:R-:W4:Y:S01]  /*2af10*/  LDC R15, c[0x0][0x3e8] ;  /* 0x0000fa00ff0f7b82 */ /* 0x000f220000000800 */
[----:B0-----:R-:W-:-:S04]  /*2af20*/  LEA R6, P5, R3, R2, 0x1 ;  /* 0x0000000203067211 */ /* 0x001fc800078a08ff */
[----:B------:R-:W-:Y:S02]  /*2af30*/  LEA.HI.X.SX32 R7, R3, R0, 0x1, P5 ;  /* 0x0000000003077211 */ /* 0x000fe400028f0eff */
[C---:B---3--:R-:W-:Y:S01]  /*2af40*/  LEA R4, P5, R9.reuse, R2, 0x1 ;  /* 0x0000000209047211 */ /* 0x048fe200078a08ff */
[----:B------:R-:W0:Y:S01]  /*2af50*/  LDC R30, c[0x0][0x3e8] ;  /* 0x0000fa00ff1e7b82 */ /* 0x000e220000000800 */
[----:B--2---:R-:W-:Y:S01]  /*2af60*/  LEA R3, R16, R9, 0x1 ;  /* 0x0000000910037211 */ /* 0x004fe200078e08ff */
[----:B------:R2:W-:Y:S01]  /*2af70*/  STG.E.U16 desc[UR12][R6.64], R69 ;  /* 0x0000004506007986 */ /* 0x0005e2000c10150c */
[----:B------:R-:W-:-:S03]  /*2af80*/  LEA.HI.X.SX32 R5, R9, R0, 0x1, P5 ;  /* 0x0000000009057211 */ /* 0x000fc600028f0eff */
[----:B-----5:R-:W-:Y:S02]  /*2af90*/  IMAD R9, R18, 0x2, R3 ;  /* 0x0000000212097824 */ /* 0x020fe400078e0203 */
[----:B------:R-:W3:Y:S01]  /*2afa0*/  LDC R16, c[0x0][0x3e8] ;  /* 0x0000fa00ff107b82 */ /* 0x000ee20000000800 */
[----:B------:R5:W-:Y:S01]  /*2afb0*/  STG.E.U16 desc[UR12][R4.64], R74 ;  /* 0x0000004a04007986 */ /* 0x000be2000c10150c */
[----:B--2---:R-:W-:-:S06]  /*2afc0*/  LEA R6, P5, R3, R2, 0x1 ;  /* 0x0000000203067211 */ /* 0x004fcc00078a08ff */
[----:B------:R-:W2:Y:S01]  /*2afd0*/  LDC R18, c[0x0][0x3e8] ;  /* 0x0000fa00ff127b82 */ /* 0x000ea20000000800 */
[----:B------:R-:W-:Y:S02]  /*2afe0*/  LEA.HI.X.SX32 R7, R3, R0, 0x1, P5 ;  /* 0x0000000003077211 */ /* 0x000fe400028f0eff */
[----:B-----5:R-:W-:-:S05]  /*2aff0*/  LEA R4, P5, R9, R2, 0x1 ;  /* 0x0000000209047211 */ /* 0x020fca00078a08ff */
[----:B------:R-:W5:Y:S01]  /*2b000*/  LDC R3, c[0x0][0x3e8] ;  /* 0x0000fa00ff037b82 */ /* 0x000f620000000800 */
[----:B-1----:R-:W-:Y:S02]  /*2b010*/  LEA R17, R17, R9, 0x1 ;  /* 0x0000000911117211 */ /* 0x002fe400078e08ff */
[----:B------:R-:W-:Y:S01]  /*2b020*/  LEA.HI.X.SX32 R5, R9, R0, 0x1, P5 ;  /* 0x0000000009057211 */ /* 0x000fe200028f0eff */
[----:B------:R1:W-:Y:S04]  /*2b030*/  STG.E.U16 desc[UR12][R6.64], R55 ;  /* 0x0000003706007986 */ /* 0x0003e8000c10150c */
[----:B------:R-:W0:Y:S01]  /*2b040*/  LDC R9, c[0x0][0x3e8] ;  /* 0x0000fa00ff097b82 */ /* 0x000e220000000800 */
[----:B----4-:R-:W-:Y:S01]  /*2b050*/  LEA R19, R11, R17, 0x1 ;  /* 0x000000110b137211 */ /* 0x010fe200078e08ff */
[----:B------:R4:W-:Y:S01]  /*2b060*/  STG.E.U16 desc[UR12][R4.64], R71 ;  /* 0x0000004704007986 */ /* 0x0009e2000c10150c */
[----:B-1----:R-:W-:-:S05]  /*2b070*/  LEA R6, P5, R17, R2, 0x1 ;  /* 0x0000000211067211 */ /* 0x002fca00078a08ff */
[----:B------:R-:W1:Y:S01]  /*2b080*/  LDC R11, c[0x0][0x3e8] ;  /* 0x0000fa00ff0b7b82 */ /* 0x000e620000000800 */
[----:B------:R-:W-:Y:S01]  /*2b090*/  LEA.HI.X.SX32 R7, R17, R0, 0x1, P5 ;  /* 0x0000000011077211 */ /* 0x000fe200028f0eff */
[----:B------:R-:W-:Y:S01]  /*2b0a0*/  IMAD R17, R15, 0x2, R19 ;  /* 0x000000020f117824 */ /* 0x000fe200078e0213 */
[----:B----4-:R-:W-:-:S05]  /*2b0b0*/  LEA R4, P5, R19, R2, 0x1 ;  /* 0x0000000213047211 */ /* 0x010fca00078a08ff */
[----:B------:R-:W4:Y:S01]  /*2b0c0*/  LDC R15, c[0x0][0x3e8] ;  /* 0x0000fa00ff0f7b82 */ /* 0x000f220000000800 */
[----:B------:R-:W-:Y:S01]  /*2b0d0*/  LEA.HI.X.SX32 R5, R19, R0, 0x1, P5 ;  /* 0x0000000013057211 */ /* 0x000fe200028f0eff */
[----:B------:R2:W-:Y:S01]  /*2b0e0*/  STG.E.U16 desc[UR12][R6.64], R72 ;  /* 0x0000004806007986 */ /* 0x0005e2000c10150c */
[----:B---3--:R-:W-:-:S05]  /*2b0f0*/  LEA R19, R16, R17, 0x1 ;  /* 0x0000001110137211 */ /* 0x008fca00078e08ff */
[----:B------:R-:W3:Y:S01]  /*2b100*/  LDC R16, c[0x0][0x3e8] ;  /* 0x0000fa00ff107b82 */ /* 0x000ee20000000800 */
[----:B------:R5:W-:Y:S01]  /*2b110*/  STG.E.U16 desc[UR12][R4.64], R73 ;  /* 0x0000004904007986 */ /* 0x000be2000c10150c */
[----:B--2---:R-:W-:-:S04]  /*2b120*/  LEA R6, P5, R17, R2, 0x1 ;  /* 0x0000000211067211 */ /* 0x004fc800078a08ff */
[----:B------:R-:W-:Y:S02]  /*2b130*/  LEA.HI.X.SX32 R7, R17, R0, 0x1, P5 ;  /* 0x0000000011077211 */ /* 0x000fe400028f0eff */
[----:B-----5:R-:W-:Y:S02]  /*2b140*/  LEA R17, R3, R19, 0x1 ;  /* 0x0000001303117211 */ /* 0x020fe400078e08ff */
[C---:B------:R-:W-:Y:S01]  /*2b150*/  LEA R4, P5, R19.reuse, R2, 0x1 ;  /* 0x0000000213047211 */ /* 0x040fe200078a08ff */
[----:B------:R-:W2:Y:S01]  /*2b160*/  LDC R3, c[0x0][0x3e8] ;  /* 0x0000fa00ff037b82 */ /* 0x000ea20000000800 */
[----:B------:R5:W-:Y:S02]  /*2b170*/  STG.E.U16 desc[UR12][R6.64], R65 ;  /* 0x0000004106007986 */ /* 0x000be4000c10150c */
[----:B------:R-:W-:Y:S01]  /*2b180*/  LEA.HI.X.SX32 R5, R19, R0, 0x1, P5 ;  /* 0x0000000013057211 */ /* 0x000fe200028f0eff */
[----:B0-----:R-:W-:-:S04]  /*2b190*/  IMAD R19, R9, 0x2, R17 ;  /* 0x0000000209137824 */ /* 0x001fc800078e0211 */
[----:B------:R-:W0:Y:S01]  /*2b1a0*/  LDC R9, c[0x0][0x3e8] ;  /* 0x0000fa00ff097b82 */ /* 0x000e220000000800 */
[----:B------:R1:W-:Y:S01]  /*2b1b0*/  STG.E.U16 desc[UR12][R4.64], R67 ;  /* 0x0000004304007986 */ /* 0x0003e2000c10150c */
[----:B-----5:R-:W-:-:S04]  /*2b1c0*/  LEA R6, P5, R17, R2, 0x1 ;  /* 0x0000000211067211 */ /* 0x020fc800078a08ff */
[----:B------:R-:W-:Y:S02]  /*2b1d0*/  LEA.HI.X.SX32 R7, R17, R0, 0x1, P5 ;  /* 0x0000000011077211 */ /* 0x000fe400028f0eff */
[----:B-1----:R-:W-:Y:S02]  /*2b1e0*/  LEA R17, R11, R19, 0x1 ;  /* 0x000000130b117211 */ /* 0x002fe400078e08ff */
[C---:B------:R-:W-:Y:S01]  /*2b1f0*/  LEA R4, P5, R19.reuse, R2, 0x1 ;  /* 0x0000000213047211 */ /* 0x040fe200078a08ff */
[----:B------:R-:W1:Y:S01]  /*2b200*/  LDC R11, c[0x0][0x3e8] ;  /* 0x0000fa00ff0b7b82 */ /* 0x000e620000000800 */
[----:B------:R5:W-:Y:S02]  /*2b210*/  STG.E.U16 desc[UR12][R6.64], R68 ;  /* 0x0000004406007986 */ /* 0x000be4000c10150c */
[----:B------:R-:W-:Y:S02]  /*2b220*/  LEA.HI.X.SX32 R5, R19, R0, 0x1, P5 ;  /* 0x0000000013057211 */ /* 0x000fe400028f0eff */
[----:B----4-:R-:W-:-:S03]  /*2b230*/  LEA R19, R15, R17, 0x1 ;  /* 0x000000110f137211 */ /* 0x010fc600078e08ff */
[----:B------:R-:W4:Y:S01]  /*2b240*/  LDC R15, c[0x0][0x3e8] ;  /* 0x0000fa00ff0f7b82 */ /* 0x000f220000000800 */
[----:B------:R3:W-:Y:S01]  /*2b250*/  STG.E.U16 desc[UR12][R4.64], R70 ;  /* 0x0000004604007986 */ /* 0x0007e2000c10150c */
[----:B-----5:R-:W-:-:S04]  /*2b260*/  LEA R6, P5, R17, R2, 0x1 ;  /* 0x0000000211067211 */ /* 0x020fc800078a08ff */
[----:B------:R-:W-:Y:S01]  /*2b270*/  LEA.HI.X.SX32 R7, R17, R0, 0x1, P5 ;  /* 0x0000000011077211 */ /* 0x000fe200028f0eff */
[----:B---3--:R-:W-:Y:S02]  /*2b280*/  IMAD R17, R16, 0x2, R19 ;  /* 0x0000000210117824 */ /* 0x008fe400078e0213 */
[----:B------:R-:W3:Y:S01]  /*2b290*/  LDC R16, c[0x0][0x3e8] ;  /* 0x0000fa00ff107b82 */ /* 0x000ee20000000800 */
[C---:B------:R-:W-:Y:S01]  /*2b2a0*/  LEA R4, P5, R19.reuse, R2, 0x1 ;  /* 0x0000000213047211 */ /* 0x040fe200078a08ff */
[----:B------:R5:W-:Y:S03]  /*2b2b0*/  STG.E.U16 desc[UR12][R6.64], R61 ;  /* 0x0000003d06007986 */ /* 0x000be6000c10150c */
[----:B------:R-:W-:Y:S02]  /*2b2c0*/  LEA.HI.X.SX32 R5, R19, R0, 0x1, P5 ;  /* 0x0000000013057211 */ /* 0x000fe400028f0eff */
[----:B--2---:R-:W-:-:S02]  /*2b2d0*/  LEA R19, R3, R17, 0x1 ;  /* 0x0000001103137211 */ /* 0x004fc400078e08ff */
[----:B------:R-:W2:Y:S01]  /*2b2e0*/  LDC R3, c[0x0][0x3e8] ;  /* 0x0000fa00ff037b82 */ /* 0x000ea20000000800 */
[----:B------:R0:W-:Y:S01]  /*2b2f0*/  STG.E.U16 desc[UR12][R4.64], R63 ;  /* 0x0000003f04007986 */ /* 0x0001e2000c10150c */
[----:B-----5:R-:W-:-:S04]  /*2b300*/  LEA R6, P5, R17, R2, 0x1 ;  /* 0x0000000211067211 */ /* 0x020fc800078a08ff */
[----:B------:R-:W-:Y:S02]  /*2b310*/  LEA.HI.X.SX32 R7, R17, R0, 0x1, P5 ;  /* 0x0000000011077211 */ /* 0x000fe400028f0eff */
[----:B0-----:R-:W-:Y:S02]  /*2b320*/  LEA R17, R9, R19, 0x1 ;  /* 0x0000001309117211 */ /* 0x001fe400078e08ff */
[C---:B------:R-:W-:Y:S01]  /*2b330*/  LEA R4, P5, R19.reuse, R2, 0x1 ;  /* 0x0000000213047211 */ /* 0x040fe200078a08ff */
[----:B------:R-:W0:Y:S01]  /*2b340*/  LDC R9, c[0x0][0x3e8] ;  /* 0x0000fa00ff097b82 */ /* 0x000e220000000800 */
[----:B------:R5:W-:Y:S02]  /*2b350*/  STG.E.U16 desc[UR12][R6.64], R64 ;  /* 0x0000004006007986 */ /* 0x000be4000c10150c */
[----:B------:R-:W-:Y:S01]  /*2b360*/  LEA.HI.X.SX32 R5, R19, R0, 0x1, P5 ;  /* 0x0000000013057211 */ /* 0x000fe200028f0eff */
[----:B-1----:R-:W-:-:S04]  /*2b370*/  IMAD R19, R11, 0x2, R17 ;  /* 0x000000020b137824 */ /* 0x002fc800078e0211 */
[----:B------:R-:W1:Y:S01]  /*2b380*/  LDC R11, c[0x0][0x3e8] ;  /* 0x0000fa00ff0b7b82 */ /* 0x000e620000000800 */
[----:B------:R3:W-:Y:S01]  /*2b390*/  STG.E.U16 desc[UR12][R4.64], R66 ;  /* 0x0000004204007986 */ /* 0x0007e2000c10150c */
[----:B-----5:R-:W-:-:S04]  /*2b3a0*/  LEA R6, P5, R17, R2, 0x1 ;  /* 0x0000000211067211 */ /* 0x020fc800078a08ff */
[----:B------:R-:W-:Y:S02]  /*2b3b0*/  LEA.HI.X.SX32 R7, R17, R0, 0x1, P5 ;  /* 0x0000000011077211 */ /* 0x000fe400028f0eff */
[----:B----4-:R-:W-:Y:S02]  /*2b3c0*/  LEA R17, R15, R19, 0x1 ;  /* 0x000000130f117211 */ /* 0x010fe400078e08ff */
[C---:B---3--:R-:W-:Y:S01]  /*2b3d0*/  LEA R4, P5, R19.reuse, R2, 0x1 ;  /* 0x0000000213047211 */ /* 0x048fe200078a08ff */
[----:B------:R-:W3:Y:S01]  /*2b3e0*/  LDC R15, c[0x0][0x3e8] ;  /* 0x0000fa00ff0f7b82 */ /* 0x000ee20000000800 */
[----:B------:R4:W-:Y:S02]  /*2b3f0*/  STG.E.U16 desc[UR12][R6.64], R58 ;  /* 0x0000003a06007986 */ /* 0x0009e4000c10150c */
[----:B------:R-:W-:Y:S02]  /*2b400*/  LEA.HI.X.SX32 R5, R19, R0, 0x1, P5 ;  /* 0x0000000013057211 */ /* 0x000fe400028f0eff */
[----:B------:R-:W-:-:S03]  /*2b410*/  LEA R19, R16, R17, 0x1 ;  /* 0x0000001110137211 */ /* 0x000fc600078e08ff */
[----:B------:R-:W5:Y:S01]  /*2b420*/  LDC R16, c[0x0][0x3e8] ;  /* 0x0000fa00ff107b82 */ /* 0x000f620000000800 */
[----:B------:R0:W-:Y:S01]  /*2b430*/  STG.E.U16 desc[UR12][R4.64], R59 ;  /* 0x0000003b04007986 */ /* 0x0001e2000c10150c */
[----:B----4-:R-:W-:Y:S01]  /*2b440*/  LEA R6, P5, R17, R2, 0x1 ;  /* 0x0000000211067211 */ /* 0x010fe200078a08ff */
[----:B--2---:R-:W-:-:S03]  /*2b450*/  IMAD R3, R3, 0x2, R19 ;  /* 0x0000000203037824 */ /* 0x004fc600078e0213 */
[----:B------:R-:W-:Y:S02]  /*2b460*/  LEA.HI.X.SX32 R7, R17, R0, 0x1, P5 ;  /* 0x0000000011077211 */ /* 0x000fe400028f0eff */
[----:B0-----:R-:W-:-:S03]  /*2b470*/  LEA R4, P5, R19, R2, 0x1 ;  /* 0x0000000213047211 */ /* 0x001fc600078a08ff */
[----:B------:R0:W-:Y:S01]  /*2b480*/  STG.E.U16 desc[UR12][R6.64], R60 ;  /* 0x0000003c06007986 */ /* 0x0001e2000c10150c */
[----:B------:R-:W-:Y:S02]  /*2b490*/  LEA R9, R9, R3, 0x1 ;  /* 0x0000000309097211 */ /* 0x000fe400078e08ff */
[----:B------:R-:W-:Y:S02]  /*2b4a0*/  LEA.HI.X.SX32 R5, R19, R0, 0x1, P5 ;  /* 0x0000000013057211 */ /* 0x000fe400028f0eff */
[----:B-1----:R-:W-:-:S03]  /*2b4b0*/  LEA R11, R11, R9, 0x1 ;  /* 0x000000090b0b7211 */ /* 0x002fc600078e08ff */
[----:B------:R1:W-:Y:S01]  /*2b4c0*/  STG.E.U16 desc[UR12][R4.64], R62 ;  /* 0x0000003e04007986 */ /* 0x0003e2000c10150c */
[----:B0-----:R-:W-:-:S04]  /*2b4d0*/  LEA R6, P5, R3, R2, 0x1 ;  /* 0x0000000203067211 */ /* 0x001fc800078a08ff */
[----:B------:R-:W-:Y:S02]  /*2b4e0*/  LEA.HI.X.SX32 R7, R3, R0, 0x1, P5 ;  /* 0x0000000003077211 */ /* 0x000fe400028f0eff */
[----:B-1----:R-:W-:-:S03]  /*2b4f0*/  LEA R4, P5, R9, R2, 0x1 ;  /* 0x0000000209047211 */ /* 0x002fc600078a08ff */
[----:B------:R0:W-:Y:S01]  /*2b500*/  STG.E.U16 desc[UR12][R6.64], R56 ;  /* 0x0000003806007986 */ /* 0x0001e2000c10150c */
[----:B---3--:R-:W-:Y:S01]  /*2b510*/  IMAD R15, R15, 0x2, R11 ;  /* 0x000000020f0f7824 */ /* 0x008fe200078e020b */
[----:B------:R-:W-:-:S04]  /*2b520*/  LEA.HI.X.SX32 R5, R9, R0, 0x1, P5 ;  /* 0x0000000009057211 */ /* 0x000fc800028f0eff */
[----:B-----5:R-:W-:Y:S01]  /*2b530*/  LEA R3, R16, R15, 0x1 ;  /* 0x0000000f10037211 */ /* 0x020fe200078e08ff */
[----:B------:R1:W-:Y:S01]  /*2b540*/  STG.E.U16 desc[UR12][R4.64], R57 ;  /* 0x0000003904007986 */ /* 0x0003e2000c10150c */
[----:B------:R-:W2:Y:S01]  /*2b550*/  LDC R16, c[0x0][0x3e8] ;  /* 0x0000fa00ff107b82 */ /* 0x000ea20000000800 */
[----:B0-----:R-:W-:-:S04]  /*2b560*/  LEA R6, P5, R11, R2, 0x1 ;  /* 0x000000020b067211 */ /* 0x001fc800078a08ff */
[----:B------:R-:W-:Y:S02]  /*2b570*/  LEA.HI.X.SX32 R7, R11, R0, 0x1, P5 ;  /* 0x000000000b077211 */ /* 0x000fe400028f0eff */
[----:B-1----:R-:W-:-:S03]  /*2b580*/  LEA R4, P5, R15, R2, 0x1 ;  /* 0x000000020f047211 */ /* 0x002fc600078a08ff */
[----:B------:R0:W-:Y:S01]  /*2b590*/  STG.E.U16 desc[UR12][R6.64], R38 ;  /* 0x0000002606007986 */ /* 0x0001e2000c10150c */
[----:B------:R-:W-:Y:S02]  /*2b5a0*/  LEA R9, R18, R3, 0x1 ;  /* 0x0000000312097211 */ /* 0x000fe400078e08ff */
[----:B------:R-:W-:Y:S01]  /*2b5b0*/  LEA.HI.X.SX32 R5, R15, R0, 0x1, P5 ;  /* 0x000000000f057211 */ /* 0x000fe200028f0eff */
[----:B------:R-:W1:Y:S04]  /*2b5c0*/  LDC R18, c[0x0][0x3e8] ;  /* 0x0000fa00ff127b82 */ /* 0x000e680000000800 */
[----:B------:R3:W-:Y:S01]  /*2b5d0*/  STG.E.U16 desc[UR12][R4.64], R33 ;  /* 0x0000002104007986 */ /* 0x0007e2000c10150c */
[----:B0-----:R-:W-:-:S04]  /*2b5e0*/  LEA R6, P5, R3, R2, 0x1 ;  /* 0x0000000203067211 */ /* 0x001fc800078a08ff */
[----:B------:R-:W-:Y:S01]  /*2b5f0*/  LEA.HI.X.SX32 R7, R3, R0, 0x1, P5 ;  /* 0x0000000003077211 */ /* 0x000fe200028f0eff */
[----:B------:R-:W-:Y:S02]  /*2b600*/  IMAD R3, R20, 0x2, R9 ;  /* 0x0000000214037824 */ /* 0x000fe400078e0209 */
[----:B------:R-:W0:Y:S01]  /*2b610*/  LDC R20, c[0x0][0x3e8] ;  /* 0x0000fa00ff147b82 */ /* 0x000e220000000800 */
[C---:B---3--:R-:W-:Y:S01]  /*2b620*/  LEA R4, P5, R9.reuse, R2, 0x1 ;  /* 0x0000000209047211 */ /* 0x048fe200078a08ff */
[----:B------:R3:W-:Y:S03]  /*2b630*/  STG.E.U16 desc[UR12][R6.64], R42 ;  /* 0x0000002a06007986 */ /* 0x0007e6000c10150c */
[----:B------:R-:W-:Y:S02]  /*2b640*/  LEA.HI.X.SX32 R5, R9, R0, 0x1, P5 ;  /* 0x0000000009057211 */ /* 0x000fe400028f0eff */
[----:B------:R-:W-:-:S02]  /*2b650*/  LEA R9, R22, R3, 0x1 ;  /* 0x0000000316097211 */ /* 0x000fc400078e08ff */
[----:B------:R-:W4:Y:S01]  /*2b660*/  LDC R22, c[0x0][0x3e8] ;  /* 0x0000fa00ff167b82 */ /* 0x000f220000000800 */
[----:B------:R5:W-:Y:S01]  /*2b670*/  STG.E.U16 desc[UR12][R4.64], R41 ;  /* 0x0000002904007986 */ /* 0x000be2000c10150c */
[----:B---3--:R-:W-:-:S04]  /*2b680*/  LEA R6, P5, R3, R2, 0x1 ;  /* 0x0000000203067211 */ /* 0x008fc800078a08ff */
[----:B------:R-:W-:Y:S02]  /*2b690*/  LEA.HI.X.SX32 R7, R3, R0, 0x1, P5 ;  /* 0x0000000003077211 */ /* 0x000fe400028f0eff */
[----:B------:R-:W-:Y:S02]  /*2b6a0*/  LEA R3, R24, R9, 0x1 ;  /* 0x0000000918037211 */ /* 0x000fe400078e08ff */
[C---:B-----5:R-:W-:Y:S01]  /*2b6b0*/  LEA R4, P5, R9.reuse, R2, 0x1 ;  /* 0x0000000209047211 */ /* 0x060fe200078a08ff */
[----:B------:R-:W3:Y:S01]  /*2b6c0*/  LDC R24, c[0x0][0x3e8] ;  /* 0x0000fa00ff187b82 */ /* 0x000ee20000000800 */
[----:B------:R5:W-:Y:S02]  /*2b6d0*/  STG.E.U16 desc[UR12][R6.64], R40 ;  /* 0x0000002806007986 */ /* 0x000be4000c10150c */
[----:B------:R-:W-:Y:S01]  /*2b6e0*/  LEA.HI.X.SX32 R5, R9, R0, 0x1, P5 ;  /* 0x0000000009057211 */ /* 0x000fe200028f0eff */
[----:B--2---:R-:W-:-:S04]  /*2b6f0*/  IMAD R9, R16, 0x2, R3 ;  /* 0x0000000210097824 */ /* 0x004fc800078e0203 */
[----:B------:R-:W2:Y:S01]  /*2b700*/  LDC R16, c[0x0][0x3e8] ;  /* 0x0000fa00ff107b82 */ /* 0x000ea20000000800 */
        /* <DEDUP_REMOVED lines=8> */
[----:B0-----:R-:W-:-:S03]  /*2b790*/  LEA R9, R20, R3, 0x1 ;  /* 0x0000000314097211 */ /* 0x001fc600078e08ff */
[----:B------:R-:W0:Y:S01]  /*2b7a0*/  LDC R20, c[0x0][0x3e8] ;  /* 0x0000fa00ff147b82 */ /* 0x000e220000000800 */
[----:B------:R4:W-:Y:S01]  /*2b7b0*/  STG.E.U16 desc[UR12][R4.64], R45 ;  /* 0x0000002d04007986 */ /* 0x0009e2000c10150c */
[----:B-----5:R-:W-:-:S04]  /*2b7c0*/  LEA R6, P5, R3, R2, 0x1 ;  /* 0x0000000203067211 */ /* 0x020fc800078a08ff */
[----:B------:R-:W-:Y:S01]  /*2b7d0*/  LEA.HI.X.SX32 R7, R3, R0, 0x1, P5 ;  /* 0x0000000003077211 */ /* 0x000fe200028f0eff */
[----:B----4-:R-:W-:Y:S02]  /*2b7e0*/  IMAD R3, R22, 0x2, R9 ;  /* 0x0000000216037824 */ /* 0x010fe400078e0209 */
[----:B------:R-:W4:Y:S01]  /*2b7f0*/  LDC R22, c[0x0][0x3e8] ;  /* 0x0000fa00ff167b82 */ /* 0x000f220000000800 */
[C---:B------:R-:W-:Y:S01]  /*2b800*/  LEA R4, P5, R9.reuse, R2, 0x1 ;  /* 0x0000000209047211 */ /* 0x040fe200078a08ff */
[----:B------:R5:W-:Y:S03]  /*2b810*/  STG.E.U16 desc[UR12][R6.64], R44 ;  /* 0x0000002c06007986 */ /* 0x000be6000c10150c */
[----:B------:R-:W-:Y:S02]  /*2b820*/  LEA.HI.X.SX32 R5, R9, R0, 0x1, P5 ;  /* 0x0000000009057211 */ /* 0x000fe400028f0eff */
[----:B---3--:R-:W-:-:S02]  /*2b830*/  LEA R9, R24, R3, 0x1 ;  /* 0x0000000318097211 */ /* 0x008fc400078e08ff */
[----:B------:R-:W3:Y:S01]  /*2b840*/  LDC R24, c[0x0][0x3e8] ;  /* 0x0000fa00ff187b82 */ /* 0x000ee20000000800 */
[----:B------:R2:W-:Y:S01]  /*2b850*/  STG.E.U16 desc[UR12][R4.64], R43 ;  /* 0x0000002b04007986 */ /* 0x0005e2000c10150c */
[----:B-----5:R-:W-:-:S04]  /*2b860*/  LEA R6, P5, R3, R2, 0x1 ;  /* 0x0000000203067211 */ /* 0x020fc800078a08ff */
[----:B------:R-:W-:Y:S02]  /*2b870*/  LEA.HI.X.SX32 R7, R3, R0, 0x1, P5 ;  /* 0x0000000003077211 */ /* 0x000fe400028f0eff */
[----:B--2---:R-:W-:Y:S02]  /*2b880*/  LEA R3, R16, R9, 0x1 ;  /* 0x0000000910037211 */ /* 0x004fe400078e08ff */
[C---:B------:R-:W-:Y:S01]  /*2b890*/  LEA R4, P5, R9.reuse, R2, 0x1 ;  /* 0x0000000209047211 */ /* 0x040fe200078a08ff */
[----:B------:R-:W2:Y:S01]  /*2b8a0*/  LDC R16, c[0x0][0x3e8] ;  /* 0x0000fa00ff107b82 */ /* 0x000ea20000000800 */
[----:B------:R5:W-:Y:S02]  /*2b8b0*/  STG.E.U16 desc[UR12][R6.64], R50 ;  /* 0x0000003206007986 */ /* 0x000be4000c10150c */
[----:B------:R-:W-:Y:S01]  /*2b8c0*/  LEA.HI.X.SX32 R5, R9, R0, 0x1, P5 ;  /* 0x0000000009057211 */ /* 0x000fe200028f0eff */
[----:B-1----:R-:W-:-:S04]  /*2b8d0*/  IMAD R9, R18, 0x2, R3 ;  /* 0x0000000212097824 */ /* 0x002fc800078e0203 */
[----:B------:R-:W1:Y:S01]  /*2b8e0*/  LDC R18, c[0x0][0x3e8] ;  /* 0x0000fa00ff127b82 */ /* 0x000e620000000800 */
[----:B------:R0:W-:Y:S01]  /*2b8f0*/  STG.E.U16 desc[UR12][R4.64], R49 ;  /* 0x0000003104007986 */ /* 0x0001e2000c10150c */
[----:B-----5:R-:W-:-:S04]  /*2b900*/  LEA R6, P5, R3, R2, 0x1 ;  /* 0x0000000203067211 */ /* 0x020fc800078a08ff */
[----:B------:R-:W-:Y:S02]  /*2b910*/  LEA.HI.X.SX32 R7, R3, R0, 0x1, P5 ;  /* 0x0000000003077211 */ /* 0x000fe400028f0eff */
[----:B0-----:R-:W-:Y:S02]  /*2b920*/  LEA R3, R20, R9, 0x1 ;  /* 0x0000000914037211 */ /* 0x001fe400078e08ff */
[C---:B------:R-:W-:Y:S01]  /*2b930*/  LEA R4, P5, R9.reuse, R2, 0x1 ;  /* 0x0000000209047211 */ /* 0x040fe200078a08ff */
[----:B------:R-:W0:Y:S01]  /*2b940*/  LDC R20, c[0x0][0x3e8] ;  /* 0x0000fa00ff147b82 */ /* 0x000e220000000800 */
        /* <DEDUP_REMOVED lines=13> */
[----:B-----5:R-:W-:-:S04]  /*2ba20*/  LEA R6, P5, R3, R2, 0x1 ;  /* 0x0000000203067211 */ /* 0x020fc800078a08ff */
[----:B------:R-:W-:Y:S02]  /*2ba30*/  LEA.HI.X.SX32 R7, R3, R0, 0x1, P5 ;  /* 0x0000000003077211 */ /* 0x000fe400028f0eff */
[C---:B------:R-:W-:Y:S02]  /*2ba40*/  LEA R16, P5, R9.reuse, R2, 0x1 ;  /* 0x0000000209107211 */ /* 0x040fe400078a08ff */
[----:B-1----:R-:W-:Y:S01]  /*2ba50*/  LEA R3, R18, R9, 0x1 ;  /* 0x0000000912037211 */ /* 0x002fe200078e08ff */
[----:B------:R1:W-:Y:S01]  /*2ba60*/  STG.E.U16 desc[UR12][R4.64], R52 ;  /* 0x0000003404007986 */ /* 0x0003e2000c10150c */
[----:B------:R-:W-:-:S03]  /*2ba70*/  LEA.HI.X.SX32 R17, R9, R0, 0x1, P5 ;  /* 0x0000000009117211 */ /* 0x000fc600028f0eff */
[----:B0-----:R-:W-:Y:S01]  /*2ba80*/  IMAD R9, R20, 0x2, R3 ;  /* 0x0000000214097824 */ /* 0x001fe200078e0203 */
[----:B------:R0:W-:Y:S01]  /*2ba90*/  STG.E.U16 desc[UR12][R6.64], R51 ;  /* 0x0000003306007986 */ /* 0x0001e2000c10150c */
[----:B------:R-:W2:Y:S01]  /*2baa0*/  LDC R20, c[0x0][0x3e8] ;  /* 0x0000fa00ff147b82 */ /* 0x000ea20000000800 */
[----:B-1----:R-:W-:-:S04]  /*2bab0*/  LEA R4, P5, R3, R2, 0x1 ;  /* 0x0000000203047211 */ /* 0x002fc800078a08ff */
[----:B------:R-:W-:Y:S02]  /*2bac0*/  LEA.HI.X.SX32 R5, R3, R0, 0x1, P5 ;  /* 0x0000000003057211 */ /* 0x000fe400028f0eff */
[C---:B0-----:R-:W-:Y:S02]  /*2bad0*/  LEA R6, P5, R9.reuse, R2, 0x1 ;  /* 0x0000000209067211 */ /* 0x041fe400078a08ff */
[----:B----4-:R-:W-:Y:S02]  /*2bae0*/  LEA R3, R22, R9, 0x1 ;  /* 0x0000000916037211 */ /* 0x010fe400078e08ff */
[----:B------:R-:W-:Y:S02]  /*2baf0*/  LEA.HI.X.SX32 R7, R9, R0, 0x1, P5 ;  /* 0x0000000009077211 */ /* 0x000fe400028f0eff */
[C---:B------:R-:W-:Y:S02]  /*2bb00*/  LEA R18, P5, R3.reuse, R2, 0x1 ;  /* 0x0000000203127211 */ /* 0x040fe400078a08ff */
[----:B------:R-:W-:Y:S01]  /*2bb10*/  LEA R9, R26, R3, 0x1 ;  /* 0x000000031a097211 */ /* 0x000fe200078e08ff */
[----:B------:R0:W-:Y:S01]  /*2bb20*/  STG.E.U16 desc[UR12][R16.64], R54 ;  /* 0x0000003610007986 */ /* 0x0001e2000c10150c */
[----:B------:R-:W-:-:S03]  /*2bb30*/  LEA.HI.X.SX32 R19, R3, R0, 0x1, P5 ;  /* 0x0000000003137211 */ /* 0x000fc600028f0eff */
[----:B---3--:R-:W-:Y:S01]  /*2bb40*/  IMAD R3, R24, 0x2, R9 ;  /* 0x0000000218037824 */ /* 0x008fe200078e0209 */
[----:B------:R1:W-:Y:S01]  /*2bb50*/  STG.E.U16 desc[UR12][R4.64], R36 ;  /* 0x0000002404007986 */ /* 0x0003e2000c10150c */
[----:B0-----:R-:W-:-:S04]  /*2bb60*/  LEA R16, P5, R9, R2, 0x1 ;  /* 0x0000000209107211 */ /* 0x001fc800078a08ff */
[----:B------:R-:W-:Y:S02]  /*2bb70*/  LEA.HI.X.SX32 R17, R9, R0, 0x1, P5 ;  /* 0x0000000009117211 */ /* 0x000fe400028f0eff */
[C---:B-1----:R-:W-:Y:S02]  /*2bb80*/  LEA R4, P5, R3.reuse, R2, 0x1 ;  /* 0x0000000203047211 */ /* 0x042fe400078a08ff */
[----:B------:R-:W-:Y:S01]  /*2bb90*/  LEA R9, R28, R3, 0x1 ;  /* 0x000000031c097211 */ /* 0x000fe200078e08ff */
[----:B------:R0:W-:Y:S01]  /*2bba0*/  STG.E.U16 desc[UR12][R6.64], R35 ;  /* 0x0000002306007986 */ /* 0x0001e2000c10150c */
[----:B------:R-:W-:Y:S02]  /*2bbb0*/  LEA.HI.X.SX32 R5, R3, R0, 0x1, P5 ;  /* 0x0000000003057211 */ /* 0x000fe400028f0eff */
[----:B------:R-:W-:Y:S01]  /*2bbc0*/  LEA R3, R30, R9, 0x1 ;  /* 0x000000091e037211 */ /* 0x000fe200078e08ff */
[----:B------:R1:W-:Y:S01]  /*2bbd0*/  STG.E.U16 desc[UR12][R18.64], R34 ;  /* 0x0000002212007986 */ /* 0x0003e2000c10150c */
[----:B------:R-:W-:-:S02]  /*2bbe0*/  PRMT R12, R12, 0x7632, R12 ;  /* 0x000076320c0c7816 */ /* 0x000fc4000000000c */
[----:B------:R-:W-:Y:S02]  /*2bbf0*/  PRMT R13, R13, 0x7632, R13 ;  /* 0x000076320d0d7816 */ /* 0x000fe4000000000d */
[----:B0-----:R-:W-:Y:S02]  /*2bc00*/  LEA R6, P5, R9, R2, 0x1 ;  /* 0x0000000209067211 */ /* 0x001fe400078a08ff */
[----:B------:R-:W-:Y:S02]  /*2bc10*/  PRMT R14, R14, 0x7632, R14 ;  /* 0x000076320e0e7816 */ /* 0x000fe4000000000e */
[----:B------:R-:W-:Y:S02]  /*2bc20*/  SHF.L.U32 R117, R117, 0x2, RZ ;  /* 0x0000000275757819 */ /* 0x000fe400000006ff */
[----:B------:R-:W-:Y:S02]  /*2bc30*/  FSEL R125, R125, -INF , P2 ;  /* 0xff8000007d7d7808 */ /* 0x000fe40001000000 */
[----:B------:R-:W-:Y:S01]  /*2bc40*/  FSEL R120, R120, -INF , P3 ;  /* 0xff80000078787808 */ /* 0x000fe20001800000 */
[----:B------:R-:W-:Y:S01]  /*2bc50*/  FFMA R11, R100, 0.69314718246459960938, R88 ;  /* 0x3f317218640b7823 */ /* 0x000fe20000000058 */
[----:B------:R-:W-:Y:S01]  /*2bc60*/  LEA.HI.X.SX32 R7, R9, R0, 0x1, P5 ;  /* 0x0000000009077211 */ /* 0x000fe200028f0eff */
[----:B--2---:R-:W-:Y:S01]  /*2bc70*/  IMAD R9, R20, 0x2, R3 ;  /* 0x0000000214097824 */ /* 0x004fe200078e0203 */
[C---:B-1----:R-:W-:Y:S01]  /*2bc80*/  LEA R18, P5, R3.reuse, R2, 0x1 ;  /* 0x0000000203127211 */ /* 0x042fe200078a08ff */
[----:B------:R-:W0:Y:S03]  /*2bc90*/  LDC.64 R30, c[0x0][0x3a0] ;  /* 0x0000e800ff1e7b82 */ /* 0x000e260000000a00 */
[----:B------:R-:W-:-:S02]  /*2bca0*/  LEA.HI.X.SX32 R19, R3, R0, 0x1, P5 ;  /* 0x0000000003137211 */ /* 0x000fc400028f0eff */
[C---:B------:R-:W-:Y:S01]  /*2bcb0*/  LEA R2, P5, R9.reuse, R2, 0x1 ;  /* 0x0000000209027211 */ /* 0x040fe200078a08ff */
[----:B------:R1:W-:Y:S03]  /*2bcc0*/  STG.E.U16 desc[UR12][R16.64], R10 ;  /* 0x0000000a10007986 */ /* 0x0003e6000c10150c */
[----:B------:R-:W-:Y:S01]  /*2bcd0*/  LEA.HI.X.SX32 R3, R9, R0, 0x1, P5 ;  /* 0x0000000009037211 */ /* 0x000fe200028f0eff */
[----:B------:R-:W-:Y:S04]  /*2bce0*/  STG.E.U16 desc[UR12][R4.64], R12 ;  /* 0x0000000c04007986 */ /* 0x000fe8000c10150c */
[----:B------:R-:W-:Y:S01]  /*2bcf0*/  STG.E.U16 desc[UR12][R6.64], R13 ;  /* 0x0000000d06007986 */ /* 0x000fe2000c10150c */
[----:B------:R-:W-:-:S03]  /*2bd00*/  FFMA R9, R95, 0.69314718246459960938, R94 ;  /* 0x3f3172185f097823 */ /* 0x000fc6000000005e */
[----:B------:R-:W-:Y:S04]  /*2bd10*/  STG.E.U16 desc[UR12][R18.64], R14 ;  /* 0x0000000e12007986 */ /* 0x000fe8000c10150c */
[----:B------:R2:W-:Y:S01]  /*2bd20*/  STG.E.U16 desc[UR12][R2.64], R8 ;  /* 0x0000000802007986 */ /* 0x0005e2000c10150c */
[----:B-1----:R-:W-:Y:S01]  /*2bd30*/  FFMA R10, R91, 0.69314718246459960938, R90 ;  /* 0x3f3172185b0a7823 */ /* 0x002fe2000000005a */
[----:B--2---:R-:W-:Y:S02]  /*2bd40*/  FFMA R8, R93, 0.69314718246459960938, R92 ;  /* 0x3f3172185d087823 */ /* 0x004fe4000000005c */
[----:B------:R-:W2:Y:S04]  /*2bd50*/  LDL.LU R93, [R1+0x11c] ;  /* 0x00011c00015d7983 */ /* 0x000ea80000300800 */
[----:B------:R-:W3:Y:S04]  /*2bd60*/  LDL.LU R94, [R1+0x4e8] ;  /* 0x0004e800015e7983 */ /* 0x000ee80000300800 */
        /* <DEDUP_REMOVED lines=8> */
[----:B------:R-:W5:Y:S01]  /*2bdf0*/  LDL.LU R110, [R1+0xc8] ;  /* 0x0000c800016e7983 */ /* 0x000f620000300800 */
[----:B------:R-:W-:-:S03]  /*2be00*/  FFMA R4, R104, 0.69314718246459960938, R107 ;  /* 0x3f31721868047823 */ /* 0x000fc6000000006b */
[----:B------:R-:W5:Y:S04]  /*2be10*/  LDL.LU R111, [R1+0x4d4] ;  /* 0x0004d400016f7983 */ /* 0x000f680000300800 */
[----:B------:R-:W5:Y:S01]  /*2be20*/  LDL.LU R108, [R1+0xe0] ;  /* 0x0000e000016c7983 */ /* 0x000f620000300800 */
[----:B------:R-:W-:-:S03]  /*2be30*/  FFMA R5, R86, 0.69314718246459960938, R105 ;  /* 0x3f31721856057823 */ /* 0x000fc60000000069 */
[----:B------:R-:W5:Y:S01]  /*2be40*/  LDL.LU R109, [R1+0x4d0] ;  /* 0x0004d000016d7983 */ /* 0x000f620000300800 */
[----:B------:R-:W-:-:S03]  /*2be50*/  FFMA R6, R118, 0.69314718246459960938, R87 ;  /* 0x3f31721876067823 */ /* 0x000fc60000000057 */
[----:B------:R-:W5:Y:S01]  /*2be60*/  LDL.LU R106, [R1+0xe4] ;  /* 0x0000e400016a7983 */ /* 0x000f620000300800 */
[----:B------:R-:W-:Y:S01]  /*2be70*/  FFMA R7, R116, 0.69314718246459960938, R119 ;  /* 0x3f31721874077823 */ /* 0x000fe20000000077 */
[----:B------:R-:W-:Y:S01]  /*2be80*/  LOP3.LUT R28, R117, 0x70, RZ, 0xc0, !PT ;  /* 0x00000070751c7812 */ /* 0x000fe200078ec0ff */
[----:B------:R-:W-:Y:S06]  /*2be90*/  BAR.SYNC.DEFER_BLOCKING 0x0 ;  /* 0x0000000000007b1d */ /* 0x000fec0000010000 */
[----:B------:R-:W5:Y:S04]  /*2bea0*/  LDL.LU R107, [R1+0x4cc] ;  /* 0x0004cc00016b7983 */ /* 0x000f680000300800 */
[----:B------:R-:W5:Y:S04]  /*2beb0*/  LDL.LU R104, [R1+0xe8] ;  /* 0x0000e80001687983 */ /* 0x000f680000300800 */
[----:B------:R-:W5:Y:S04]  /*2bec0*/  LDL.LU R105, [R1+0x4c8] ;  /* 0x0004c80001697983 */ /* 0x000f680000300800 */
[----:B------:R-:W5:Y:S04]  /*2bed0*/  LDL.LU R86, [R1+0x5c] ;  /* 0x00005c0001567983 */ /* 0x000f680000300800 */
[----:B------:R-:W5:Y:S04]  /*2bee0*/  LDL.LU R87, [R1+0x4c4] ;  /* 0x0004c40001577983 */ /* 0x000f680000300800 */
[----:B------:R-:W5:Y:S04]  /*2bef0*/  LDL.LU R118, [R1+0x54] ;  /* 0x0000540001767983 */ /* 0x000f680000300800 */
[----:B------:R-:W5:Y:S04]  /*2bf00*/  LDL.LU R119, [R1+0x3c] ;  /* 0x00003c0001777983 */ /* 0x000f680000300800 */
[----:B------:R1:W-:Y:S04]  /*2bf10*/  STS.128 [R28+UR6], R4 ;  /* 0x000000041c007988 */ /* 0x0003e80008000c06 */
[----:B------:R-:W5:Y:S04]  /*2bf20*/  LDL.LU R116, [R1+0x4c0] ;  /* 0x0004c00001747983 */ /* 0x000f680000300800 */
[----:B------:R-:W5:Y:S01]  /*2bf30*/  LDL.LU R117, [R1+0x50] ;  /* 0x0000500001757983 */ /* 0x000f620000300800 */
[----:B-1----:R-:W-:Y:S01]  /*2bf40*/  FFMA R4, R115, 0.69314718246459960938, R114 ;  /* 0x3f31721873047823 */ /* 0x002fe20000000072 */
[----:B------:R-:W-:-:S02]  /*2bf50*/  FFMA R5, R113, 0.69314718246459960938, R112 ;  /* 0x3f31721871057823 */ /* 0x000fc40000000070 */
[----:B------:R-:W5:Y:S01]  /*2bf60*/  LDL.LU R114, [R1+0x4bc] ;  /* 0x0004bc0001727983 */ /* 0x000f620000300800 */
[----:B------:R-:W-:-:S03]  /*2bf70*/  FFMA R6, R124, 0.69314718246459960938, R122 ;  /* 0x3f3172187c067823 */ /* 0x000fc6000000007a */
[----:B------:R-:W5:Y:S01]  /*2bf80*/  LDL.LU R115, [R1+0x48] ;  /* 0x0000480001737983 */ /* 0x000f620000300800 */
[----:B------:R-:W-:-:S03]  /*2bf90*/  FFMA R7, R123, 0.69314718246459960938, R121 ;  /* 0x3f3172187b077823 */ /* 0x000fc60000000079 */
[----:B------:R-:W5:Y:S04]  /*2bfa0*/  LDL.LU R112, [R1+0x4b8] ;  /* 0x0004b80001707983 */ /* 0x000f680000300800 */
[----:B------:R-:W5:Y:S04]  /*2bfb0*/  LDL.LU R113, [R1+0x44] ;  /* 0x0000440001717983 */ /* 0x000f680000300800 */
[----:B------:R-:W5:Y:S04]  /*2bfc0*/  LDL.LU R122, [R1+0x4b4] ;  /* 0x0004b400017a7983 */ /* 0x000f680000300800 */
[----:B------:R-:W5:Y:S04]  /*2bfd0*/  LDL.LU R124, [R1+0x40] ;  /* 0x00004000017c7983 */ /* 0x000f680000300800 */
[----:B------:R-:W5:Y:S04]  /*2bfe0*/  LDL.LU R121, [R1+0x4b0] ;  /* 0x0004b00001797983 */ /* 0x000f680000300800 */
[----:B------:R-:W5:Y:S04]  /*2bff0*/  LDL.LU R123, [R1+0x1c] ;  /* 0x00001c00017b7983 */ /* 0x000f680000300800 */
[----:B------:R-:W5:Y:S01]  /*2c000*/  LDL.LU R92, [R1+0x14] ;  /* 0x00001400015c7983 */ /* 0x000f620000300800 */
[----:B--2---:R-:W-:-:S03]  /*2c010*/  FFMA R12, R93, 0.69314718246459960938, R101 ;  /* 0x3f3172185d0c7823 */ /* 0x004fc60000000065 */
[----:B------:R-:W2:Y:S01]  /*2c020*/  LDL.LU R93, [R1+0x4ac] ;  /* 0x0004ac00015d7983 */ /* 0x000ea20000300800 */
[----:B---3--:R-:W-:-:S03]  /*2c030*/  FFMA R13, R95, 0.69314718246459960938, R94 ;  /* 0x3f3172185f0d7823 */ /* 0x008fc6000000005e */
[----:B------:R-:W3:Y:S04]  /*2c040*/  LDL.LU R94, [R1+0x4a8] ;  /* 0x0004a800015e7983 */ /* 0x000ee80000300800 */
[----:B------:R-:W3:Y:S01]  /*2c050*/  LDL.LU R95, [R1+0x4a4] ;  /* 0x0004a400015f7983 */ /* 0x000ee20000300800 */
[----:B----4-:R-:W-:-:S03]  /*2c060*/  FFMA R14, R91, 0.69314718246459960938, R90 ;  /* 0x3f3172185b0e7823 */ /* 0x010fc6000000005a */
[----:B------:R-:W4:Y:S04]  /*2c070*/  LDL.LU R90, [R1+0x4a0] ;  /* 0x0004a000015a7983 */ /* 0x000f280000300800 */
[----:B------:R-:W4:Y:S01]  /*2c080*/  LDL.LU R91, [R1+0x8e8] ;  /* 0x0008e800015b7983 */ /* 0x000f220000300800 */
[----:B-----5:R-:W-:-:S03]  /*2c090*/  FFMA R15, R98, 0.69314718246459960938, R89 ;  /* 0x3f317218620f7823 */ /* 0x020fc60000000059 */
[----:B------:R2:W-:Y:S01]  /*2c0a0*/  STS.128 [R28+UR6+0x80], R4 ;  /* 0x000080041c007988 */ /* 0x0005e20008000c06 */
[----:B------:R-:W-:-:S03]  /*2c0b0*/  FFMA R16, R96, 0.69314718246459960938, R99 ;  /* 0x3f31721860107823 */ /* 0x000fc60000000063 */
[----:B------:R1:W-:Y:S01]  /*2c0c0*/  STS.128 [R28+UR6+0x100], R8 ;  /* 0x000100081c007988 */ /* 0x0003e20008000c06 */
[----:B------:R-:W-:-:S03]  /*2c0d0*/  FFMA R17, R110, 0.69314718246459960938, R97 ;  /* 0x3f3172186e117823 */ /* 0x000fc60000000061 */
[----:B------:R1:W-:Y:S01]  /*2c0e0*/  STS.128 [R28+UR6+0x180], R12 ;  /* 0x0001800c1c007988 */ /* 0x0003e20008000c06 */
[----:B------:R-:W-:Y:S01]  /*2c0f0*/  FFMA R18, R108, 0.69314718246459960938, R111 ;  /* 0x3f3172186c127823 */ /* 0x000fe2000000006f */
[----:B------:R-:W-:-:S05]  /*2c100*/  FFMA R19, R106, 0.69314718246459960938, R109 ;  /* 0x3f3172186a137823 */ /* 0x000fca000000006d */
[----:B------:R1:W-:Y:S01]  /*2c110*/  STS.128 [R28+UR6+0x200], R16 ;  /* 0x000200101c007988 */ /* 0x0003e20008000c06 */
[----:B------:R-:W-:Y:S01]  /*2c120*/  FFMA R20, R104, 0.69314718246459960938, R107 ;  /* 0x3f31721868147823 */ /* 0x000fe2000000006b */
[----:B------:R-:W-:Y:S01]  /*2c130*/  FFMA R21, R86, 0.69314718246459960938, R105 ;  /* 0x3f31721856157823 */ /* 0x000fe20000000069 */
[----:B------:R-:W-:Y:S01]  /*2c140*/  FSEL R0, R119, -INF , P6 ;  /* 0xff80000077007808 */ /* 0x000fe20003000000 */
[----:B------:R-:W-:Y:S01]  /*2c150*/  FFMA R22, R118, 0.69314718246459960938, R87 ;  /* 0x3f31721876167823 */ /* 0x000fe20000000057 */
[----:B------:R-:W-:-:S05]  /*2c160*/  FFMA R23, R117, 0.69314718246459960938, R116 ;  /* 0x3f31721875177823 */ /* 0x000fca0000000074 */
[----:B------:R1:W-:Y:S01]  /*2c170*/  STS.128 [R28+UR6+0x280], R20 ;  /* 0x000280141c007988 */ /* 0x0003e20008000c06 */
[----:B------:R-:W-:Y:S01]  /*2c180*/  FFMA R24, R115, 0.69314718246459960938, R114 ;  /* 0x3f31721873187823 */ /* 0x000fe20000000072 */
[----:B------:R-:W-:Y:S01]  /*2c190*/  FFMA R25, R113, 0.69314718246459960938, R112 ;  /* 0x3f31721871197823 */ /* 0x000fe20000000070 */
[----:B------:R-:W-:Y:S01]  /*2c1a0*/  FFMA R27, R0, 0.69314718246459960938, R121 ;  /* 0x3f317218001b7823 */ /* 0x000fe20000000079 */
[----:B------:R-:W-:Y:S02]  /*2c1b0*/  FSEL R2, R123, -INF , P0 ;  /* 0xff8000007b027808 */ /* 0x000fe40000000000 */
[----:B------:R-:W-:Y:S01]  /*2c1c0*/  FSEL R0, R92, -INF , P1 ;  /* 0xff8000005c007808 */ /* 0x000fe20000800000 */
[----:B------:R-:W-:-:S05]  /*2c1d0*/  FFMA R26, R124, 0.69314718246459960938, R122 ;  /* 0x3f3172187c1a7823 */ /* 0x000fca000000007a */
[----:B------:R1:W-:Y:S01]  /*2c1e0*/  STS.128 [R28+UR6+0x300], R24 ;  /* 0x000300181c007988 */ /* 0x0003e20008000c06 */
[----:B------:R-:W-:-:S04]  /*2c1f0*/  UIMAD UR4, UR8, UR4, URZ ;  /* 0x00000004080472a4 */ /* 0x000fc8000f8e02ff */
[----:B------:R-:W-:Y:S02]  /*2c200*/  USHF.L.U32 UR7, UR4, 0x2, URZ ;  /* 0x0000000204077899 */ /* 0x000fe400080006ff */
[----:B------:R-:W-:Y:S01]  /*2c210*/  UIMAD.WIDE UR4, UR4, 0x4, URZ ;  /* 0x00000004040478a5 */ /* 0x000fe2000f8e02ff */
[----:B--2---:R-:W-:Y:S01]  /*2c220*/  FFMA R4, R2, 0.69314718246459960938, R93 ;  /* 0x3f31721802047823 */ /* 0x004fe2000000005d */
[----:B---3--:R-:W-:Y:S01]  /*2c230*/  FFMA R5, R0, 0.69314718246459960938, R94 ;  /* 0x3f31721800057823 */ /* 0x008fe2000000005e */
[----:B------:R-:W-:Y:S01]  /*2c240*/  FFMA R6, R125, 0.69314718246459960938, R95 ;  /* 0x3f3172187d067823 */ /* 0x000fe2000000005f */
[----:B----4-:R-:W-:-:S05]  /*2c250*/  FFMA R7, R120, 0.69314718246459960938, R90 ;  /* 0x3f31721878077823 */ /* 0x010fca000000005a */
[----:B------:R1:W-:Y:S01]  /*2c260*/  STS.128 [R28+UR6+0x380], R4 ;  /* 0x000380041c007988 */ /* 0x0003e20008000c06 */
[C---:B------:R-:W-:Y:S01]  /*2c270*/  SHF.L.U32 R3, R91.reuse, 0x2, RZ ;  /* 0x000000025b037819 */ /* 0x040fe200000006ff */
[----:B------:R-:W-:Y:S01]  /*2c280*/  IMAD.HI R0, R91, 0x4, RZ ;  /* 0x000000045b007827 */ /* 0x000fe200078e02ff */
[----:B------:R-:W-:Y:S02]  /*2c290*/  BAR.SYNC.DEFER_BLOCKING 0x0 ;  /* 0x0000000000007b1d */ /* 0x000fe40000010000 */
[----:B0-----:R-:W-:-:S04]  /*2c2a0*/  IADD3 R2, P0, P1, R3, UR7, R30 ;  /* 0x0000000703027c10 */ /* 0x001fc8000f91e01e */
[----:B------:R-:W-:Y:S01]  /*2c2b0*/  IADD3.X R3, PT, PT, R0, UR5, R31, P0, P1 ;  /* 0x0000000500037c10 */ /* 0x000fe200087e241f */
[----:B------:R-:W-:Y:S08]  /*2c2c0*/  @P4 EXIT ;  /* 0x000000000000494d */ /* 0x000ff00003800000 */
[----:B------:R-:W2:Y:S04]  /*2c2d0*/  LDL.LU R91, [R1+0x4c] ;  /* 0x00004c00015b7983 */ /* 0x000ea80000300800 */
[----:B-12---:R-:W0:Y:S04]  /*2c2e0*/  LDS R5, [R91] ;  /* 0x000000005b057984 */ /* 0x006e280000000800 */
[----:B0-----:R-:W-:Y:S01]  /*2c2f0*/  STG.E desc[UR12][R2.64], R5 ;  /* 0x0000000502007986 */ /* 0x001fe2000c10190c */
[----:B------:R-:W-:Y:S05]  /*2c300*/  EXIT ;  /* 0x000000000000794d */ /* 0x000fea0003800000 */
.L_x_2:
[----:B------:R-:W-:-:S00]  /*2c310*/  BRA `(.L_x_2) ;  /* 0xfffffffc00fc7947 */ /* 0x000fc0000383ffff */
[----:B------:R-:W-:-:S00]  /*2c320*/  NOP ;  /* 0x0000000000007918 */ /* 0x000fc00000000000 */
        /* <DEDUP_REMOVED lines=13> */
.L_x_3:


//--------------------- .nv.global.init           --------------------------
	.section	.nv.global.init,"aw",@progbits
.nv.global.init:
	.type		_$_str,@object
	.size		_$_str,(.L_0 - _$_str)
_$_str:
        /*0000*/ 	.byte	0x5f, 0x5f, 0x43, 0x55, 0x44, 0x41, 0x5f, 0x46, 0x54, 0x5a, 0x00
.L_0:


//--------------------- .nv.shared.attn_fwd       --------------------------
	.section	.nv.shared.attn_fwd,"aw",@nobits
	.sectionflags	@""
	.align	16
	.zero		1024


//--------------------- .nv.shared.reserved.0     --------------------------
	.section	.nv.shared.reserved.0,"aw",@nobits
	.weak		__nv_reservedSMEM_offset_0_alias
	.size		__nv_reservedSMEM_offset_0_alias, 0, 64
	.other		__nv_reservedSMEM_offset_0_alias,@"STO_CUDA_RESERVED_SHARED STV_DEFAULT"
__nv_reservedSMEM_offset_0_alias:
	.zero		0
	.zero		64


//--------------------- .nv.constant0.attn_fwd    --------------------------
	.section	.nv.constant0.attn_fwd,"a",@progbits
	.sectionflags	@""
	.align	4
.nv.constant0.attn_fwd:
	.zero		1032


//--------------------- SYMBOLS --------------------------

	.type		.nv.reservedSmem.offset0,@object
	.size		.nv.reservedSmem.offset0,0x4
	.type		.nv.reservedSmem.cap,@object
	.size		.nv.reservedSmem.cap,0x4
